	.target	sm_75

	.elftype	@"ET_EXEC"


//--------------------- .note.nv.tkinfo           --------------------------
	.section	.note.nv.tkinfo,"",@"SHT_NOTE"
	.sectionflags	@"SHF_NOTE_NV_TKINFO"
	.tkinfo
        /*0018*/ 	.word	0x00000002
        /*0030*/ 	.string	""
        /*0030*/ 	.string	"ptxas"
        /*0030*/ 	.string	"Cuda compilation tools, release 13.0, V13.0.88"
        /*0030*/ 	.string	"Build cuda_13.0.r13.0/compiler.36424714_0"
        /*0030*/ 	.string	"-arch sm_75 -m 64 "



//--------------------- .note.nv.cuinfo           --------------------------
	.section	.note.nv.cuinfo,"",@"SHT_NOTE"
	.sectionflags	@"SHF_NOTE_NV_CUINFO"
        /*0018*/ 	.short	0x0002
        /*001a*/ 	.short	0x004b
        /*001c*/ 	.short	0x0082
	.zero		2


//--------------------- .nv.info                  --------------------------
	.section	.nv.info,"",@"SHT_CUDA_INFO"
	.align	4


	//----- nvinfo : EIATTR_REGCOUNT
	.align		4
        /*0000*/ 	.byte	0x04, 0x2f
        /*0002*/ 	.short	(.L_12 - .L_11)
	.align		4
.L_11:
        /*0004*/ 	.word	index@(_ZN7cutlass6KernelINS_4conv6kernel23ImplicitGemmConvolutionINS1_11threadblock21ImplicitGemmPipelinedINS_4gemm9GemmShapeILi64ELi64ELi32EEENS4_12TileIteratorINS4_48Conv2dFpropActivationTileAccessIteratorOptimizedINS_11MatrixShapeILi64ELi32EEENS_6half_tENS_6layout10TensorNHWCENS_9transform29PitchLinearWarpRakedThreadMapINS_16PitchLinearShapeILi32ELi64EEELi128ENSI_ILi4ELi8EEELi8EEENS_12AlignedArrayISD_Li8ELi16EEEEEEENSG_11threadblock19RegularTileIteratorISC_SD_NSE_37RowMajorTensorOpMultiplicandCrosswiseILi16ELi32EEELi0ESL_Li16EEENS9_INS4_44Conv2dFpropFilterTileAccessIteratorOptimizedINSB_ILi32ELi64EEESD_SF_SL_SN_Lb0EEEEENSR_ISW_SD_NSE_40ColumnMajorTensorOpMultiplicandCrosswiseILi16ELi32EEELi1ESL_Li16EEESD_SF_NS6_11threadblock9MmaPolicyINS6_4warp11MmaTensorOpINS7_ILi32ELi32ELi32EEESD_ST_SD_S10_SD_NSE_8RowMajorENS14_17MmaTensorOpPolicyINS_4arch3MmaINS7_ILi16ELi8ELi8EEELi32ESD_S17_SD_NSE_11ColumnMajorESD_S17_NS19_13OpMultiplyAddEEENSB_ILi1ELi1EEEEELi1ELb0EbEENSB_ILi0ELi0EEES1I_Li1EEENS_21NumericArrayConverterISD_SD_Li16ELNS_15FloatRoundStyleE2ENSG_6thread14UnaryTransform8IdentityEEES1P_bEENS_8epilogue11threadblock8EpilogueIS8_S1H_Li1ENS1S_22PredicatedTileIteratorINS1S_26OutputTileOptimalThreadMapINS1S_15OutputTileShapeILi64ELi8ELi2ELi1ELi1EEENS1W_ILi1ELi4ELi1ELi1ELi4EEELi128ELi8ELi16EEESD_Lb0ENSE_9NoPermuteELb0EEENS1R_4warp24FragmentIteratorTensorOpIS16_S1B_SD_NS_5ArrayISD_Li4ELb0EEES17_EENS22_20TileIteratorTensorOpIS16_S1B_SD_S17_EENS1S_18SharedLoadIteratorINS1Z_18CompactedThreadMapESD_Li16EEENS1R_6thread21LinearCombinationReluISD_Li8ESD_SD_LNS2C_9ScaleType4KindE1ELS1L_2EEENSB_ILi0ELi16EEELi1ELi1EEENS12_30GemmIdentityThreadblockSwizzleILi1EEELNS1_8OperatorE0ENS1_17Conv2dProblemSizeELNS1_9GroupModeE0EEEEEvNT_6ParamsE)
        /*0008*/ 	.word	0x00000050


	//----- nvinfo : EIATTR_FRAME_SIZE
	.align		4
.L_12:
        /*000c*/ 	.byte	0x04, 0x11
        /*000e*/ 	.short	(.L_14 - .L_13)
	.align		4
.L_13:
        /*0010*/ 	.word	index@(_ZN7cutlass6KernelINS_4conv6kernel23ImplicitGemmConvolutionINS1_11threadblock21ImplicitGemmPipelinedINS_4gemm9GemmShapeILi64ELi64ELi32EEENS4_12TileIteratorINS4_48Conv2dFpropActivationTileAccessIteratorOptimizedINS_11MatrixShapeILi64ELi32EEENS_6half_tENS_6layout10TensorNHWCENS_9transform29PitchLinearWarpRakedThreadMapINS_16PitchLinearShapeILi32ELi64EEELi128ENSI_ILi4ELi8EEELi8EEENS_12AlignedArrayISD_Li8ELi16EEEEEEENSG_11threadblock19RegularTileIteratorISC_SD_NSE_37RowMajorTensorOpMultiplicandCrosswiseILi16ELi32EEELi0ESL_Li16EEENS9_INS4_44Conv2dFpropFilterTileAccessIteratorOptimizedINSB_ILi32ELi64EEESD_SF_SL_SN_Lb0EEEEENSR_ISW_SD_NSE_40ColumnMajorTensorOpMultiplicandCrosswiseILi16ELi32EEELi1ESL_Li16EEESD_SF_NS6_11threadblock9MmaPolicyINS6_4warp11MmaTensorOpINS7_ILi32ELi32ELi32EEESD_ST_SD_S10_SD_NSE_8RowMajorENS14_17MmaTensorOpPolicyINS_4arch3MmaINS7_ILi16ELi8ELi8EEELi32ESD_S17_SD_NSE_11ColumnMajorESD_S17_NS19_13OpMultiplyAddEEENSB_ILi1ELi1EEEEELi1ELb0EbEENSB_ILi0ELi0EEES1I_Li1EEENS_21NumericArrayConverterISD_SD_Li16ELNS_15FloatRoundStyleE2ENSG_6thread14UnaryTransform8IdentityEEES1P_bEENS_8epilogue11threadblock8EpilogueIS8_S1H_Li1ENS1S_22PredicatedTileIteratorINS1S_26OutputTileOptimalThreadMapINS1S_15OutputTileShapeILi64ELi8ELi2ELi1ELi1EEENS1W_ILi1ELi4ELi1ELi1ELi4EEELi128ELi8ELi16EEESD_Lb0ENSE_9NoPermuteELb0EEENS1R_4warp24FragmentIteratorTensorOpIS16_S1B_SD_NS_5ArrayISD_Li4ELb0EEES17_EENS22_20TileIteratorTensorOpIS16_S1B_SD_S17_EENS1S_18SharedLoadIteratorINS1Z_18CompactedThreadMapESD_Li16EEENS1R_6thread21LinearCombinationReluISD_Li8ESD_SD_LNS2C_9ScaleType4KindE1ELS1L_2EEENSB_ILi0ELi16EEELi1ELi1EEENS12_30GemmIdentityThreadblockSwizzleILi1EEELNS1_8OperatorE0ENS1_17Conv2dProblemSizeELNS1_9GroupModeE0EEEEEvNT_6ParamsE)
        /*0014*/ 	.word	0x00000000


	//----- nvinfo : EIATTR_REGCOUNT
	.align		4
.L_14:
        /*0018*/ 	.byte	0x04, 0x2f
        /*001a*/ 	.short	(.L_16 - .L_15)
	.align		4
.L_15:
        /*001c*/ 	.word	index@(_ZN7cutlass6KernelINS_4conv6kernel23ImplicitGemmConvolutionINS1_11threadblock21ImplicitGemmPipelinedINS_4gemm9GemmShapeILi128ELi128ELi32EEENS4_12TileIteratorINS4_48Conv2dFpropActivationTileAccessIteratorOptimizedINS_11MatrixShapeILi128ELi32EEENS_6half_tENS_6layout10TensorNHWCENS_9transform29PitchLinearWarpRakedThreadMapINS_16PitchLinearShapeILi32ELi128EEELi128ENSI_ILi4ELi8EEELi8EEENS_12AlignedArrayISD_Li8ELi16EEEEEEENSG_11threadblock19RegularTileIteratorISC_SD_NSE_37RowMajorTensorOpMultiplicandCrosswiseILi16ELi32EEELi0ESL_Li16EEENS9_INS4_44Conv2dFpropFilterTileAccessIteratorOptimizedINSB_ILi32ELi128EEESD_SF_SL_SN_Lb0EEEEENSR_ISW_SD_NSE_40ColumnMajorTensorOpMultiplicandCrosswiseILi16ELi32EEELi1ESL_Li16EEESD_SF_NS6_11threadblock9MmaPolicyINS6_4warp11MmaTensorOpINS7_ILi64ELi64ELi32EEESD_ST_SD_S10_SD_NSE_8RowMajorENS14_17MmaTensorOpPolicyINS_4arch3MmaINS7_ILi16ELi8ELi8EEELi32ESD_S17_SD_NSE_11ColumnMajorESD_S17_NS19_13OpMultiplyAddEEENSB_ILi1ELi1EEEEELi1ELb0EbEENSB_ILi0ELi0EEES1I_Li1EEENS_21NumericArrayConverterISD_SD_Li32ELNS_15FloatRoundStyleE2ENSG_6thread14UnaryTransform8IdentityEEES1P_bEENS_8epilogue11threadblock8EpilogueIS8_S1H_Li1ENS1S_22PredicatedTileIteratorINS1S_26OutputTileOptimalThreadMapINS1S_15OutputTileShapeILi128ELi8ELi2ELi1ELi1EEENS1W_ILi1ELi8ELi1ELi1ELi8EEELi128ELi8ELi16EEESD_Lb0ENSE_9NoPermuteELb0EEENS1R_4warp24FragmentIteratorTensorOpIS16_S1B_SD_NS_5ArrayISD_Li4ELb0EEES17_EENS22_20TileIteratorTensorOpIS16_S1B_SD_S17_EENS1S_18SharedLoadIteratorINS1Z_18CompactedThreadMapESD_Li16EEENS1R_6thread21LinearCombinationReluISD_Li8ESD_SD_LNS2C_9ScaleType4KindE1ELS1L_2EEENSB_ILi0ELi16EEELi1ELi1EEENS12_30GemmIdentityThreadblockSwizzleILi1EEELNS1_8OperatorE0ENS1_17Conv2dProblemSizeELNS1_9GroupModeE0EEEEEvNT_6ParamsE)
        /*0020*/ 	.word	0x000000a8


	//----- nvinfo : EIATTR_FRAME_SIZE
	.align		4
.L_16:
        /*0024*/ 	.byte	0x04, 0x11
        /*0026*/ 	.short	(.L_18 - .L_17)
	.align		4
.L_17:
        /*0028*/ 	.word	index@(_ZN7cutlass6KernelINS_4conv6kernel23ImplicitGemmConvolutionINS1_11threadblock21ImplicitGemmPipelinedINS_4gemm9GemmShapeILi128ELi128ELi32EEENS4_12TileIteratorINS4_48Conv2dFpropActivationTileAccessIteratorOptimizedINS_11MatrixShapeILi128ELi32EEENS_6half_tENS_6layout10TensorNHWCENS_9transform29PitchLinearWarpRakedThreadMapINS_16PitchLinearShapeILi32ELi128EEELi128ENSI_ILi4ELi8EEELi8EEENS_12AlignedArrayISD_Li8ELi16EEEEEEENSG_11threadblock19RegularTileIteratorISC_SD_NSE_37RowMajorTensorOpMultiplicandCrosswiseILi16ELi32EEELi0ESL_Li16EEENS9_INS4_44Conv2dFpropFilterTileAccessIteratorOptimizedINSB_ILi32ELi128EEESD_SF_SL_SN_Lb0EEEEENSR_ISW_SD_NSE_40ColumnMajorTensorOpMultiplicandCrosswiseILi16ELi32EEELi1ESL_Li16EEESD_SF_NS6_11threadblock9MmaPolicyINS6_4warp11MmaTensorOpINS7_ILi64ELi64ELi32EEESD_ST_SD_S10_SD_NSE_8RowMajorENS14_17MmaTensorOpPolicyINS_4arch3MmaINS7_ILi16ELi8ELi8EEELi32ESD_S17_SD_NSE_11ColumnMajorESD_S17_NS19_13OpMultiplyAddEEENSB_ILi1ELi1EEEEELi1ELb0EbEENSB_ILi0ELi0EEES1I_Li1EEENS_21NumericArrayConverterISD_SD_Li32ELNS_15FloatRoundStyleE2ENSG_6thread14UnaryTransform8IdentityEEES1P_bEENS_8epilogue11threadblock8EpilogueIS8_S1H_Li1ENS1S_22PredicatedTileIteratorINS1S_26OutputTileOptimalThreadMapINS1S_15OutputTileShapeILi128ELi8ELi2ELi1ELi1EEENS1W_ILi1ELi8ELi1ELi1ELi8EEELi128ELi8ELi16EEESD_Lb0ENSE_9NoPermuteELb0EEENS1R_4warp24FragmentIteratorTensorOpIS16_S1B_SD_NS_5ArrayISD_Li4ELb0EEES17_EENS22_20TileIteratorTensorOpIS16_S1B_SD_S17_EENS1S_18SharedLoadIteratorINS1Z_18CompactedThreadMapESD_Li16EEENS1R_6thread21LinearCombinationReluISD_Li8ESD_SD_LNS2C_9ScaleType4KindE1ELS1L_2EEENSB_ILi0ELi16EEELi1ELi1EEENS12_30GemmIdentityThreadblockSwizzleILi1EEELNS1_8OperatorE0ENS1_17Conv2dProblemSizeELNS1_9GroupModeE0EEEEEvNT_6ParamsE)
        /*002c*/ 	.word	0x00000000


	//----- nvinfo : EIATTR_REGCOUNT
	.align		4
.L_18:
        /*0030*/ 	.byte	0x04, 0x2f
        /*0032*/ 	.short	(.L_20 - .L_19)
	.align		4
.L_19:
        /*0034*/ 	.word	index@(_ZN7cutlass6KernelINS_4conv6kernel26B2bImplicitGemmConvolutionINS1_11threadblock24B2bImplicitGemmPipelinedINS_4gemm9GemmShapeILi64ELi64ELi32EEENS4_12TileIteratorINS4_48Conv2dFpropActivationTileAccessIteratorOptimizedINS_11MatrixShapeILi64ELi32EEENS_6half_tENS_6layout10TensorNHWCENS_9transform29PitchLinearWarpRakedThreadMapINS_16PitchLinearShapeILi32ELi64EEELi128ENSI_ILi4ELi8EEELi8EEENS_12AlignedArrayISD_Li8ELi16EEEEEEENSG_11threadblock19RegularTileIteratorISC_SD_NSE_37RowMajorTensorOpMultiplicandCrosswiseILi16ELi32EEELi0ESL_Li16EEENS9_INS4_44Conv2dFpropFilterTileAccessIteratorOptimizedINSB_ILi32ELi64EEESD_SF_SL_SN_Lb0EEEEENSR_ISW_SD_NSE_40ColumnMajorTensorOpMultiplicandCrosswiseILi16ELi32EEELi1ESL_Li16EEENS7_ILi64ELi128ELi32EEENS6_4warp27MmaTensorOpFragmentIteratorINSB_ILi16ELi8EEENSB_ILi16ELi64EEELi32ESD_SD_NSE_11ColumnMajorENS7_ILi16ELi8ELi8EEENS_8epilogue6thread21LinearCombinationReluISD_Li4ESD_SD_LNS1A_9ScaleType4KindE2ELNS_15FloatRoundStyleE2EEEEENSQ_14VectorIteratorINSQ_30PredicatedVectorAccessIteratorINSB_ILi64ELi64EEENSB_ILi16ELi32EEESD_NSE_8RowMajorELi2ELb0EEEEENSG_4warp22VectorFragmentIteratorINSB_ILi1ELi8EEESD_S1L_S18_Li2EEENS9_INSV_INSB_ILi32ELi128EEESD_SF_NSH_INSI_ILi32ELi128EEELi128ESK_Li8EEESN_Lb0EEEEENSR_IS1S_SD_S10_Li1ES1U_Li16EEESD_SF_S1F_NS6_11threadblock9MmaPolicyINS13_11MmaTensorOpINS7_ILi16ELi64ELi32EEESD_ST_SD_S10_SD_S1L_NS13_17MmaTensorOpPolicyINS_4arch3MmaIS18_Li32ESD_S1L_SD_S17_SD_S1L_NS23_13OpMultiplyAddEEENSB_ILi1ELi1EEEEELi1ELb0EbEENSB_ILi0ELi0EEES2A_Li1EEENS1Z_INS20_INS7_ILi16ELi128ELi32EEESD_ST_SD_S10_SD_S1L_S28_Li1ELb0EbEES2A_S2A_Li1EEENS_21NumericArrayConverterISD_SD_Li16ELS1E_2ENSG_6thread14UnaryTransform8IdentityEEES2J_NS2F_ISD_SD_Li32ELS1E_2ES2I_EEbEENS19_11threadblock8EpilogueIS12_S2D_Li1ENS2M_22PredicatedTileIteratorINS2M_26OutputTileOptimalThreadMapINS2M_15OutputTileShapeILi128ELi8ELi4ELi1ELi1EEENS2Q_ILi1ELi2ELi1ELi1ELi2EEELi128ELi8ELi16EEESD_Lb0ENSE_9NoPermuteELb0EEENS19_4warp24FragmentIteratorTensorOpIS2C_S18_SD_NS_5ArrayISD_Li4ELb0EEES1L_EENS2W_20TileIteratorTensorOpIS2C_S18_SD_S1L_EENS2M_18SharedLoadIteratorINS2T_18CompactedThreadMapESD_Li16EEENS1B_ISD_Li8ESD_SD_LS1D_1ELS1E_2EEENSB_ILi0ELi16EEELi1ELi1EEENS1Y_30GemmIdentityThreadblockSwizzleILi1EEELNS1_8OperatorE0ENS1_17Conv2dProblemSizeEEEEEvNT_6ParamsE)
        /*0038*/ 	.word	0x00000082


	//----- nvinfo : EIATTR_FRAME_SIZE
	.align		4
.L_20:
        /*003c*/ 	.byte	0x04, 0x11
        /*003e*/ 	.short	(.L_22 - .L_21)
	.align		4
.L_21:
        /*0040*/ 	.word	index@(_ZN7cutlass6KernelINS_4conv6kernel26B2bImplicitGemmConvolutionINS1_11threadblock24B2bImplicitGemmPipelinedINS_4gemm9GemmShapeILi64ELi64ELi32EEENS4_12TileIteratorINS4_48Conv2dFpropActivationTileAccessIteratorOptimizedINS_11MatrixShapeILi64ELi32EEENS_6half_tENS_6layout10TensorNHWCENS_9transform29PitchLinearWarpRakedThreadMapINS_16PitchLinearShapeILi32ELi64EEELi128ENSI_ILi4ELi8EEELi8EEENS_12AlignedArrayISD_Li8ELi16EEEEEEENSG_11threadblock19RegularTileIteratorISC_SD_NSE_37RowMajorTensorOpMultiplicandCrosswiseILi16ELi32EEELi0ESL_Li16EEENS9_INS4_44Conv2dFpropFilterTileAccessIteratorOptimizedINSB_ILi32ELi64EEESD_SF_SL_SN_Lb0EEEEENSR_ISW_SD_NSE_40ColumnMajorTensorOpMultiplicandCrosswiseILi16ELi32EEELi1ESL_Li16EEENS7_ILi64ELi128ELi32EEENS6_4warp27MmaTensorOpFragmentIteratorINSB_ILi16ELi8EEENSB_ILi16ELi64EEELi32ESD_SD_NSE_11ColumnMajorENS7_ILi16ELi8ELi8EEENS_8epilogue6thread21LinearCombinationReluISD_Li4ESD_SD_LNS1A_9ScaleType4KindE2ELNS_15FloatRoundStyleE2EEEEENSQ_14VectorIteratorINSQ_30PredicatedVectorAccessIteratorINSB_ILi64ELi64EEENSB_ILi16ELi32EEESD_NSE_8RowMajorELi2ELb0EEEEENSG_4warp22VectorFragmentIteratorINSB_ILi1ELi8EEESD_S1L_S18_Li2EEENS9_INSV_INSB_ILi32ELi128EEESD_SF_NSH_INSI_ILi32ELi128EEELi128ESK_Li8EEESN_Lb0EEEEENSR_IS1S_SD_S10_Li1ES1U_Li16EEESD_SF_S1F_NS6_11threadblock9MmaPolicyINS13_11MmaTensorOpINS7_ILi16ELi64ELi32EEESD_ST_SD_S10_SD_S1L_NS13_17MmaTensorOpPolicyINS_4arch3MmaIS18_Li32ESD_S1L_SD_S17_SD_S1L_NS23_13OpMultiplyAddEEENSB_ILi1ELi1EEEEELi1ELb0EbEENSB_ILi0ELi0EEES2A_Li1EEENS1Z_INS20_INS7_ILi16ELi128ELi32EEESD_ST_SD_S10_SD_S1L_S28_Li1ELb0EbEES2A_S2A_Li1EEENS_21NumericArrayConverterISD_SD_Li16ELS1E_2ENSG_6thread14UnaryTransform8IdentityEEES2J_NS2F_ISD_SD_Li32ELS1E_2ES2I_EEbEENS19_11threadblock8EpilogueIS12_S2D_Li1ENS2M_22PredicatedTileIteratorINS2M_26OutputTileOptimalThreadMapINS2M_15OutputTileShapeILi128ELi8ELi4ELi1ELi1EEENS2Q_ILi1ELi2ELi1ELi1ELi2EEELi128ELi8ELi16EEESD_Lb0ENSE_9NoPermuteELb0EEENS19_4warp24FragmentIteratorTensorOpIS2C_S18_SD_NS_5ArrayISD_Li4ELb0EEES1L_EENS2W_20TileIteratorTensorOpIS2C_S18_SD_S1L_EENS2M_18SharedLoadIteratorINS2T_18CompactedThreadMapESD_Li16EEENS1B_ISD_Li8ESD_SD_LS1D_1ELS1E_2EEENSB_ILi0ELi16EEELi1ELi1EEENS1Y_30GemmIdentityThreadblockSwizzleILi1EEELNS1_8OperatorE0ENS1_17Conv2dProblemSizeEEEEEvNT_6ParamsE)
        /*0044*/ 	.word	0x00000000


	//----- nvinfo : EIATTR_REGCOUNT
	.align		4
.L_22:
        /*0048*/ 	.byte	0x04, 0x2f
        /*004a*/ 	.short	(.L_24 - .L_23)
	.align		4
.L_23:
        /*004c*/ 	.word	index@(_ZN7cutlass9reference6device6kernel11Conv2dFpropINS_6half_tENS_6layout10TensorNHWCES4_S6_S4_S6_S4_S4_NS_16NumericConverterIS4_S4_LNS_15FloatRoundStyleE2EEENS_12multiply_addIS4_S4_S4_EELi4ELi4ELi16ELi8EEEvNS_4conv17Conv2dProblemSizeENS_9TensorRefIT_T0_EENSE_IT1_T2_EENSE_IT3_T4_EESN_T5_SO_)
        /*0050*/ 	.word	0x0000006a


	//----- nvinfo : EIATTR_FRAME_SIZE
	.align		4
.L_24:
        /*0054*/ 	.byte	0x04, 0x11
        /*0056*/ 	.short	(.L_26 - .L_25)
	.align		4
.L_25:
        /*0058*/ 	.word	index@($__internal_4_$__cuda_sm20_div_s64)
        /*005c*/ 	.word	0x00000000


	//----- nvinfo : EIATTR_FRAME_SIZE
	.align		4
.L_26:
        /*0060*/ 	.byte	0x04, 0x11
        /*0062*/ 	.short	(.L_28 - .L_27)
	.align		4
.L_27:
        /*0064*/ 	.word	index@(_ZN7cutlass9reference6device6kernel11Conv2dFpropINS_6half_tENS_6layout10TensorNHWCES4_S6_S4_S6_S4_S4_NS_16NumericConverterIS4_S4_LNS_15FloatRoundStyleE2EEENS_12multiply_addIS4_S4_S4_EELi4ELi4ELi16ELi8EEEvNS_4conv17Conv2dProblemSizeENS_9TensorRefIT_T0_EENSE_IT1_T2_EENSE_IT3_T4_EESN_T5_SO_)
        /*0068*/ 	.word	0x00000000


	//----- nvinfo : EIATTR_REGCOUNT
	.align		4
.L_28:
        /*006c*/ 	.byte	0x04, 0x2f
        /*006e*/ 	.short	(.L_30 - .L_29)
	.align		4
.L_29:
        /*0070*/ 	.word	index@(_ZN7cutlass9reference6device6kernel11Conv2dDgradINS_6half_tENS_6layout10TensorNHWCES4_S6_S4_S6_S4_S4_NS_16NumericConverterIS4_S4_LNS_15FloatRoundStyleE2EEENS_12multiply_addIS4_S4_S4_EELi2ELi4ELi16ELi8EEEvNS_4conv17Conv2dProblemSizeENS_9TensorRefIT_T0_EENSE_IT1_T2_EENSE_IT3_T4_EESN_T5_SO_)
        /*0074*/ 	.word	0x00000024


	//----- nvinfo : EIATTR_FRAME_SIZE
	.align		4
.L_30:
        /*0078*/ 	.byte	0x04, 0x11
        /*007a*/ 	.short	(.L_32 - .L_31)
	.align		4
.L_31:
        /*007c*/ 	.word	index@($__internal_3_$__cuda_sm20_div_s64)
        /*0080*/ 	.word	0x00000000


	//----- nvinfo : EIATTR_FRAME_SIZE
	.align		4
.L_32:
        /*0084*/ 	.byte	0x04, 0x11
        /*0086*/ 	.short	(.L_34 - .L_33)
	.align		4
.L_33:
        /*0088*/ 	.word	index@(_ZN7cutlass9reference6device6kernel11Conv2dDgradINS_6half_tENS_6layout10TensorNHWCES4_S6_S4_S6_S4_S4_NS_16NumericConverterIS4_S4_LNS_15FloatRoundStyleE2EEENS_12multiply_addIS4_S4_S4_EELi2ELi4ELi16ELi8EEEvNS_4conv17Conv2dProblemSizeENS_9TensorRefIT_T0_EENSE_IT1_T2_EENSE_IT3_T4_EESN_T5_SO_)
        /*008c*/ 	.word	0x00000000


	//----- nvinfo : EIATTR_REGCOUNT
	.align		4
.L_34:
        /*0090*/ 	.byte	0x04, 0x2f
        /*0092*/ 	.short	(.L_36 - .L_35)
	.align		4
.L_35:
        /*0094*/ 	.word	index@(_ZN7cutlass9reference6device6kernel11Conv2dWgradINS_6half_tENS_6layout10TensorNHWCES4_S6_S4_S6_S4_S4_NS_16NumericConverterIS4_S4_LNS_15FloatRoundStyleE2EEENS_12multiply_addIS4_S4_S4_EELi2ELi4ELi8ELi16EEEvNS_4conv17Conv2dProblemSizeENS_9TensorRefIT_T0_EENSE_IT1_T2_EENSE_IT3_T4_EESN_T5_SO_)
        /*0098*/ 	.word	0x00000040


	//----- nvinfo : EIATTR_FRAME_SIZE
	.align		4
.L_36:
        /*009c*/ 	.byte	0x04, 0x11
        /*009e*/ 	.short	(.L_38 - .L_37)
	.align		4
.L_37:
        /*00a0*/ 	.word	index@($__internal_2_$__cuda_sm20_div_s64)
        /*00a4*/ 	.word	0x00000000


	//----- nvinfo : EIATTR_FRAME_SIZE
	.align		4
.L_38:
        /*00a8*/ 	.byte	0x04, 0x11
        /*00aa*/ 	.short	(.L_40 - .L_39)
	.align		4
.L_39:
        /*00ac*/ 	.word	index@(_ZN7cutlass9reference6device6kernel11Conv2dWgradINS_6half_tENS_6layout10TensorNHWCES4_S6_S4_S6_S4_S4_NS_16NumericConverterIS4_S4_LNS_15FloatRoundStyleE2EEENS_12multiply_addIS4_S4_S4_EELi2ELi4ELi8ELi16EEEvNS_4conv17Conv2dProblemSizeENS_9TensorRefIT_T0_EENSE_IT1_T2_EENSE_IT3_T4_EESN_T5_SO_)
        /*00b0*/ 	.word	0x00000000


	//----- nvinfo : EIATTR_REGCOUNT
	.align		4
.L_40:
        /*00b4*/ 	.byte	0x04, 0x2f
        /*00b6*/ 	.short	(.L_42 - .L_41)
	.align		4
.L_41:
        /*00b8*/ 	.word	index@(_ZN7cutlass9reference6device6kernel13TensorForEachINS1_6detail14TensorReLuFuncINS_6half_tENS_6layout10TensorNHWCEEELi4ENS9_6ParamsEEEvNS_5CoordIXT0_EilEET1_)
        /*00bc*/ 	.word	0x0000001a


	//----- nvinfo : EIATTR_FRAME_SIZE
	.align		4
.L_42:
        /*00c0*/ 	.byte	0x04, 0x11
        /*00c2*/ 	.short	(.L_44 - .L_43)
	.align		4
.L_43:
        /*00c4*/ 	.word	index@($__internal_1_$__cuda_sm20_div_s64)
        /*00c8*/ 	.word	0x00000000


	//----- nvinfo : EIATTR_FRAME_SIZE
	.align		4
.L_44:
        /*00cc*/ 	.byte	0x04, 0x11
        /*00ce*/ 	.short	(.L_46 - .L_45)
	.align		4
.L_45:
        /*00d0*/ 	.word	index@(_ZN7cutlass9reference6device6kernel13TensorForEachINS1_6detail14TensorReLuFuncINS_6half_tENS_6layout10TensorNHWCEEELi4ENS9_6ParamsEEEvNS_5CoordIXT0_EilEET1_)
        /*00d4*/ 	.word	0x00000000


	//----- nvinfo : EIATTR_REGCOUNT
	.align		4
.L_46:
        /*00d8*/ 	.byte	0x04, 0x2f
        /*00da*/ 	.short	(.L_48 - .L_47)
	.align		4
.L_47:
        /*00dc*/ 	.word	index@(_ZN7cutlass9reference6device6kernel21TensorScaleBiasConv2dINS_9TensorRefINS_6half_tENS_6layout10TensorNHWCEEES8_S5_NS4_IS5_NS6_8RowMajorEEENS_16NumericConverterIS5_S5_LNS_15FloatRoundStyleE2EEELi4ELi4ELi16ELi8EEEvNS_4conv17Conv2dProblemSizeET_T0_T1_T2_SJ_)
        /*00e0*/ 	.word	0x00000022


	//----- nvinfo : EIATTR_FRAME_SIZE
	.align		4
.L_48:
        /*00e4*/ 	.byte	0x04, 0x11
        /*00e6*/ 	.short	(.L_50 - .L_49)
	.align		4
.L_49:
        /*00e8*/ 	.word	index@($__internal_0_$__cuda_sm20_div_s64)
        /*00ec*/ 	.word	0x00000000


	//----- nvinfo : EIATTR_FRAME_SIZE
	.align		4
.L_50:
        /*00f0*/ 	.byte	0x04, 0x11
        /*00f2*/ 	.short	(.L_52 - .L_51)
	.align		4
.L_51:
        /*00f4*/ 	.word	index@(_ZN7cutlass9reference6device6kernel21TensorScaleBiasConv2dINS_9TensorRefINS_6half_tENS_6layout10TensorNHWCEEES8_S5_NS4_IS5_NS6_8RowMajorEEENS_16NumericConverterIS5_S5_LNS_15FloatRoundStyleE2EEELi4ELi4ELi16ELi8EEEvNS_4conv17Conv2dProblemSizeET_T0_T1_T2_SJ_)
        /*00f8*/ 	.word	0x00000000


	//----- nvinfo : EIATTR_MIN_STACK_SIZE
	.align		4
.L_52:
        /*00fc*/ 	.byte	0x04, 0x12
        /*00fe*/ 	.short	(.L_54 - .L_53)
	.align		4
.L_53:
        /*0100*/ 	.word	index@(_ZN7cutlass6KernelINS_4conv6kernel26B2bImplicitGemmConvolutionINS1_11threadblock24B2bImplicitGemmPipelinedINS_4gemm9GemmShapeILi64ELi64ELi32EEENS4_12TileIteratorINS4_48Conv2dFpropActivationTileAccessIteratorOptimizedINS_11MatrixShapeILi64ELi32EEENS_6half_tENS_6layout10TensorNHWCENS_9transform29PitchLinearWarpRakedThreadMapINS_16PitchLinearShapeILi32ELi64EEELi128ENSI_ILi4ELi8EEELi8EEENS_12AlignedArrayISD_Li8ELi16EEEEEEENSG_11threadblock19RegularTileIteratorISC_SD_NSE_37RowMajorTensorOpMultiplicandCrosswiseILi16ELi32EEELi0ESL_Li16EEENS9_INS4_44Conv2dFpropFilterTileAccessIteratorOptimizedINSB_ILi32ELi64EEESD_SF_SL_SN_Lb0EEEEENSR_ISW_SD_NSE_40ColumnMajorTensorOpMultiplicandCrosswiseILi16ELi32EEELi1ESL_Li16EEENS7_ILi64ELi128ELi32EEENS6_4warp27MmaTensorOpFragmentIteratorINSB_ILi16ELi8EEENSB_ILi16ELi64EEELi32ESD_SD_NSE_11ColumnMajorENS7_ILi16ELi8ELi8EEENS_8epilogue6thread21LinearCombinationReluISD_Li4ESD_SD_LNS1A_9ScaleType4KindE2ELNS_15FloatRoundStyleE2EEEEENSQ_14VectorIteratorINSQ_30PredicatedVectorAccessIteratorINSB_ILi64ELi64EEENSB_ILi16ELi32EEESD_NSE_8RowMajorELi2ELb0EEEEENSG_4warp22VectorFragmentIteratorINSB_ILi1ELi8EEESD_S1L_S18_Li2EEENS9_INSV_INSB_ILi32ELi128EEESD_SF_NSH_INSI_ILi32ELi128EEELi128ESK_Li8EEESN_Lb0EEEEENSR_IS1S_SD_S10_Li1ES1U_Li16EEESD_SF_S1F_NS6_11threadblock9MmaPolicyINS13_11MmaTensorOpINS7_ILi16ELi64ELi32EEESD_ST_SD_S10_SD_S1L_NS13_17MmaTensorOpPolicyINS_4arch3MmaIS18_Li32ESD_S1L_SD_S17_SD_S1L_NS23_13OpMultiplyAddEEENSB_ILi1ELi1EEEEELi1ELb0EbEENSB_ILi0ELi0EEES2A_Li1EEENS1Z_INS20_INS7_ILi16ELi128ELi32EEESD_ST_SD_S10_SD_S1L_S28_Li1ELb0EbEES2A_S2A_Li1EEENS_21NumericArrayConverterISD_SD_Li16ELS1E_2ENSG_6thread14UnaryTransform8IdentityEEES2J_NS2F_ISD_SD_Li32ELS1E_2ES2I_EEbEENS19_11threadblock8EpilogueIS12_S2D_Li1ENS2M_22PredicatedTileIteratorINS2M_26OutputTileOptimalThreadMapINS2M_15OutputTileShapeILi128ELi8ELi4ELi1ELi1EEENS2Q_ILi1ELi2ELi1ELi1ELi2EEELi128ELi8ELi16EEESD_Lb0ENSE_9NoPermuteELb0EEENS19_4warp24FragmentIteratorTensorOpIS2C_S18_SD_NS_5ArrayISD_Li4ELb0EEES1L_EENS2W_20TileIteratorTensorOpIS2C_S18_SD_S1L_EENS2M_18SharedLoadIteratorINS2T_18CompactedThreadMapESD_Li16EEENS1B_ISD_Li8ESD_SD_LS1D_1ELS1E_2EEENSB_ILi0ELi16EEELi1ELi1EEENS1Y_30GemmIdentityThreadblockSwizzleILi1EEELNS1_8OperatorE0ENS1_17Conv2dProblemSizeEEEEEvNT_6ParamsE)
        /*0104*/ 	.word	0x00000000


	//----- nvinfo : EIATTR_MIN_STACK_SIZE
	.align		4
.L_54:
        /*0108*/ 	.byte	0x04, 0x12
        /*010a*/ 	.short	(.L_56 - .L_55)
	.align		4
.L_55:
        /*010c*/ 	.word	index@(_ZN7cutlass6KernelINS_4conv6kernel23ImplicitGemmConvolutionINS1_11threadblock21ImplicitGemmPipelinedINS_4gemm9GemmShapeILi128ELi128ELi32EEENS4_12TileIteratorINS4_48Conv2dFpropActivationTileAccessIteratorOptimizedINS_11MatrixShapeILi128ELi32EEENS_6half_tENS_6layout10TensorNHWCENS_9transform29PitchLinearWarpRakedThreadMapINS_16PitchLinearShapeILi32ELi128EEELi128ENSI_ILi4ELi8EEELi8EEENS_12AlignedArrayISD_Li8ELi16EEEEEEENSG_11threadblock19RegularTileIteratorISC_SD_NSE_37RowMajorTensorOpMultiplicandCrosswiseILi16ELi32EEELi0ESL_Li16EEENS9_INS4_44Conv2dFpropFilterTileAccessIteratorOptimizedINSB_ILi32ELi128EEESD_SF_SL_SN_Lb0EEEEENSR_ISW_SD_NSE_40ColumnMajorTensorOpMultiplicandCrosswiseILi16ELi32EEELi1ESL_Li16EEESD_SF_NS6_11threadblock9MmaPolicyINS6_4warp11MmaTensorOpINS7_ILi64ELi64ELi32EEESD_ST_SD_S10_SD_NSE_8RowMajorENS14_17MmaTensorOpPolicyINS_4arch3MmaINS7_ILi16ELi8ELi8EEELi32ESD_S17_SD_NSE_11ColumnMajorESD_S17_NS19_13OpMultiplyAddEEENSB_ILi1ELi1EEEEELi1ELb0EbEENSB_ILi0ELi0EEES1I_Li1EEENS_21NumericArrayConverterISD_SD_Li32ELNS_15FloatRoundStyleE2ENSG_6thread14UnaryTransform8IdentityEEES1P_bEENS_8epilogue11threadblock8EpilogueIS8_S1H_Li1ENS1S_22PredicatedTileIteratorINS1S_26OutputTileOptimalThreadMapINS1S_15OutputTileShapeILi128ELi8ELi2ELi1ELi1EEENS1W_ILi1ELi8ELi1ELi1ELi8EEELi128ELi8ELi16EEESD_Lb0ENSE_9NoPermuteELb0EEENS1R_4warp24FragmentIteratorTensorOpIS16_S1B_SD_NS_5ArrayISD_Li4ELb0EEES17_EENS22_20TileIteratorTensorOpIS16_S1B_SD_S17_EENS1S_18SharedLoadIteratorINS1Z_18CompactedThreadMapESD_Li16EEENS1R_6thread21LinearCombinationReluISD_Li8ESD_SD_LNS2C_9ScaleType4KindE1ELS1L_2EEENSB_ILi0ELi16EEELi1ELi1EEENS12_30GemmIdentityThreadblockSwizzleILi1EEELNS1_8OperatorE0ENS1_17Conv2dProblemSizeELNS1_9GroupModeE0EEEEEvNT_6ParamsE)
        /*0110*/ 	.word	0x00000000


	//----- nvinfo : EIATTR_MIN_STACK_SIZE
	.align		4
.L_56:
        /*0114*/ 	.byte	0x04, 0x12
        /*0116*/ 	.short	(.L_58 - .L_57)
	.align		4
.L_57:
        /*0118*/ 	.word	index@(_ZN7cutlass6KernelINS_4conv6kernel23ImplicitGemmConvolutionINS1_11threadblock21ImplicitGemmPipelinedINS_4gemm9GemmShapeILi64ELi64ELi32EEENS4_12TileIteratorINS4_48Conv2dFpropActivationTileAccessIteratorOptimizedINS_11MatrixShapeILi64ELi32EEENS_6half_tENS_6layout10TensorNHWCENS_9transform29PitchLinearWarpRakedThreadMapINS_16PitchLinearShapeILi32ELi64EEELi128ENSI_ILi4ELi8EEELi8EEENS_12AlignedArrayISD_Li8ELi16EEEEEEENSG_11threadblock19RegularTileIteratorISC_SD_NSE_37RowMajorTensorOpMultiplicandCrosswiseILi16ELi32EEELi0ESL_Li16EEENS9_INS4_44Conv2dFpropFilterTileAccessIteratorOptimizedINSB_ILi32ELi64EEESD_SF_SL_SN_Lb0EEEEENSR_ISW_SD_NSE_40ColumnMajorTensorOpMultiplicandCrosswiseILi16ELi32EEELi1ESL_Li16EEESD_SF_NS6_11threadblock9MmaPolicyINS6_4warp11MmaTensorOpINS7_ILi32ELi32ELi32EEESD_ST_SD_S10_SD_NSE_8RowMajorENS14_17MmaTensorOpPolicyINS_4arch3MmaINS7_ILi16ELi8ELi8EEELi32ESD_S17_SD_NSE_11ColumnMajorESD_S17_NS19_13OpMultiplyAddEEENSB_ILi1ELi1EEEEELi1ELb0EbEENSB_ILi0ELi0EEES1I_Li1EEENS_21NumericArrayConverterISD_SD_Li16ELNS_15FloatRoundStyleE2ENSG_6thread14UnaryTransform8IdentityEEES1P_bEENS_8epilogue11threadblock8EpilogueIS8_S1H_Li1ENS1S_22PredicatedTileIteratorINS1S_26OutputTileOptimalThreadMapINS1S_15OutputTileShapeILi64ELi8ELi2ELi1ELi1EEENS1W_ILi1ELi4ELi1ELi1ELi4EEELi128ELi8ELi16EEESD_Lb0ENSE_9NoPermuteELb0EEENS1R_4warp24FragmentIteratorTensorOpIS16_S1B_SD_NS_5ArrayISD_Li4ELb0EEES17_EENS22_20TileIteratorTensorOpIS16_S1B_SD_S17_EENS1S_18SharedLoadIteratorINS1Z_18CompactedThreadMapESD_Li16EEENS1R_6thread21LinearCombinationReluISD_Li8ESD_SD_LNS2C_9ScaleType4KindE1ELS1L_2EEENSB_ILi0ELi16EEELi1ELi1EEENS12_30GemmIdentityThreadblockSwizzleILi1EEELNS1_8OperatorE0ENS1_17Conv2dProblemSizeELNS1_9GroupModeE0EEEEEvNT_6ParamsE)
        /*011c*/ 	.word	0x00000000


	//----- nvinfo : EIATTR_MIN_STACK_SIZE
	.align		4
.L_58:
        /*0120*/ 	.byte	0x04, 0x12
        /*0122*/ 	.short	(.L_60 - .L_59)
	.align		4
.L_59:
        /*0124*/ 	.word	index@(_ZN7cutlass9reference6device6kernel21TensorScaleBiasConv2dINS_9TensorRefINS_6half_tENS_6layout10TensorNHWCEEES8_S5_NS4_IS5_NS6_8RowMajorEEENS_16NumericConverterIS5_S5_LNS_15FloatRoundStyleE2EEELi4ELi4ELi16ELi8EEEvNS_4conv17Conv2dProblemSizeET_T0_T1_T2_SJ_)
        /*0128*/ 	.word	0x00000000


	//----- nvinfo : EIATTR_MIN_STACK_SIZE
	.align		4
.L_60:
        /*012c*/ 	.byte	0x04, 0x12
        /*012e*/ 	.short	(.L_62 - .L_61)
	.align		4
.L_61:
        /*0130*/ 	.word	index@(_ZN7cutlass9reference6device6kernel13TensorForEachINS1_6detail14TensorReLuFuncINS_6half_tENS_6layout10TensorNHWCEEELi4ENS9_6ParamsEEEvNS_5CoordIXT0_EilEET1_)
        /*0134*/ 	.word	0x00000000


	//----- nvinfo : EIATTR_MIN_STACK_SIZE
	.align		4
.L_62:
        /*0138*/ 	.byte	0x04, 0x12
        /*013a*/ 	.short	(.L_64 - .L_63)
	.align		4
.L_63:
        /*013c*/ 	.word	index@(_ZN7cutlass9reference6device6kernel11Conv2dWgradINS_6half_tENS_6layout10TensorNHWCES4_S6_S4_S6_S4_S4_NS_16NumericConverterIS4_S4_LNS_15FloatRoundStyleE2EEENS_12multiply_addIS4_S4_S4_EELi2ELi4ELi8ELi16EEEvNS_4conv17Conv2dProblemSizeENS_9TensorRefIT_T0_EENSE_IT1_T2_EENSE_IT3_T4_EESN_T5_SO_)
        /*0140*/ 	.word	0x00000000


	//----- nvinfo : EIATTR_MIN_STACK_SIZE
	.align		4
.L_64:
        /*0144*/ 	.byte	0x04, 0x12
        /*0146*/ 	.short	(.L_66 - .L_65)
	.align		4
.L_65:
        /*0148*/ 	.word	index@(_ZN7cutlass9reference6device6kernel11Conv2dDgradINS_6half_tENS_6layout10TensorNHWCES4_S6_S4_S6_S4_S4_NS_16NumericConverterIS4_S4_LNS_15FloatRoundStyleE2EEENS_12multiply_addIS4_S4_S4_EELi2ELi4ELi16ELi8EEEvNS_4conv17Conv2dProblemSizeENS_9TensorRefIT_T0_EENSE_IT1_T2_EENSE_IT3_T4_EESN_T5_SO_)
        /*014c*/ 	.word	0x00000000


	//----- nvinfo : EIATTR_MIN_STACK_SIZE
	.align		4
.L_66:
        /*0150*/ 	.byte	0x04, 0x12
        /*0152*/ 	.short	(.L_68 - .L_67)
	.align		4
.L_67:
        /*0154*/ 	.word	index@(_ZN7cutlass9reference6device6kernel11Conv2dFpropINS_6half_tENS_6layout10TensorNHWCES4_S6_S4_S6_S4_S4_NS_16NumericConverterIS4_S4_LNS_15FloatRoundStyleE2EEENS_12multiply_addIS4_S4_S4_EELi4ELi4ELi16ELi8EEEvNS_4conv17Conv2dProblemSizeENS_9TensorRefIT_T0_EENSE_IT1_T2_EENSE_IT3_T4_EESN_T5_SO_)
        /*0158*/ 	.word	0x00000000
.L_68:


//--------------------- .nv.info._ZN7cutlass9reference6device6kernel21TensorScaleBiasConv2dINS_9TensorRefINS_6half_tENS_6layout10TensorNHWCEEES8_S5_NS4_IS5_NS6_8RowMajorEEENS_16NumericConverterIS5_S5_LNS_15FloatRoundStyleE2EEELi4ELi4ELi16ELi8EEEvNS_4conv17Conv2dProblemSizeET_T0_T1_T2_SJ_ --------------------------
	.section	.nv.info._ZN7cutlass9reference6device6kernel21TensorScaleBiasConv2dINS_9TensorRefINS_6half_tENS_6layout10TensorNHWCEEES8_S5_NS4_IS5_NS6_8RowMajorEEENS_16NumericConverterIS5_S5_LNS_15FloatRoundStyleE2EEELi4ELi4ELi16ELi8EEEvNS_4conv17Conv2dProblemSizeET_T0_T1_T2_SJ_,"",@"SHT_CUDA_INFO"
	.sectionflags	@""
	.align	4


	//----- nvinfo : EIATTR_SW_WAR
	.align		4
        /*0000*/ 	.byte	0x04, 0x36
        /*0002*/ 	.short	(.L_70 - .L_69)
.L_69:
        /*0004*/ 	.word	0x00000001


	//----- nvinfo : EIATTR_CUDA_API_VERSION
	.align		4
.L_70:
        /*0008*/ 	.byte	0x04, 0x37
        /*000a*/ 	.short	(.L_72 - .L_71)
.L_71:
        /*000c*/ 	.word	0x00000082


	//----- nvinfo : EIATTR_PARAM_CBANK
	.align		4
.L_72:
        /*0010*/ 	.byte	0x04, 0x0a
        /*0012*/ 	.short	(.L_74 - .L_73)
	.align		4
.L_73:
        /*0014*/ 	.word	index@(.nv.constant0._ZN7cutlass9reference6device6kernel21TensorScaleBiasConv2dINS_9TensorRefINS_6half_tENS_6layout10TensorNHWCEEES8_S5_NS4_IS5_NS6_8RowMajorEEENS_16NumericConverterIS5_S5_LNS_15FloatRoundStyleE2EEELi4ELi4ELi16ELi8EEEvNS_4conv17Conv2dProblemSizeET_T0_T1_T2_SJ_)
        /*0018*/ 	.short	0x0160
        /*001a*/ 	.short	0x00a0


	//----- nvinfo : EIATTR_CBANK_PARAM_SIZE
	.align		4
.L_74:
        /*001c*/ 	.byte	0x03, 0x19
        /*001e*/ 	.short	0x00a0


	//----- nvinfo : EIATTR_KPARAM_INFO
	.align		4
        /*0020*/ 	.byte	0x04, 0x17
        /*0022*/ 	.short	(.L_76 - .L_75)
.L_75:
        /*0024*/ 	.word	0x00000000
        /*0028*/ 	.short	0x0005
        /*002a*/ 	.short	0x0090
        /*002c*/ 	.byte	0x00, 0xf0, 0x41, 0x00


	//----- nvinfo : EIATTR_KPARAM_INFO
	.align		4
.L_76:
        /*0030*/ 	.byte	0x04, 0x17
        /*0032*/ 	.short	(.L_78 - .L_77)
.L_77:
        /*0034*/ 	.word	0x00000000
        /*0038*/ 	.short	0x0004
        /*003a*/ 	.short	0x0080
        /*003c*/ 	.byte	0x00, 0xf0, 0x41, 0x00


	//----- nvinfo : EIATTR_KPARAM_INFO
	.align		4
.L_78:
        /*0040*/ 	.byte	0x04, 0x17
        /*0042*/ 	.short	(.L_80 - .L_79)
.L_79:
        /*0044*/ 	.word	0x00000000
        /*0048*/ 	.short	0x0003
        /*004a*/ 	.short	0x0078
        /*004c*/ 	.byte	0x00, 0xf0, 0x09, 0x00


	//----- nvinfo : EIATTR_KPARAM_INFO
	.align		4
.L_80:
        /*0050*/ 	.byte	0x04, 0x17
        /*0052*/ 	.short	(.L_82 - .L_81)
.L_81:
        /*0054*/ 	.word	0x00000000
        /*0058*/ 	.short	0x0002
        /*005a*/ 	.short	0x0060
        /*005c*/ 	.byte	0x00, 0xf0, 0x61, 0x00


	//----- nvinfo : EIATTR_KPARAM_INFO
	.align		4
.L_82:
        /*0060*/ 	.byte	0x04, 0x17
        /*0062*/ 	.short	(.L_84 - .L_83)
.L_83:
        /*0064*/ 	.word	0x00000000
        /*0068*/ 	.short	0x0001
        /*006a*/ 	.short	0x0048
        /*006c*/ 	.byte	0x00, 0xf0, 0x61, 0x00


	//----- nvinfo : EIATTR_KPARAM_INFO
	.align		4
.L_84:
        /*0070*/ 	.byte	0x04, 0x17
        /*0072*/ 	.short	(.L_86 - .L_85)
.L_85:
        /*0074*/ 	.word	0x00000000
        /*0078*/ 	.short	0x0000
        /*007a*/ 	.short	0x0000
        /*007c*/ 	.byte	0x00, 0xf0, 0x21, 0x01


	//----- nvinfo : EIATTR_MAXREG_COUNT
	.align		4
.L_86:
        /*0080*/ 	.byte	0x03, 0x1b
        /*0082*/ 	.short	0x00ff


	//----- nvinfo : EIATTR_MERCURY_ISA_VERSION
	.align		4
        /*0084*/ 	.byte	0x03, 0x5f
        /*0086*/ 	.short	0x0000


	//----- nvinfo : EIATTR_EXIT_INSTR_OFFSETS
	.align		4
        /*0088*/ 	.byte	0x04, 0x1c
        /*008a*/ 	.short	(.L_88 - .L_87)


	//   ....[0]....
.L_87:
        /*008c*/ 	.word	0x00002e80


	//   ....[1]....
        /*0090*/ 	.word	0x00003300


	//   ....[2]....
        /*0094*/ 	.word	0x00003390


	//   ....[3]....
        /*0098*/ 	.word	0x00003620


	//   ....[4]....
        /*009c*/ 	.word	0x000036a0


	//----- nvinfo : EIATTR_CRS_STACK_SIZE
	.align		4
.L_88:
        /*00a0*/ 	.byte	0x04, 0x1e
        /*00a2*/ 	.short	(.L_90 - .L_89)
.L_89:
        /*00a4*/ 	.word	0x00000000
.L_90:


//--------------------- .nv.info._ZN7cutlass9reference6device6kernel13TensorForEachINS1_6detail14TensorReLuFuncINS_6half_tENS_6layout10TensorNHWCEEELi4ENS9_6ParamsEEEvNS_5CoordIXT0_EilEET1_ --------------------------
	.section	.nv.info._ZN7cutlass9reference6device6kernel13TensorForEachINS1_6detail14TensorReLuFuncINS_6half_tENS_6layout10TensorNHWCEEELi4ENS9_6ParamsEEEvNS_5CoordIXT0_EilEET1_,"",@"SHT_CUDA_INFO"
	.sectionflags	@""
	.align	4


	//----- nvinfo : EIATTR_SW_WAR
	.align		4
        /*0000*/ 	.byte	0x04, 0x36
        /*0002*/ 	.short	(.L_92 - .L_91)
.L_91:
        /*0004*/ 	.word	0x00000001


	//----- nvinfo : EIATTR_CUDA_API_VERSION
	.align		4
.L_92:
        /*0008*/ 	.byte	0x04, 0x37
        /*000a*/ 	.short	(.L_94 - .L_93)
.L_93:
        /*000c*/ 	.word	0x00000082


	//----- nvinfo : EIATTR_PARAM_CBANK
	.align		4
.L_94:
        /*0010*/ 	.byte	0x04, 0x0a
        /*0012*/ 	.short	(.L_96 - .L_95)
	.align		4
.L_95:
        /*0014*/ 	.word	index@(.nv.constant0._ZN7cutlass9reference6device6kernel13TensorForEachINS1_6detail14TensorReLuFuncINS_6half_tENS_6layout10TensorNHWCEEELi4ENS9_6ParamsEEEvNS_5CoordIXT0_EilEET1_)
        /*0018*/ 	.short	0x0160
        /*001a*/ 	.short	0x0040


	//----- nvinfo : EIATTR_CBANK_PARAM_SIZE
	.align		4
.L_96:
        /*001c*/ 	.byte	0x03, 0x19
        /*001e*/ 	.short	0x0040


	//----- nvinfo : EIATTR_KPARAM_INFO
	.align		4
        /*0020*/ 	.byte	0x04, 0x17
        /*0022*/ 	.short	(.L_98 - .L_97)
.L_97:
        /*0024*/ 	.word	0x00000000
        /*0028*/ 	.short	0x0001
        /*002a*/ 	.short	0x0010
        /*002c*/ 	.byte	0x00, 0xf0, 0xc1, 0x00


	//----- nvinfo : EIATTR_KPARAM_INFO
	.align		4
.L_98:
        /*0030*/ 	.byte	0x04, 0x17
        /*0032*/ 	.short	(.L_100 - .L_99)
.L_99:
        /*0034*/ 	.word	0x00000000
        /*0038*/ 	.short	0x0000
        /*003a*/ 	.short	0x0000
        /*003c*/ 	.byte	0x00, 0xf0, 0x41, 0x00


	//----- nvinfo : EIATTR_MAXREG_COUNT
	.align		4
.L_100:
        /*0040*/ 	.byte	0x03, 0x1b
        /*0042*/ 	.short	0x00ff


	//----- nvinfo : EIATTR_MERCURY_ISA_VERSION
	.align		4
        /*0044*/ 	.byte	0x03, 0x5f
        /*0046*/ 	.short	0x0000


	//----- nvinfo : EIATTR_EXIT_INSTR_OFFSETS
	.align		4
        /*0048*/ 	.byte	0x04, 0x1c
        /*004a*/ 	.short	(.L_102 - .L_101)


	//   ....[0]....
.L_101:
        /*004c*/ 	.word	0x00000140


	//   ....[1]....
        /*0050*/ 	.word	0x00000b90


	//----- nvinfo : EIATTR_CRS_STACK_SIZE
	.align		4
.L_102:
        /*0054*/ 	.byte	0x04, 0x1e
        /*0056*/ 	.short	(.L_104 - .L_103)
.L_103:
        /*0058*/ 	.word	0x00000000
.L_104:


//--------------------- .nv.info._ZN7cutlass9reference6device6kernel11Conv2dWgradINS_6half_tENS_6layout10TensorNHWCES4_S6_S4_S6_S4_S4_NS_16NumericConverterIS4_S4_LNS_15FloatRoundStyleE2EEENS_12multiply_addIS4_S4_S4_EELi2ELi4ELi8ELi16EEEvNS_4conv17Conv2dProblemSizeENS_9TensorRefIT_T0_EENSE_IT1_T2_EENSE_IT3_T4_EESN_T5_SO_ --------------------------
	.section	.nv.info._ZN7cutlass9reference6device6kernel11Conv2dWgradINS_6half_tENS_6layout10TensorNHWCES4_S6_S4_S6_S4_S4_NS_16NumericConverterIS4_S4_LNS_15FloatRoundStyleE2EEENS_12multiply_addIS4_S4_S4_EELi2ELi4ELi8ELi16EEEvNS_4conv17Conv2dProblemSizeENS_9TensorRefIT_T0_EENSE_IT1_T2_EENSE_IT3_T4_EESN_T5_SO_,"",@"SHT_CUDA_INFO"
	.sectionflags	@""
	.align	4


	//----- nvinfo : EIATTR_SW_WAR
	.align		4
        /*0000*/ 	.byte	0x04, 0x36
        /*0002*/ 	.short	(.L_106 - .L_105)
.L_105:
        /*0004*/ 	.word	0x00000001


	//----- nvinfo : EIATTR_CUDA_API_VERSION
	.align		4
.L_106:
        /*0008*/ 	.byte	0x04, 0x37
        /*000a*/ 	.short	(.L_108 - .L_107)
.L_107:
        /*000c*/ 	.word	0x00000082


	//----- nvinfo : EIATTR_PARAM_CBANK
	.align		4
.L_108:
        /*0010*/ 	.byte	0x04, 0x0a
        /*0012*/ 	.short	(.L_110 - .L_109)
	.align		4
.L_109:
        /*0014*/ 	.word	index@(.nv.constant0._ZN7cutlass9reference6device6kernel11Conv2dWgradINS_6half_tENS_6layout10TensorNHWCES4_S6_S4_S6_S4_S4_NS_16NumericConverterIS4_S4_LNS_15FloatRoundStyleE2EEENS_12multiply_addIS4_S4_S4_EELi2ELi4ELi8ELi16EEEvNS_4conv17Conv2dProblemSizeENS_9TensorRefIT_T0_EENSE_IT1_T2_EENSE_IT3_T4_EESN_T5_SO_)
        /*0018*/ 	.short	0x0160
        /*001a*/ 	.short	0x00ac


	//----- nvinfo : EIATTR_CBANK_PARAM_SIZE
	.align		4
.L_110:
        /*001c*/ 	.byte	0x03, 0x19
        /*001e*/ 	.short	0x00ac


	//----- nvinfo : EIATTR_KPARAM_INFO
	.align		4
        /*0020*/ 	.byte	0x04, 0x17
        /*0022*/ 	.short	(.L_112 - .L_111)
.L_111:
        /*0024*/ 	.word	0x00000000
        /*0028*/ 	.short	0x0006
        /*002a*/ 	.short	0x00aa
        /*002c*/ 	.byte	0x00, 0xf0, 0x09, 0x00


	//----- nvinfo : EIATTR_KPARAM_INFO
	.align		4
.L_112:
        /*0030*/ 	.byte	0x04, 0x17
        /*0032*/ 	.short	(.L_114 - .L_113)
.L_113:
        /*0034*/ 	.word	0x00000000
        /*0038*/ 	.short	0x0005
        /*003a*/ 	.short	0x00a8
        /*003c*/ 	.byte	0x00, 0xf0, 0x09, 0x00


	//----- nvinfo : EIATTR_KPARAM_INFO
	.align		4
.L_114:
        /*0040*/ 	.byte	0x04, 0x17
        /*0042*/ 	.short	(.L_116 - .L_115)
.L_115:
        /*0044*/ 	.word	0x00000000
        /*0048*/ 	.short	0x0004
        /*004a*/ 	.short	0x0090
        /*004c*/ 	.byte	0x00, 0xf0, 0x61, 0x00


	//----- nvinfo : EIATTR_KPARAM_INFO
	.align		4
.L_116:
        /*0050*/ 	.byte	0x04, 0x17
        /*0052*/ 	.short	(.L_118 - .L_117)
.L_117:
        /*0054*/ 	.word	0x00000000
        /*0058*/ 	.short	0x0003
        /*005a*/ 	.short	0x0078
        /*005c*/ 	.byte	0x00, 0xf0, 0x61, 0x00


	//----- nvinfo : EIATTR_KPARAM_INFO
	.align		4
.L_118:
        /*0060*/ 	.byte	0x04, 0x17
        /*0062*/ 	.short	(.L_120 - .L_119)
.L_119:
        /*0064*/ 	.word	0x00000000
        /*0068*/ 	.short	0x0002
        /*006a*/ 	.short	0x0060
        /*006c*/ 	.byte	0x00, 0xf0, 0x61, 0x00


	//----- nvinfo : EIATTR_KPARAM_INFO
	.align		4
.L_120:
        /*0070*/ 	.byte	0x04, 0x17
        /*0072*/ 	.short	(.L_122 - .L_121)
.L_121:
        /*0074*/ 	.word	0x00000000
        /*0078*/ 	.short	0x0001
        /*007a*/ 	.short	0x0048
        /*007c*/ 	.byte	0x00, 0xf0, 0x61, 0x00


	//----- nvinfo : EIATTR_KPARAM_INFO
	.align		4
.L_122:
        /*0080*/ 	.byte	0x04, 0x17
        /*0082*/ 	.short	(.L_124 - .L_123)
.L_123:
        /*0084*/ 	.word	0x00000000
        /*0088*/ 	.short	0x0000
        /*008a*/ 	.short	0x0000
        /*008c*/ 	.byte	0x00, 0xf0, 0x21, 0x01


	//----- nvinfo : EIATTR_MAXREG_COUNT
	.align		4
.L_124:
        /*0090*/ 	.byte	0x03, 0x1b
        /*0092*/ 	.short	0x00ff


	//----- nvinfo : EIATTR_MERCURY_ISA_VERSION
	.align		4
        /*0094*/ 	.byte	0x03, 0x5f
        /*0096*/ 	.short	0x0000


	//----- nvinfo : EIATTR_EXIT_INSTR_OFFSETS
	.align		4
        /*0098*/ 	.byte	0x04, 0x1c
        /*009a*/ 	.short	(.L_126 - .L_125)


	//   ....[0]....
.L_125:
        /*009c*/ 	.word	0x00002db0


	//   ....[1]....
        /*00a0*/ 	.word	0x000034e0


	//   ....[2]....
        /*00a4*/ 	.word	0x000036d0


	//----- nvinfo : EIATTR_CRS_STACK_SIZE
	.align		4
.L_126:
        /*00a8*/ 	.byte	0x04, 0x1e
        /*00aa*/ 	.short	(.L_128 - .L_127)
.L_127:
        /*00ac*/ 	.word	0x00000000
.L_128:


//--------------------- .nv.info._ZN7cutlass9reference6device6kernel11Conv2dDgradINS_6half_tENS_6layout10TensorNHWCES4_S6_S4_S6_S4_S4_NS_16NumericConverterIS4_S4_LNS_15FloatRoundStyleE2EEENS_12multiply_addIS4_S4_S4_EELi2ELi4ELi16ELi8EEEvNS_4conv17Conv2dProblemSizeENS_9TensorRefIT_T0_EENSE_IT1_T2_EENSE_IT3_T4_EESN_T5_SO_ --------------------------
	.section	.nv.info._ZN7cutlass9reference6device6kernel11Conv2dDgradINS_6half_tENS_6layout10TensorNHWCES4_S6_S4_S6_S4_S4_NS_16NumericConverterIS4_S4_LNS_15FloatRoundStyleE2EEENS_12multiply_addIS4_S4_S4_EELi2ELi4ELi16ELi8EEEvNS_4conv17Conv2dProblemSizeENS_9TensorRefIT_T0_EENSE_IT1_T2_EENSE_IT3_T4_EESN_T5_SO_,"",@"SHT_CUDA_INFO"
	.sectionflags	@""
	.align	4


	//----- nvinfo : EIATTR_SW_WAR
	.align		4
        /*0000*/ 	.byte	0x04, 0x36
        /*0002*/ 	.short	(.L_130 - .L_129)
.L_129:
        /*0004*/ 	.word	0x00000001


	//----- nvinfo : EIATTR_CUDA_API_VERSION
	.align		4
.L_130:
        /*0008*/ 	.byte	0x04, 0x37
        /*000a*/ 	.short	(.L_132 - .L_131)
.L_131:
        /*000c*/ 	.word	0x00000082


	//----- nvinfo : EIATTR_PARAM_CBANK
	.align		4
.L_132:
        /*0010*/ 	.byte	0x04, 0x0a
        /*0012*/ 	.short	(.L_134 - .L_133)
	.align		4
.L_133:
        /*0014*/ 	.word	index@(.nv.constant0._ZN7cutlass9reference6device6kernel11Conv2dDgradINS_6half_tENS_6layout10TensorNHWCES4_S6_S4_S6_S4_S4_NS_16NumericConverterIS4_S4_LNS_15FloatRoundStyleE2EEENS_12multiply_addIS4_S4_S4_EELi2ELi4ELi16ELi8EEEvNS_4conv17Conv2dProblemSizeENS_9TensorRefIT_T0_EENSE_IT1_T2_EENSE_IT3_T4_EESN_T5_SO_)
        /*0018*/ 	.short	0x0160
        /*001a*/ 	.short	0x00ac


	//----- nvinfo : EIATTR_CBANK_PARAM_SIZE
	.align		4
.L_134:
        /*001c*/ 	.byte	0x03, 0x19
        /*001e*/ 	.short	0x00ac


	//----- nvinfo : EIATTR_KPARAM_INFO
	.align		4
        /*0020*/ 	.byte	0x04, 0x17
        /*0022*/ 	.short	(.L_136 - .L_135)
.L_135:
        /*0024*/ 	.word	0x00000000
        /*0028*/ 	.short	0x0006
        /*002a*/ 	.short	0x00aa
        /*002c*/ 	.byte	0x00, 0xf0, 0x09, 0x00


	//----- nvinfo : EIATTR_KPARAM_INFO
	.align		4
.L_136:
        /*0030*/ 	.byte	0x04, 0x17
        /*0032*/ 	.short	(.L_138 - .L_137)
.L_137:
        /*0034*/ 	.word	0x00000000
        /*0038*/ 	.short	0x0005
        /*003a*/ 	.short	0x00a8
        /*003c*/ 	.byte	0x00, 0xf0, 0x09, 0x00


	//----- nvinfo : EIATTR_KPARAM_INFO
	.align		4
.L_138:
        /*0040*/ 	.byte	0x04, 0x17
        /*0042*/ 	.short	(.L_140 - .L_139)
.L_139:
        /*0044*/ 	.word	0x00000000
        /*0048*/ 	.short	0x0004
        /*004a*/ 	.short	0x0090
        /*004c*/ 	.byte	0x00, 0xf0, 0x61, 0x00


	//----- nvinfo : EIATTR_KPARAM_INFO
	.align		4
.L_140:
        /*0050*/ 	.byte	0x04, 0x17
        /*0052*/ 	.short	(.L_142 - .L_141)
.L_141:
        /*0054*/ 	.word	0x00000000
        /*0058*/ 	.short	0x0003
        /*005a*/ 	.short	0x0078
        /*005c*/ 	.byte	0x00, 0xf0, 0x61, 0x00


	//----- nvinfo : EIATTR_KPARAM_INFO
	.align		4
.L_142:
        /*0060*/ 	.byte	0x04, 0x17
        /*0062*/ 	.short	(.L_144 - .L_143)
.L_143:
        /*0064*/ 	.word	0x00000000
        /*0068*/ 	.short	0x0002
        /*006a*/ 	.short	0x0060
        /*006c*/ 	.byte	0x00, 0xf0, 0x61, 0x00


	//----- nvinfo : EIATTR_KPARAM_INFO
	.align		4
.L_144:
        /*0070*/ 	.byte	0x04, 0x17
        /*0072*/ 	.short	(.L_146 - .L_145)
.L_145:
        /*0074*/ 	.word	0x00000000
        /*0078*/ 	.short	0x0001
        /*007a*/ 	.short	0x0048
        /*007c*/ 	.byte	0x00, 0xf0, 0x61, 0x00


	//----- nvinfo : EIATTR_KPARAM_INFO
	.align		4
.L_146:
        /*0080*/ 	.byte	0x04, 0x17
        /*0082*/ 	.short	(.L_148 - .L_147)
.L_147:
        /*0084*/ 	.word	0x00000000
        /*0088*/ 	.short	0x0000
        /*008a*/ 	.short	0x0000
        /*008c*/ 	.byte	0x00, 0xf0, 0x21, 0x01


	//----- nvinfo : EIATTR_MAXREG_COUNT
	.align		4
.L_148:
        /*0090*/ 	.byte	0x03, 0x1b
        /*0092*/ 	.short	0x00ff


	//----- nvinfo : EIATTR_MERCURY_ISA_VERSION
	.align		4
        /*0094*/ 	.byte	0x03, 0x5f
        /*0096*/ 	.short	0x0000


	//----- nvinfo : EIATTR_EXIT_INSTR_OFFSETS
	.align		4
        /*0098*/ 	.byte	0x04, 0x1c
        /*009a*/ 	.short	(.L_150 - .L_149)


	//   ....[0]....
.L_149:
        /*009c*/ 	.word	0x00002260


	//   ....[1]....
        /*00a0*/ 	.word	0x00002680


	//   ....[2]....
        /*00a4*/ 	.word	0x00002700


	//----- nvinfo : EIATTR_CRS_STACK_SIZE
	.align		4
.L_150:
        /*00a8*/ 	.byte	0x04, 0x1e
        /*00aa*/ 	.short	(.L_152 - .L_151)
.L_151:
        /*00ac*/ 	.word	0x00000000
.L_152:


//--------------------- .nv.info._ZN7cutlass9reference6device6kernel11Conv2dFpropINS_6half_tENS_6layout10TensorNHWCES4_S6_S4_S6_S4_S4_NS_16NumericConverterIS4_S4_LNS_15FloatRoundStyleE2EEENS_12multiply_addIS4_S4_S4_EELi4ELi4ELi16ELi8EEEvNS_4conv17Conv2dProblemSizeENS_9TensorRefIT_T0_EENSE_IT1_T2_EENSE_IT3_T4_EESN_T5_SO_ --------------------------
	.section	.nv.info._ZN7cutlass9reference6device6kernel11Conv2dFpropINS_6half_tENS_6layout10TensorNHWCES4_S6_S4_S6_S4_S4_NS_16NumericConverterIS4_S4_LNS_15FloatRoundStyleE2EEENS_12multiply_addIS4_S4_S4_EELi4ELi4ELi16ELi8EEEvNS_4conv17Conv2dProblemSizeENS_9TensorRefIT_T0_EENSE_IT1_T2_EENSE_IT3_T4_EESN_T5_SO_,"",@"SHT_CUDA_INFO"
	.sectionflags	@""
	.align	4


	//----- nvinfo : EIATTR_SW_WAR
	.align		4
        /*0000*/ 	.byte	0x04, 0x36
        /*0002*/ 	.short	(.L_154 - .L_153)
.L_153:
        /*0004*/ 	.word	0x00000001


	//----- nvinfo : EIATTR_CUDA_API_VERSION
	.align		4
.L_154:
        /*0008*/ 	.byte	0x04, 0x37
        /*000a*/ 	.short	(.L_156 - .L_155)
.L_155:
        /*000c*/ 	.word	0x00000082


	//----- nvinfo : EIATTR_PARAM_CBANK
	.align		4
.L_156:
        /*0010*/ 	.byte	0x04, 0x0a
        /*0012*/ 	.short	(.L_158 - .L_157)
	.align		4
.L_157:
        /*0014*/ 	.word	index@(.nv.constant0._ZN7cutlass9reference6device6kernel11Conv2dFpropINS_6half_tENS_6layout10TensorNHWCES4_S6_S4_S6_S4_S4_NS_16NumericConverterIS4_S4_LNS_15FloatRoundStyleE2EEENS_12multiply_addIS4_S4_S4_EELi4ELi4ELi16ELi8EEEvNS_4conv17Conv2dProblemSizeENS_9TensorRefIT_T0_EENSE_IT1_T2_EENSE_IT3_T4_EESN_T5_SO_)
        /*0018*/ 	.short	0x0160
        /*001a*/ 	.short	0x00ac


	//----- nvinfo : EIATTR_CBANK_PARAM_SIZE
	.align		4
.L_158:
        /*001c*/ 	.byte	0x03, 0x19
        /*001e*/ 	.short	0x00ac


	//----- nvinfo : EIATTR_KPARAM_INFO
	.align		4
        /*0020*/ 	.byte	0x04, 0x17
        /*0022*/ 	.short	(.L_160 - .L_159)
.L_159:
        /*0024*/ 	.word	0x00000000
        /*0028*/ 	.short	0x0006
        /*002a*/ 	.short	0x00aa
        /*002c*/ 	.byte	0x00, 0xf0, 0x09, 0x00


	//----- nvinfo : EIATTR_KPARAM_INFO
	.align		4
.L_160:
        /*0030*/ 	.byte	0x04, 0x17
        /*0032*/ 	.short	(.L_162 - .L_161)
.L_161:
        /*0034*/ 	.word	0x00000000
        /*0038*/ 	.short	0x0005
        /*003a*/ 	.short	0x00a8
        /*003c*/ 	.byte	0x00, 0xf0, 0x09, 0x00


	//----- nvinfo : EIATTR_KPARAM_INFO
	.align		4
.L_162:
        /*0040*/ 	.byte	0x04, 0x17
        /*0042*/ 	.short	(.L_164 - .L_163)
.L_163:
        /*0044*/ 	.word	0x00000000
        /*0048*/ 	.short	0x0004
        /*004a*/ 	.short	0x0090
        /*004c*/ 	.byte	0x00, 0xf0, 0x61, 0x00


	//----- nvinfo : EIATTR_KPARAM_INFO
	.align		4
.L_164:
        /*0050*/ 	.byte	0x04, 0x17
        /*0052*/ 	.short	(.L_166 - .L_165)
.L_165:
        /*0054*/ 	.word	0x00000000
        /*0058*/ 	.short	0x0003
        /*005a*/ 	.short	0x0078
        /*005c*/ 	.byte	0x00, 0xf0, 0x61, 0x00


	//----- nvinfo : EIATTR_KPARAM_INFO
	.align		4
.L_166:
        /*0060*/ 	.byte	0x04, 0x17
        /*0062*/ 	.short	(.L_168 - .L_167)
.L_167:
        /*0064*/ 	.word	0x00000000
        /*0068*/ 	.short	0x0002
        /*006a*/ 	.short	0x0060
        /*006c*/ 	.byte	0x00, 0xf0, 0x61, 0x00


	//----- nvinfo : EIATTR_KPARAM_INFO
	.align		4
.L_168:
        /*0070*/ 	.byte	0x04, 0x17
        /*0072*/ 	.short	(.L_170 - .L_169)
.L_169:
        /*0074*/ 	.word	0x00000000
        /*0078*/ 	.short	0x0001
        /*007a*/ 	.short	0x0048
        /*007c*/ 	.byte	0x00, 0xf0, 0x61, 0x00


	//----- nvinfo : EIATTR_KPARAM_INFO
	.align		4
.L_170:
        /*0080*/ 	.byte	0x04, 0x17
        /*0082*/ 	.short	(.L_172 - .L_171)
.L_171:
        /*0084*/ 	.word	0x00000000
        /*0088*/ 	.short	0x0000
        /*008a*/ 	.short	0x0000
        /*008c*/ 	.byte	0x00, 0xf0, 0x21, 0x01


	//----- nvinfo : EIATTR_MAXREG_COUNT
	.align		4
.L_172:
        /*0090*/ 	.byte	0x03, 0x1b
        /*0092*/ 	.short	0x00ff


	//----- nvinfo : EIATTR_MERCURY_ISA_VERSION
	.align		4
        /*0094*/ 	.byte	0x03, 0x5f
        /*0096*/ 	.short	0x0000


	//----- nvinfo : EIATTR_EXIT_INSTR_OFFSETS
	.align		4
        /*0098*/ 	.byte	0x04, 0x1c
        /*009a*/ 	.short	(.L_174 - .L_173)


	//   ....[0]....
.L_173:
        /*009c*/ 	.word	0x00003c00


	//   ....[1]....
        /*00a0*/ 	.word	0x00004020


	//   ....[2]....
        /*00a4*/ 	.word	0x000040a0


	//----- nvinfo : EIATTR_CRS_STACK_SIZE
	.align		4
.L_174:
        /*00a8*/ 	.byte	0x04, 0x1e
        /*00aa*/ 	.short	(.L_176 - .L_175)
.L_175:
        /*00ac*/ 	.word	0x00000000
.L_176:


//--------------------- .nv.info._ZN7cutlass6KernelINS_4conv6kernel26B2bImplicitGemmConvolutionINS1_11threadblock24B2bImplicitGemmPipelinedINS_4gemm9GemmShapeILi64ELi64ELi32EEENS4_12TileIteratorINS4_48Conv2dFpropActivationTileAccessIteratorOptimizedINS_11MatrixShapeILi64ELi32EEENS_6half_tENS_6layout10TensorNHWCENS_9transform29PitchLinearWarpRakedThreadMapINS_16PitchLinearShapeILi32ELi64EEELi128ENSI_ILi4ELi8EEELi8EEENS_12AlignedArrayISD_Li8ELi16EEEEEEENSG_11threadblock19RegularTileIteratorISC_SD_NSE_37RowMajorTensorOpMultiplicandCrosswiseILi16ELi32EEELi0ESL_Li16EEENS9_INS4_44Conv2dFpropFilterTileAccessIteratorOptimizedINSB_ILi32ELi64EEESD_SF_SL_SN_Lb0EEEEENSR_ISW_SD_NSE_40ColumnMajorTensorOpMultiplicandCrosswiseILi16ELi32EEELi1ESL_Li16EEENS7_ILi64ELi128ELi32EEENS6_4warp27MmaTensorOpFragmentIteratorINSB_ILi16ELi8EEENSB_ILi16ELi64EEELi32ESD_SD_NSE_11ColumnMajorENS7_ILi16ELi8ELi8EEENS_8epilogue6thread21LinearCombinationReluISD_Li4ESD_SD_LNS1A_9ScaleType4KindE2ELNS_15FloatRoundStyleE2EEEEENSQ_14VectorIteratorINSQ_30PredicatedVectorAccessIteratorINSB_ILi64ELi64EEENSB_ILi16ELi32EEESD_NSE_8RowMajorELi2ELb0EEEEENSG_4warp22VectorFragmentIteratorINSB_ILi1ELi8EEESD_S1L_S18_Li2EEENS9_INSV_INSB_ILi32ELi128EEESD_SF_NSH_INSI_ILi32ELi128EEELi128ESK_Li8EEESN_Lb0EEEEENSR_IS1S_SD_S10_Li1ES1U_Li16EEESD_SF_S1F_NS6_11threadblock9MmaPolicyINS13_11MmaTensorOpINS7_ILi16ELi64ELi32EEESD_ST_SD_S10_SD_S1L_NS13_17MmaTensorOpPolicyINS_4arch3MmaIS18_Li32ESD_S1L_SD_S17_SD_S1L_NS23_13OpMultiplyAddEEENSB_ILi1ELi1EEEEELi1ELb0EbEENSB_ILi0ELi0EEES2A_Li1EEENS1Z_INS20_INS7_ILi16ELi128ELi32EEESD_ST_SD_S10_SD_S1L_S28_Li1ELb0EbEES2A_S2A_Li1EEENS_21NumericArrayConverterISD_SD_Li16ELS1E_2ENSG_6thread14UnaryTransform8IdentityEEES2J_NS2F_ISD_SD_Li32ELS1E_2ES2I_EEbEENS19_11threadblock8EpilogueIS12_S2D_Li1ENS2M_22PredicatedTileIteratorINS2M_26OutputTileOptimalThreadMapINS2M_15OutputTileShapeILi128ELi8ELi4ELi1ELi1EEENS2Q_ILi1ELi2ELi1ELi1ELi2EEELi128ELi8ELi16EEESD_Lb0ENSE_9NoPermuteELb0EEENS19_4warp24FragmentIteratorTensorOpIS2C_S18_SD_NS_5ArrayISD_Li4ELb0EEES1L_EENS2W_20TileIteratorTensorOpIS2C_S18_SD_S1L_EENS2M_18SharedLoadIteratorINS2T_18CompactedThreadMapESD_Li16EEENS1B_ISD_Li8ESD_SD_LS1D_1ELS1E_2EEENSB_ILi0ELi16EEELi1ELi1EEENS1Y_30GemmIdentityThreadblockSwizzleILi1EEELNS1_8OperatorE0ENS1_17Conv2dProblemSizeEEEEEvNT_6ParamsE --------------------------
	.section	.nv.info._ZN7cutlass6KernelINS_4conv6kernel26B2bImplicitGemmConvolutionINS1_11threadblock24B2bImplicitGemmPipelinedINS_4gemm9GemmShapeILi64ELi64ELi32EEENS4_12TileIteratorINS4_48Conv2dFpropActivationTileAccessIteratorOptimizedINS_11MatrixShapeILi64ELi32EEENS_6half_tENS_6layout10TensorNHWCENS_9transform29PitchLinearWarpRakedThreadMapINS_16PitchLinearShapeILi32ELi64EEELi128ENSI_ILi4ELi8EEELi8EEENS_12AlignedArrayISD_Li8ELi16EEEEEEENSG_11threadblock19RegularTileIteratorISC_SD_NSE_37RowMajorTensorOpMultiplicandCrosswiseILi16ELi32EEELi0ESL_Li16EEENS9_INS4_44Conv2dFpropFilterTileAccessIteratorOptimizedINSB_ILi32ELi64EEESD_SF_SL_SN_Lb0EEEEENSR_ISW_SD_NSE_40ColumnMajorTensorOpMultiplicandCrosswiseILi16ELi32EEELi1ESL_Li16EEENS7_ILi64ELi128ELi32EEENS6_4warp27MmaTensorOpFragmentIteratorINSB_ILi16ELi8EEENSB_ILi16ELi64EEELi32ESD_SD_NSE_11ColumnMajorENS7_ILi16ELi8ELi8EEENS_8epilogue6thread21LinearCombinationReluISD_Li4ESD_SD_LNS1A_9ScaleType4KindE2ELNS_15FloatRoundStyleE2EEEEENSQ_14VectorIteratorINSQ_30PredicatedVectorAccessIteratorINSB_ILi64ELi64EEENSB_ILi16ELi32EEESD_NSE_8RowMajorELi2ELb0EEEEENSG_4warp22VectorFragmentIteratorINSB_ILi1ELi8EEESD_S1L_S18_Li2EEENS9_INSV_INSB_ILi32ELi128EEESD_SF_NSH_INSI_ILi32ELi128EEELi128ESK_Li8EEESN_Lb0EEEEENSR_IS1S_SD_S10_Li1ES1U_Li16EEESD_SF_S1F_NS6_11threadblock9MmaPolicyINS13_11MmaTensorOpINS7_ILi16ELi64ELi32EEESD_ST_SD_S10_SD_S1L_NS13_17MmaTensorOpPolicyINS_4arch3MmaIS18_Li32ESD_S1L_SD_S17_SD_S1L_NS23_13OpMultiplyAddEEENSB_ILi1ELi1EEEEELi1ELb0EbEENSB_ILi0ELi0EEES2A_Li1EEENS1Z_INS20_INS7_ILi16ELi128ELi32EEESD_ST_SD_S10_SD_S1L_S28_Li1ELb0EbEES2A_S2A_Li1EEENS_21NumericArrayConverterISD_SD_Li16ELS1E_2ENSG_6thread14UnaryTransform8IdentityEEES2J_NS2F_ISD_SD_Li32ELS1E_2ES2I_EEbEENS19_11threadblock8EpilogueIS12_S2D_Li1ENS2M_22PredicatedTileIteratorINS2M_26OutputTileOptimalThreadMapINS2M_15OutputTileShapeILi128ELi8ELi4ELi1ELi1EEENS2Q_ILi1ELi2ELi1ELi1ELi2EEELi128ELi8ELi16EEESD_Lb0ENSE_9NoPermuteELb0EEENS19_4warp24FragmentIteratorTensorOpIS2C_S18_SD_NS_5ArrayISD_Li4ELb0EEES1L_EENS2W_20TileIteratorTensorOpIS2C_S18_SD_S1L_EENS2M_18SharedLoadIteratorINS2T_18CompactedThreadMapESD_Li16EEENS1B_ISD_Li8ESD_SD_LS1D_1ELS1E_2EEENSB_ILi0ELi16EEELi1ELi1EEENS1Y_30GemmIdentityThreadblockSwizzleILi1EEELNS1_8OperatorE0ENS1_17Conv2dProblemSizeEEEEEvNT_6ParamsE,"",@"SHT_CUDA_INFO"
	.sectionflags	@""
	.align	4


	//----- nvinfo : EIATTR_SW_WAR
	.align		4
        /*0000*/ 	.byte	0x04, 0x36
        /*0002*/ 	.short	(.L_178 - .L_177)
.L_177:
        /*0004*/ 	.word	0x00000001


	//----- nvinfo : EIATTR_CUDA_API_VERSION
	.align		4
.L_178:
        /*0008*/ 	.byte	0x04, 0x37
        /*000a*/ 	.short	(.L_180 - .L_179)
.L_179:
        /*000c*/ 	.word	0x00000082


	//----- nvinfo : EIATTR_PARAM_CBANK
	.align		4
.L_180:
        /*0010*/ 	.byte	0x04, 0x0a
        /*0012*/ 	.short	(.L_182 - .L_181)
	.align		4
.L_181:
        /*0014*/ 	.word	index@(.nv.constant0._ZN7cutlass6KernelINS_4conv6kernel26B2bImplicitGemmConvolutionINS1_11threadblock24B2bImplicitGemmPipelinedINS_4gemm9GemmShapeILi64ELi64ELi32EEENS4_12TileIteratorINS4_48Conv2dFpropActivationTileAccessIteratorOptimizedINS_11MatrixShapeILi64ELi32EEENS_6half_tENS_6layout10TensorNHWCENS_9transform29PitchLinearWarpRakedThreadMapINS_16PitchLinearShapeILi32ELi64EEELi128ENSI_ILi4ELi8EEELi8EEENS_12AlignedArrayISD_Li8ELi16EEEEEEENSG_11threadblock19RegularTileIteratorISC_SD_NSE_37RowMajorTensorOpMultiplicandCrosswiseILi16ELi32EEELi0ESL_Li16EEENS9_INS4_44Conv2dFpropFilterTileAccessIteratorOptimizedINSB_ILi32ELi64EEESD_SF_SL_SN_Lb0EEEEENSR_ISW_SD_NSE_40ColumnMajorTensorOpMultiplicandCrosswiseILi16ELi32EEELi1ESL_Li16EEENS7_ILi64ELi128ELi32EEENS6_4warp27MmaTensorOpFragmentIteratorINSB_ILi16ELi8EEENSB_ILi16ELi64EEELi32ESD_SD_NSE_11ColumnMajorENS7_ILi16ELi8ELi8EEENS_8epilogue6thread21LinearCombinationReluISD_Li4ESD_SD_LNS1A_9ScaleType4KindE2ELNS_15FloatRoundStyleE2EEEEENSQ_14VectorIteratorINSQ_30PredicatedVectorAccessIteratorINSB_ILi64ELi64EEENSB_ILi16ELi32EEESD_NSE_8RowMajorELi2ELb0EEEEENSG_4warp22VectorFragmentIteratorINSB_ILi1ELi8EEESD_S1L_S18_Li2EEENS9_INSV_INSB_ILi32ELi128EEESD_SF_NSH_INSI_ILi32ELi128EEELi128ESK_Li8EEESN_Lb0EEEEENSR_IS1S_SD_S10_Li1ES1U_Li16EEESD_SF_S1F_NS6_11threadblock9MmaPolicyINS13_11MmaTensorOpINS7_ILi16ELi64ELi32EEESD_ST_SD_S10_SD_S1L_NS13_17MmaTensorOpPolicyINS_4arch3MmaIS18_Li32ESD_S1L_SD_S17_SD_S1L_NS23_13OpMultiplyAddEEENSB_ILi1ELi1EEEEELi1ELb0EbEENSB_ILi0ELi0EEES2A_Li1EEENS1Z_INS20_INS7_ILi16ELi128ELi32EEESD_ST_SD_S10_SD_S1L_S28_Li1ELb0EbEES2A_S2A_Li1EEENS_21NumericArrayConverterISD_SD_Li16ELS1E_2ENSG_6thread14UnaryTransform8IdentityEEES2J_NS2F_ISD_SD_Li32ELS1E_2ES2I_EEbEENS19_11threadblock8EpilogueIS12_S2D_Li1ENS2M_22PredicatedTileIteratorINS2M_26OutputTileOptimalThreadMapINS2M_15OutputTileShapeILi128ELi8ELi4ELi1ELi1EEENS2Q_ILi1ELi2ELi1ELi1ELi2EEELi128ELi8ELi16EEESD_Lb0ENSE_9NoPermuteELb0EEENS19_4warp24FragmentIteratorTensorOpIS2C_S18_SD_NS_5ArrayISD_Li4ELb0EEES1L_EENS2W_20TileIteratorTensorOpIS2C_S18_SD_S1L_EENS2M_18SharedLoadIteratorINS2T_18CompactedThreadMapESD_Li16EEENS1B_ISD_Li8ESD_SD_LS1D_1ELS1E_2EEENSB_ILi0ELi16EEELi1ELi1EEENS1Y_30GemmIdentityThreadblockSwizzleILi1EEELNS1_8OperatorE0ENS1_17Conv2dProblemSizeEEEEEvNT_6ParamsE)
        /*0018*/ 	.short	0x0160
        /*001a*/ 	.short	0x02a8


	//----- nvinfo : EIATTR_CBANK_PARAM_SIZE
	.align		4
.L_182:
        /*001c*/ 	.byte	0x03, 0x19
        /*001e*/ 	.short	0x02a8


	//----- nvinfo : EIATTR_KPARAM_INFO
	.align		4
        /*0020*/ 	.byte	0x04, 0x17
        /*0022*/ 	.short	(.L_184 - .L_183)
.L_183:
        /*0024*/ 	.word	0x00000000
        /*0028*/ 	.short	0x0000
        /*002a*/ 	.short	0x0000
        /*002c*/ 	.byte	0x00, 0xf0, 0xa1, 0x0a


	//----- nvinfo : EIATTR_MAXREG_COUNT
	.align		4
.L_184:
        /*0030*/ 	.byte	0x03, 0x1b
        /*0032*/ 	.short	0x00ff


	//----- nvinfo : EIATTR_NUM_BARRIERS
	.align		4
        /*0034*/ 	.byte	0x02, 0x4c
        /*0036*/ 	.byte	0x01
	.zero		1


	//----- nvinfo : EIATTR_MERCURY_ISA_VERSION
	.align		4
        /*0038*/ 	.byte	0x03, 0x5f
        /*003a*/ 	.short	0x0000


	//----- nvinfo : EIATTR_INT_WARP_WIDE_INSTR_OFFSETS
	.align		4
        /*003c*/ 	.byte	0x04, 0x31
        /*003e*/ 	.short	(.L_186 - .L_185)


	//   ....[0]....
.L_185:
        /*0040*/ 	.word	0x000048d0


	//   ....[1]....
        /*0044*/ 	.word	0x000048f0


	//----- nvinfo : EIATTR_COOP_GROUP_MASK_REGIDS
	.align		4
.L_186:
        /*0048*/ 	.byte	0x04, 0x29
        /*004a*/ 	.short	(.L_188 - .L_187)


	//   ....[0]....
.L_187:
        /*004c*/ 	.word	0xffffffff


	//----- nvinfo : EIATTR_COOP_GROUP_INSTR_OFFSETS
	.align		4
.L_188:
        /*0050*/ 	.byte	0x04, 0x28
        /*0052*/ 	.short	(.L_190 - .L_189)


	//   ....[0]....
.L_189:
        /*0054*/ 	.word	0x00000da0


	//----- nvinfo : EIATTR_EXIT_INSTR_OFFSETS
	.align		4
.L_190:
        /*0058*/ 	.byte	0x04, 0x1c
        /*005a*/ 	.short	(.L_192 - .L_191)


	//   ....[0]....
.L_191:
        /*005c*/ 	.word	0x000000b0


	//   ....[1]....
        /*0060*/ 	.word	0x00006060


	//   ....[2]....
        /*0064*/ 	.word	0x00006090


	//   ....[3]....
        /*0068*/ 	.word	0x000060c0


	//   ....[4]....
        /*006c*/ 	.word	0x00006130


	//----- nvinfo : EIATTR_CTAIDZ_USED
	.align		4
.L_192:
        /*0070*/ 	.byte	0x01, 0x04
	.zero		2


	//----- nvinfo : EIATTR_CRS_STACK_SIZE
	.align		4
        /*0074*/ 	.byte	0x04, 0x1e
        /*0076*/ 	.short	(.L_194 - .L_193)
.L_193:
        /*0078*/ 	.word	0x00000000
.L_194:


//--------------------- .nv.info._ZN7cutlass6KernelINS_4conv6kernel23ImplicitGemmConvolutionINS1_11threadblock21ImplicitGemmPipelinedINS_4gemm9GemmShapeILi128ELi128ELi32EEENS4_12TileIteratorINS4_48Conv2dFpropActivationTileAccessIteratorOptimizedINS_11MatrixShapeILi128ELi32EEENS_6half_tENS_6layout10TensorNHWCENS_9transform29PitchLinearWarpRakedThreadMapINS_16PitchLinearShapeILi32ELi128EEELi128ENSI_ILi4ELi8EEELi8EEENS_12AlignedArrayISD_Li8ELi16EEEEEEENSG_11threadblock19RegularTileIteratorISC_SD_NSE_37RowMajorTensorOpMultiplicandCrosswiseILi16ELi32EEELi0ESL_Li16EEENS9_INS4_44Conv2dFpropFilterTileAccessIteratorOptimizedINSB_ILi32ELi128EEESD_SF_SL_SN_Lb0EEEEENSR_ISW_SD_NSE_40ColumnMajorTensorOpMultiplicandCrosswiseILi16ELi32EEELi1ESL_Li16EEESD_SF_NS6_11threadblock9MmaPolicyINS6_4warp11MmaTensorOpINS7_ILi64ELi64ELi32EEESD_ST_SD_S10_SD_NSE_8RowMajorENS14_17MmaTensorOpPolicyINS_4arch3MmaINS7_ILi16ELi8ELi8EEELi32ESD_S17_SD_NSE_11ColumnMajorESD_S17_NS19_13OpMultiplyAddEEENSB_ILi1ELi1EEEEELi1ELb0EbEENSB_ILi0ELi0EEES1I_Li1EEENS_21NumericArrayConverterISD_SD_Li32ELNS_15FloatRoundStyleE2ENSG_6thread14UnaryTransform8IdentityEEES1P_bEENS_8epilogue11threadblock8EpilogueIS8_S1H_Li1ENS1S_22PredicatedTileIteratorINS1S_26OutputTileOptimalThreadMapINS1S_15OutputTileShapeILi128ELi8ELi2ELi1ELi1EEENS1W_ILi1ELi8ELi1ELi1ELi8EEELi128ELi8ELi16EEESD_Lb0ENSE_9NoPermuteELb0EEENS1R_4warp24FragmentIteratorTensorOpIS16_S1B_SD_NS_5ArrayISD_Li4ELb0EEES17_EENS22_20TileIteratorTensorOpIS16_S1B_SD_S17_EENS1S_18SharedLoadIteratorINS1Z_18CompactedThreadMapESD_Li16EEENS1R_6thread21LinearCombinationReluISD_Li8ESD_SD_LNS2C_9ScaleType4KindE1ELS1L_2EEENSB_ILi0ELi16EEELi1ELi1EEENS12_30GemmIdentityThreadblockSwizzleILi1EEELNS1_8OperatorE0ENS1_17Conv2dProblemSizeELNS1_9GroupModeE0EEEEEvNT_6ParamsE --------------------------
	.section	.nv.info._ZN7cutlass6KernelINS_4conv6kernel23ImplicitGemmConvolutionINS1_11threadblock21ImplicitGemmPipelinedINS_4gemm9GemmShapeILi128ELi128ELi32EEENS4_12TileIteratorINS4_48Conv2dFpropActivationTileAccessIteratorOptimizedINS_11MatrixShapeILi128ELi32EEENS_6half_tENS_6layout10TensorNHWCENS_9transform29PitchLinearWarpRakedThreadMapINS_16PitchLinearShapeILi32ELi128EEELi128ENSI_ILi4ELi8EEELi8EEENS_12AlignedArrayISD_Li8ELi16EEEEEEENSG_11threadblock19RegularTileIteratorISC_SD_NSE_37RowMajorTensorOpMultiplicandCrosswiseILi16ELi32EEELi0ESL_Li16EEENS9_INS4_44Conv2dFpropFilterTileAccessIteratorOptimizedINSB_ILi32ELi128EEESD_SF_SL_SN_Lb0EEEEENSR_ISW_SD_NSE_40ColumnMajorTensorOpMultiplicandCrosswiseILi16ELi32EEELi1ESL_Li16EEESD_SF_NS6_11threadblock9MmaPolicyINS6_4warp11MmaTensorOpINS7_ILi64ELi64ELi32EEESD_ST_SD_S10_SD_NSE_8RowMajorENS14_17MmaTensorOpPolicyINS_4arch3MmaINS7_ILi16ELi8ELi8EEELi32ESD_S17_SD_NSE_11ColumnMajorESD_S17_NS19_13OpMultiplyAddEEENSB_ILi1ELi1EEEEELi1ELb0EbEENSB_ILi0ELi0EEES1I_Li1EEENS_21NumericArrayConverterISD_SD_Li32ELNS_15FloatRoundStyleE2ENSG_6thread14UnaryTransform8IdentityEEES1P_bEENS_8epilogue11threadblock8EpilogueIS8_S1H_Li1ENS1S_22PredicatedTileIteratorINS1S_26OutputTileOptimalThreadMapINS1S_15OutputTileShapeILi128ELi8ELi2ELi1ELi1EEENS1W_ILi1ELi8ELi1ELi1ELi8EEELi128ELi8ELi16EEESD_Lb0ENSE_9NoPermuteELb0EEENS1R_4warp24FragmentIteratorTensorOpIS16_S1B_SD_NS_5ArrayISD_Li4ELb0EEES17_EENS22_20TileIteratorTensorOpIS16_S1B_SD_S17_EENS1S_18SharedLoadIteratorINS1Z_18CompactedThreadMapESD_Li16EEENS1R_6thread21LinearCombinationReluISD_Li8ESD_SD_LNS2C_9ScaleType4KindE1ELS1L_2EEENSB_ILi0ELi16EEELi1ELi1EEENS12_30GemmIdentityThreadblockSwizzleILi1EEELNS1_8OperatorE0ENS1_17Conv2dProblemSizeELNS1_9GroupModeE0EEEEEvNT_6ParamsE,"",@"SHT_CUDA_INFO"
	.sectionflags	@""
	.align	4


	//----- nvinfo : EIATTR_SW_WAR
	.align		4
        /*0000*/ 	.byte	0x04, 0x36
        /*0002*/ 	.short	(.L_196 - .L_195)
.L_195:
        /*0004*/ 	.word	0x00000001


	//----- nvinfo : EIATTR_CUDA_API_VERSION
	.align		4
.L_196:
        /*0008*/ 	.byte	0x04, 0x37
        /*000a*/ 	.short	(.L_198 - .L_197)
.L_197:
        /*000c*/ 	.word	0x00000082


	//----- nvinfo : EIATTR_PARAM_CBANK
	.align		4
.L_198:
        /*0010*/ 	.byte	0x04, 0x0a
        /*0012*/ 	.short	(.L_200 - .L_199)
	.align		4
.L_199:
        /*0014*/ 	.word	index@(.nv.constant0._ZN7cutlass6KernelINS_4conv6kernel23ImplicitGemmConvolutionINS1_11threadblock21ImplicitGemmPipelinedINS_4gemm9GemmShapeILi128ELi128ELi32EEENS4_12TileIteratorINS4_48Conv2dFpropActivationTileAccessIteratorOptimizedINS_11MatrixShapeILi128ELi32EEENS_6half_tENS_6layout10TensorNHWCENS_9transform29PitchLinearWarpRakedThreadMapINS_16PitchLinearShapeILi32ELi128EEELi128ENSI_ILi4ELi8EEELi8EEENS_12AlignedArrayISD_Li8ELi16EEEEEEENSG_11threadblock19RegularTileIteratorISC_SD_NSE_37RowMajorTensorOpMultiplicandCrosswiseILi16ELi32EEELi0ESL_Li16EEENS9_INS4_44Conv2dFpropFilterTileAccessIteratorOptimizedINSB_ILi32ELi128EEESD_SF_SL_SN_Lb0EEEEENSR_ISW_SD_NSE_40ColumnMajorTensorOpMultiplicandCrosswiseILi16ELi32EEELi1ESL_Li16EEESD_SF_NS6_11threadblock9MmaPolicyINS6_4warp11MmaTensorOpINS7_ILi64ELi64ELi32EEESD_ST_SD_S10_SD_NSE_8RowMajorENS14_17MmaTensorOpPolicyINS_4arch3MmaINS7_ILi16ELi8ELi8EEELi32ESD_S17_SD_NSE_11ColumnMajorESD_S17_NS19_13OpMultiplyAddEEENSB_ILi1ELi1EEEEELi1ELb0EbEENSB_ILi0ELi0EEES1I_Li1EEENS_21NumericArrayConverterISD_SD_Li32ELNS_15FloatRoundStyleE2ENSG_6thread14UnaryTransform8IdentityEEES1P_bEENS_8epilogue11threadblock8EpilogueIS8_S1H_Li1ENS1S_22PredicatedTileIteratorINS1S_26OutputTileOptimalThreadMapINS1S_15OutputTileShapeILi128ELi8ELi2ELi1ELi1EEENS1W_ILi1ELi8ELi1ELi1ELi8EEELi128ELi8ELi16EEESD_Lb0ENSE_9NoPermuteELb0EEENS1R_4warp24FragmentIteratorTensorOpIS16_S1B_SD_NS_5ArrayISD_Li4ELb0EEES17_EENS22_20TileIteratorTensorOpIS16_S1B_SD_S17_EENS1S_18SharedLoadIteratorINS1Z_18CompactedThreadMapESD_Li16EEENS1R_6thread21LinearCombinationReluISD_Li8ESD_SD_LNS2C_9ScaleType4KindE1ELS1L_2EEENSB_ILi0ELi16EEELi1ELi1EEENS12_30GemmIdentityThreadblockSwizzleILi1EEELNS1_8OperatorE0ENS1_17Conv2dProblemSizeELNS1_9GroupModeE0EEEEEvNT_6ParamsE)
        /*0018*/ 	.short	0x0160
        /*001a*/ 	.short	0x01b0


	//----- nvinfo : EIATTR_CBANK_PARAM_SIZE
	.align		4
.L_200:
        /*001c*/ 	.byte	0x03, 0x19
        /*001e*/ 	.short	0x01b0


	//----- nvinfo : EIATTR_KPARAM_INFO
	.align		4
        /*0020*/ 	.byte	0x04, 0x17
        /*0022*/ 	.short	(.L_202 - .L_201)
.L_201:
        /*0024*/ 	.word	0x00000000
        /*0028*/ 	.short	0x0000
        /*002a*/ 	.short	0x0000
        /*002c*/ 	.byte	0x00, 0xf0, 0xc1, 0x06


	//----- nvinfo : EIATTR_MAXREG_COUNT
	.align		4
.L_202:
        /*0030*/ 	.byte	0x03, 0x1b
        /*0032*/ 	.short	0x00ff


	//----- nvinfo : EIATTR_NUM_BARRIERS
	.align		4
        /*0034*/ 	.byte	0x02, 0x4c
        /*0036*/ 	.byte	0x01
	.zero		1


	//----- nvinfo : EIATTR_MERCURY_ISA_VERSION
	.align		4
        /*0038*/ 	.byte	0x03, 0x5f
        /*003a*/ 	.short	0x0000


	//----- nvinfo : EIATTR_INT_WARP_WIDE_INSTR_OFFSETS
	.align		4
        /*003c*/ 	.byte	0x04, 0x31
        /*003e*/ 	.short	(.L_204 - .L_203)


	//   ....[0]....
.L_203:
        /*0040*/ 	.word	0x00003d70


	//   ....[1]....
        /*0044*/ 	.word	0x00003d90


	//----- nvinfo : EIATTR_COOP_GROUP_MASK_REGIDS
	.align		4
.L_204:
        /*0048*/ 	.byte	0x04, 0x29
        /*004a*/ 	.short	(.L_206 - .L_205)


	//   ....[0]....
.L_205:
        /*004c*/ 	.word	0xffffffff


	//----- nvinfo : EIATTR_COOP_GROUP_INSTR_OFFSETS
	.align		4
.L_206:
        /*0050*/ 	.byte	0x04, 0x28
        /*0052*/ 	.short	(.L_208 - .L_207)


	//   ....[0]....
.L_207:
        /*0054*/ 	.word	0x000013f0


	//----- nvinfo : EIATTR_EXIT_INSTR_OFFSETS
	.align		4
.L_208:
        /*0058*/ 	.byte	0x04, 0x1c
        /*005a*/ 	.short	(.L_210 - .L_209)


	//   ....[0]....
.L_209:
        /*005c*/ 	.word	0x000000e0


	//   ....[1]....
        /*0060*/ 	.word	0x00006a00


	//   ....[2]....
        /*0064*/ 	.word	0x00006a30


	//   ....[3]....
        /*0068*/ 	.word	0x00006a60


	//   ....[4]....
        /*006c*/ 	.word	0x00006ad0


	//----- nvinfo : EIATTR_CTAIDZ_USED
	.align		4
.L_210:
        /*0070*/ 	.byte	0x01, 0x04
	.zero		2


	//----- nvinfo : EIATTR_CRS_STACK_SIZE
	.align		4
        /*0074*/ 	.byte	0x04, 0x1e
        /*0076*/ 	.short	(.L_212 - .L_211)
.L_211:
        /*0078*/ 	.word	0x00000000
.L_212:


//--------------------- .nv.info._ZN7cutlass6KernelINS_4conv6kernel23ImplicitGemmConvolutionINS1_11threadblock21ImplicitGemmPipelinedINS_4gemm9GemmShapeILi64ELi64ELi32EEENS4_12TileIteratorINS4_48Conv2dFpropActivationTileAccessIteratorOptimizedINS_11MatrixShapeILi64ELi32EEENS_6half_tENS_6layout10TensorNHWCENS_9transform29PitchLinearWarpRakedThreadMapINS_16PitchLinearShapeILi32ELi64EEELi128ENSI_ILi4ELi8EEELi8EEENS_12AlignedArrayISD_Li8ELi16EEEEEEENSG_11threadblock19RegularTileIteratorISC_SD_NSE_37RowMajorTensorOpMultiplicandCrosswiseILi16ELi32EEELi0ESL_Li16EEENS9_INS4_44Conv2dFpropFilterTileAccessIteratorOptimizedINSB_ILi32ELi64EEESD_SF_SL_SN_Lb0EEEEENSR_ISW_SD_NSE_40ColumnMajorTensorOpMultiplicandCrosswiseILi16ELi32EEELi1ESL_Li16EEESD_SF_NS6_11threadblock9MmaPolicyINS6_4warp11MmaTensorOpINS7_ILi32ELi32ELi32EEESD_ST_SD_S10_SD_NSE_8RowMajorENS14_17MmaTensorOpPolicyINS_4arch3MmaINS7_ILi16ELi8ELi8EEELi32ESD_S17_SD_NSE_11ColumnMajorESD_S17_NS19_13OpMultiplyAddEEENSB_ILi1ELi1EEEEELi1ELb0EbEENSB_ILi0ELi0EEES1I_Li1EEENS_21NumericArrayConverterISD_SD_Li16ELNS_15FloatRoundStyleE2ENSG_6thread14UnaryTransform8IdentityEEES1P_bEENS_8epilogue11threadblock8EpilogueIS8_S1H_Li1ENS1S_22PredicatedTileIteratorINS1S_26OutputTileOptimalThreadMapINS1S_15OutputTileShapeILi64ELi8ELi2ELi1ELi1EEENS1W_ILi1ELi4ELi1ELi1ELi4EEELi128ELi8ELi16EEESD_Lb0ENSE_9NoPermuteELb0EEENS1R_4warp24FragmentIteratorTensorOpIS16_S1B_SD_NS_5ArrayISD_Li4ELb0EEES17_EENS22_20TileIteratorTensorOpIS16_S1B_SD_S17_EENS1S_18SharedLoadIteratorINS1Z_18CompactedThreadMapESD_Li16EEENS1R_6thread21LinearCombinationReluISD_Li8ESD_SD_LNS2C_9ScaleType4KindE1ELS1L_2EEENSB_ILi0ELi16EEELi1ELi1EEENS12_30GemmIdentityThreadblockSwizzleILi1EEELNS1_8OperatorE0ENS1_17Conv2dProblemSizeELNS1_9GroupModeE0EEEEEvNT_6ParamsE --------------------------
	.section	.nv.info._ZN7cutlass6KernelINS_4conv6kernel23ImplicitGemmConvolutionINS1_11threadblock21ImplicitGemmPipelinedINS_4gemm9GemmShapeILi64ELi64ELi32EEENS4_12TileIteratorINS4_48Conv2dFpropActivationTileAccessIteratorOptimizedINS_11MatrixShapeILi64ELi32EEENS_6half_tENS_6layout10TensorNHWCENS_9transform29PitchLinearWarpRakedThreadMapINS_16PitchLinearShapeILi32ELi64EEELi128ENSI_ILi4ELi8EEELi8EEENS_12AlignedArrayISD_Li8ELi16EEEEEEENSG_11threadblock19RegularTileIteratorISC_SD_NSE_37RowMajorTensorOpMultiplicandCrosswiseILi16ELi32EEELi0ESL_Li16EEENS9_INS4_44Conv2dFpropFilterTileAccessIteratorOptimizedINSB_ILi32ELi64EEESD_SF_SL_SN_Lb0EEEEENSR_ISW_SD_NSE_40ColumnMajorTensorOpMultiplicandCrosswiseILi16ELi32EEELi1ESL_Li16EEESD_SF_NS6_11threadblock9MmaPolicyINS6_4warp11MmaTensorOpINS7_ILi32ELi32ELi32EEESD_ST_SD_S10_SD_NSE_8RowMajorENS14_17MmaTensorOpPolicyINS_4arch3MmaINS7_ILi16ELi8ELi8EEELi32ESD_S17_SD_NSE_11ColumnMajorESD_S17_NS19_13OpMultiplyAddEEENSB_ILi1ELi1EEEEELi1ELb0EbEENSB_ILi0ELi0EEES1I_Li1EEENS_21NumericArrayConverterISD_SD_Li16ELNS_15FloatRoundStyleE2ENSG_6thread14UnaryTransform8IdentityEEES1P_bEENS_8epilogue11threadblock8EpilogueIS8_S1H_Li1ENS1S_22PredicatedTileIteratorINS1S_26OutputTileOptimalThreadMapINS1S_15OutputTileShapeILi64ELi8ELi2ELi1ELi1EEENS1W_ILi1ELi4ELi1ELi1ELi4EEELi128ELi8ELi16EEESD_Lb0ENSE_9NoPermuteELb0EEENS1R_4warp24FragmentIteratorTensorOpIS16_S1B_SD_NS_5ArrayISD_Li4ELb0EEES17_EENS22_20TileIteratorTensorOpIS16_S1B_SD_S17_EENS1S_18SharedLoadIteratorINS1Z_18CompactedThreadMapESD_Li16EEENS1R_6thread21LinearCombinationReluISD_Li8ESD_SD_LNS2C_9ScaleType4KindE1ELS1L_2EEENSB_ILi0ELi16EEELi1ELi1EEENS12_30GemmIdentityThreadblockSwizzleILi1EEELNS1_8OperatorE0ENS1_17Conv2dProblemSizeELNS1_9GroupModeE0EEEEEvNT_6ParamsE,"",@"SHT_CUDA_INFO"
	.sectionflags	@""
	.align	4


	//----- nvinfo : EIATTR_SW_WAR
	.align		4
        /*0000*/ 	.byte	0x04, 0x36
        /*0002*/ 	.short	(.L_214 - .L_213)
.L_213:
        /*0004*/ 	.word	0x00000001


	//----- nvinfo : EIATTR_CUDA_API_VERSION
	.align		4
.L_214:
        /*0008*/ 	.byte	0x04, 0x37
        /*000a*/ 	.short	(.L_216 - .L_215)
.L_215:
        /*000c*/ 	.word	0x00000082


	//----- nvinfo : EIATTR_PARAM_CBANK
	.align		4
.L_216:
        /*0010*/ 	.byte	0x04, 0x0a
        /*0012*/ 	.short	(.L_218 - .L_217)
	.align		4
.L_217:
        /*0014*/ 	.word	index@(.nv.constant0._ZN7cutlass6KernelINS_4conv6kernel23ImplicitGemmConvolutionINS1_11threadblock21ImplicitGemmPipelinedINS_4gemm9GemmShapeILi64ELi64ELi32EEENS4_12TileIteratorINS4_48Conv2dFpropActivationTileAccessIteratorOptimizedINS_11MatrixShapeILi64ELi32EEENS_6half_tENS_6layout10TensorNHWCENS_9transform29PitchLinearWarpRakedThreadMapINS_16PitchLinearShapeILi32ELi64EEELi128ENSI_ILi4ELi8EEELi8EEENS_12AlignedArrayISD_Li8ELi16EEEEEEENSG_11threadblock19RegularTileIteratorISC_SD_NSE_37RowMajorTensorOpMultiplicandCrosswiseILi16ELi32EEELi0ESL_Li16EEENS9_INS4_44Conv2dFpropFilterTileAccessIteratorOptimizedINSB_ILi32ELi64EEESD_SF_SL_SN_Lb0EEEEENSR_ISW_SD_NSE_40ColumnMajorTensorOpMultiplicandCrosswiseILi16ELi32EEELi1ESL_Li16EEESD_SF_NS6_11threadblock9MmaPolicyINS6_4warp11MmaTensorOpINS7_ILi32ELi32ELi32EEESD_ST_SD_S10_SD_NSE_8RowMajorENS14_17MmaTensorOpPolicyINS_4arch3MmaINS7_ILi16ELi8ELi8EEELi32ESD_S17_SD_NSE_11ColumnMajorESD_S17_NS19_13OpMultiplyAddEEENSB_ILi1ELi1EEEEELi1ELb0EbEENSB_ILi0ELi0EEES1I_Li1EEENS_21NumericArrayConverterISD_SD_Li16ELNS_15FloatRoundStyleE2ENSG_6thread14UnaryTransform8IdentityEEES1P_bEENS_8epilogue11threadblock8EpilogueIS8_S1H_Li1ENS1S_22PredicatedTileIteratorINS1S_26OutputTileOptimalThreadMapINS1S_15OutputTileShapeILi64ELi8ELi2ELi1ELi1EEENS1W_ILi1ELi4ELi1ELi1ELi4EEELi128ELi8ELi16EEESD_Lb0ENSE_9NoPermuteELb0EEENS1R_4warp24FragmentIteratorTensorOpIS16_S1B_SD_NS_5ArrayISD_Li4ELb0EEES17_EENS22_20TileIteratorTensorOpIS16_S1B_SD_S17_EENS1S_18SharedLoadIteratorINS1Z_18CompactedThreadMapESD_Li16EEENS1R_6thread21LinearCombinationReluISD_Li8ESD_SD_LNS2C_9ScaleType4KindE1ELS1L_2EEENSB_ILi0ELi16EEELi1ELi1EEENS12_30GemmIdentityThreadblockSwizzleILi1EEELNS1_8OperatorE0ENS1_17Conv2dProblemSizeELNS1_9GroupModeE0EEEEEvNT_6ParamsE)
        /*0018*/ 	.short	0x0160
        /*001a*/ 	.short	0x01b0


	//----- nvinfo : EIATTR_CBANK_PARAM_SIZE
	.align		4
.L_218:
        /*001c*/ 	.byte	0x03, 0x19
        /*001e*/ 	.short	0x01b0


	//----- nvinfo : EIATTR_KPARAM_INFO
	.align		4
        /*0020*/ 	.byte	0x04, 0x17
        /*0022*/ 	.short	(.L_220 - .L_219)
.L_219:
        /*0024*/ 	.word	0x00000000
        /*0028*/ 	.short	0x0000
        /*002a*/ 	.short	0x0000
        /*002c*/ 	.byte	0x00, 0xf0, 0xc1, 0x06


	//----- nvinfo : EIATTR_MAXREG_COUNT
	.align		4
.L_220:
        /*0030*/ 	.byte	0x03, 0x1b
        /*0032*/ 	.short	0x00ff


	//----- nvinfo : EIATTR_NUM_BARRIERS
	.align		4
        /*0034*/ 	.byte	0x02, 0x4c
        /*0036*/ 	.byte	0x01
	.zero		1


	//----- nvinfo : EIATTR_MERCURY_ISA_VERSION
	.align		4
        /*0038*/ 	.byte	0x03, 0x5f
        /*003a*/ 	.short	0x0000


	//----- nvinfo : EIATTR_INT_WARP_WIDE_INSTR_OFFSETS
	.align		4
        /*003c*/ 	.byte	0x04, 0x31
        /*003e*/ 	.short	(.L_222 - .L_221)


	//   ....[0]....
.L_221:
        /*0040*/ 	.word	0x000027b0


	//   ....[1]....
        /*0044*/ 	.word	0x000027d0


	//----- nvinfo : EIATTR_COOP_GROUP_MASK_REGIDS
	.align		4
.L_222:
        /*0048*/ 	.byte	0x04, 0x29
        /*004a*/ 	.short	(.L_224 - .L_223)


	//   ....[0]....
.L_223:
        /*004c*/ 	.word	0xffffffff


	//----- nvinfo : EIATTR_COOP_GROUP_INSTR_OFFSETS
	.align		4
.L_224:
        /*0050*/ 	.byte	0x04, 0x28
        /*0052*/ 	.short	(.L_226 - .L_225)


	//   ....[0]....
.L_225:
        /*0054*/ 	.word	0x00000db0


	//----- nvinfo : EIATTR_EXIT_INSTR_OFFSETS
	.align		4
.L_226:
        /*0058*/ 	.byte	0x04, 0x1c
        /*005a*/ 	.short	(.L_228 - .L_227)


	//   ....[0]....
.L_227:
        /*005c*/ 	.word	0x000000e0


	//   ....[1]....
        /*0060*/ 	.word	0x00003360


	//   ....[2]....
        /*0064*/ 	.word	0x00003390


	//   ....[3]....
        /*0068*/ 	.word	0x000033f0


	//   ....[4]....
        /*006c*/ 	.word	0x00003430


	//----- nvinfo : EIATTR_CTAIDZ_USED
	.align		4
.L_228:
        /*0070*/ 	.byte	0x01, 0x04
	.zero		2


	//----- nvinfo : EIATTR_CRS_STACK_SIZE
	.align		4
        /*0074*/ 	.byte	0x04, 0x1e
        /*0076*/ 	.short	(.L_230 - .L_229)
.L_229:
        /*0078*/ 	.word	0x00000000
.L_230:


//--------------------- .nv.callgraph             --------------------------
	.section	.nv.callgraph,"",@"SHT_CUDA_CALLGRAPH"
	.align	4
	.sectionentsize	8
	.align		4
        /*0000*/ 	.word	0x00000000
	.align		4
        /*0004*/ 	.word	0xffffffff
	.align		4
        /*0008*/ 	.word	0x00000000
	.align		4
        /*000c*/ 	.word	0xfffffffe
	.align		4
        /*0010*/ 	.word	0x00000000
	.align		4
        /*0014*/ 	.word	0xfffffffd
	.align		4
        /*0018*/ 	.word	0x00000000
	.align		4
        /*001c*/ 	.word	0xfffffffc


//--------------------- .nv.rel.action            --------------------------
	.section	.nv.rel.action,"",@"SHT_CUDA_RELOCINFO"
	.align	8
	.sectionentsize	8
        /*0000*/ 	.byte	0x73, 0x00, 0x00, 0x00, 0x00, 0x00, 0x00, 0x00, 0x00, 0x00, 0x00, 0x11, 0x25, 0x00, 0x05, 0x36


//--------------------- .nv.constant4             --------------------------
	.section	.nv.constant4,"a",@progbits
	.align	8
	.align		8
.nv.constant4:
        /*0000*/ 	.dword	_ZN34_INTERNAL_7500d6ad_4_k_cu_371cd5504cuda3std3__45__cpo5beginE
	.align		8
        /*0008*/ 	.dword	_ZN34_INTERNAL_7500d6ad_4_k_cu_371cd5504cuda3std3__45__cpo3endE
	.align		8
        /*0010*/ 	.dword	_ZN34_INTERNAL_7500d6ad_4_k_cu_371cd5504cuda3std3__45__cpo6cbeginE
	.align		8
        /*0018*/ 	.dword	_ZN34_INTERNAL_7500d6ad_4_k_cu_371cd5504cuda3std3__45__cpo4cendE
	.align		8
        /*0020*/ 	.dword	_ZN34_INTERNAL_7500d6ad_4_k_cu_371cd5504cuda3std3__436_GLOBAL__N__7500d6ad_4_k_cu_371cd5506ignoreE
	.align		8
        /*0028*/ 	.dword	_ZN34_INTERNAL_7500d6ad_4_k_cu_371cd5504cuda3std3__419piecewise_constructE
	.align		8
        /*0030*/ 	.dword	_ZN34_INTERNAL_7500d6ad_4_k_cu_371cd5504cuda3std3__48in_placeE
	.align		8
        /*0038*/ 	.dword	_ZN34_INTERNAL_7500d6ad_4_k_cu_371cd5504cuda3std6ranges3__45__cpo4swapE
	.align		8
        /*0040*/ 	.dword	_ZN34_INTERNAL_7500d6ad_4_k_cu_371cd5504cuda3std6ranges3__45__cpo9iter_moveE
	.align		8
        /*0048*/ 	.dword	_ZN34_INTERNAL_7500d6ad_4_k_cu_371cd5504cute7productE
	.align		8
        /*0050*/ 	.dword	_ZN34_INTERNAL_7500d6ad_4_k_cu_371cd5504cute1_E


//--------------------- .nv.constant0._ZN7cutlass9reference6device6kernel21TensorScaleBiasConv2dINS_9TensorRefINS_6half_tENS_6layout10TensorNHWCEEES8_S5_NS4_IS5_NS6_8RowMajorEEENS_16NumericConverterIS5_S5_LNS_15FloatRoundStyleE2EEELi4ELi4ELi16ELi8EEEvNS_4conv17Conv2dProblemSizeET_T0_T1_T2_SJ_ --------------------------
	.section	.nv.constant0._ZN7cutlass9reference6device6kernel21TensorScaleBiasConv2dINS_9TensorRefINS_6half_tENS_6layout10TensorNHWCEEES8_S5_NS4_IS5_NS6_8RowMajorEEENS_16NumericConverterIS5_S5_LNS_15FloatRoundStyleE2EEELi4ELi4ELi16ELi8EEEvNS_4conv17Conv2dProblemSizeET_T0_T1_T2_SJ_,"a",@progbits
	.sectionflags	@""
	.align	4
.nv.constant0._ZN7cutlass9reference6device6kernel21TensorScaleBiasConv2dINS_9TensorRefINS_6half_tENS_6layout10TensorNHWCEEES8_S5_NS4_IS5_NS6_8RowMajorEEENS_16NumericConverterIS5_S5_LNS_15FloatRoundStyleE2EEELi4ELi4ELi16ELi8EEEvNS_4conv17Conv2dProblemSizeET_T0_T1_T2_SJ_:
	.zero		512


//--------------------- .nv.constant0._ZN7cutlass9reference6device6kernel13TensorForEachINS1_6detail14TensorReLuFuncINS_6half_tENS_6layout10TensorNHWCEEELi4ENS9_6ParamsEEEvNS_5CoordIXT0_EilEET1_ --------------------------
	.section	.nv.constant0._ZN7cutlass9reference6device6kernel13TensorForEachINS1_6detail14TensorReLuFuncINS_6half_tENS_6layout10TensorNHWCEEELi4ENS9_6ParamsEEEvNS_5CoordIXT0_EilEET1_,"a",@progbits
	.sectionflags	@""
	.align	4
.nv.constant0._ZN7cutlass9reference6device6kernel13TensorForEachINS1_6detail14TensorReLuFuncINS_6half_tENS_6layout10TensorNHWCEEELi4ENS9_6ParamsEEEvNS_5CoordIXT0_EilEET1_:
	.zero		416


//--------------------- .nv.constant0._ZN7cutlass9reference6device6kernel11Conv2dWgradINS_6half_tENS_6layout10TensorNHWCES4_S6_S4_S6_S4_S4_NS_16NumericConverterIS4_S4_LNS_15FloatRoundStyleE2EEENS_12multiply_addIS4_S4_S4_EELi2ELi4ELi8ELi16EEEvNS_4conv17Conv2dProblemSizeENS_9TensorRefIT_T0_EENSE_IT1_T2_EENSE_IT3_T4_EESN_T5_SO_ --------------------------
	.section	.nv.constant0._ZN7cutlass9reference6device6kernel11Conv2dWgradINS_6half_tENS_6layout10TensorNHWCES4_S6_S4_S6_S4_S4_NS_16NumericConverterIS4_S4_LNS_15FloatRoundStyleE2EEENS_12multiply_addIS4_S4_S4_EELi2ELi4ELi8ELi16EEEvNS_4conv17Conv2dProblemSizeENS_9TensorRefIT_T0_EENSE_IT1_T2_EENSE_IT3_T4_EESN_T5_SO_,"a",@progbits
	.sectionflags	@""
	.align	4
.nv.constant0._ZN7cutlass9reference6device6kernel11Conv2dWgradINS_6half_tENS_6layout10TensorNHWCES4_S6_S4_S6_S4_S4_NS_16NumericConverterIS4_S4_LNS_15FloatRoundStyleE2EEENS_12multiply_addIS4_S4_S4_EELi2ELi4ELi8ELi16EEEvNS_4conv17Conv2dProblemSizeENS_9TensorRefIT_T0_EENSE_IT1_T2_EENSE_IT3_T4_EESN_T5_SO_:
	.zero		524


//--------------------- .nv.constant0._ZN7cutlass9reference6device6kernel11Conv2dDgradINS_6half_tENS_6layout10TensorNHWCES4_S6_S4_S6_S4_S4_NS_16NumericConverterIS4_S4_LNS_15FloatRoundStyleE2EEENS_12multiply_addIS4_S4_S4_EELi2ELi4ELi16ELi8EEEvNS_4conv17Conv2dProblemSizeENS_9TensorRefIT_T0_EENSE_IT1_T2_EENSE_IT3_T4_EESN_T5_SO_ --------------------------
	.section	.nv.constant0._ZN7cutlass9reference6device6kernel11Conv2dDgradINS_6half_tENS_6layout10TensorNHWCES4_S6_S4_S6_S4_S4_NS_16NumericConverterIS4_S4_LNS_15FloatRoundStyleE2EEENS_12multiply_addIS4_S4_S4_EELi2ELi4ELi16ELi8EEEvNS_4conv17Conv2dProblemSizeENS_9TensorRefIT_T0_EENSE_IT1_T2_EENSE_IT3_T4_EESN_T5_SO_,"a",@progbits
	.sectionflags	@""
	.align	4
.nv.constant0._ZN7cutlass9reference6device6kernel11Conv2dDgradINS_6half_tENS_6layout10TensorNHWCES4_S6_S4_S6_S4_S4_NS_16NumericConverterIS4_S4_LNS_15FloatRoundStyleE2EEENS_12multiply_addIS4_S4_S4_EELi2ELi4ELi16ELi8EEEvNS_4conv17Conv2dProblemSizeENS_9TensorRefIT_T0_EENSE_IT1_T2_EENSE_IT3_T4_EESN_T5_SO_:
	.zero		524


//--------------------- .nv.constant0._ZN7cutlass9reference6device6kernel11Conv2dFpropINS_6half_tENS_6layout10TensorNHWCES4_S6_S4_S6_S4_S4_NS_16NumericConverterIS4_S4_LNS_15FloatRoundStyleE2EEENS_12multiply_addIS4_S4_S4_EELi4ELi4ELi16ELi8EEEvNS_4conv17Conv2dProblemSizeENS_9TensorRefIT_T0_EENSE_IT1_T2_EENSE_IT3_T4_EESN_T5_SO_ --------------------------
	.section	.nv.constant0._ZN7cutlass9reference6device6kernel11Conv2dFpropINS_6half_tENS_6layout10TensorNHWCES4_S6_S4_S6_S4_S4_NS_16NumericConverterIS4_S4_LNS_15FloatRoundStyleE2EEENS_12multiply_addIS4_S4_S4_EELi4ELi4ELi16ELi8EEEvNS_4conv17Conv2dProblemSizeENS_9TensorRefIT_T0_EENSE_IT1_T2_EENSE_IT3_T4_EESN_T5_SO_,"a",@progbits
	.sectionflags	@""
	.align	4
.nv.constant0._ZN7cutlass9reference6device6kernel11Conv2dFpropINS_6half_tENS_6layout10TensorNHWCES4_S6_S4_S6_S4_S4_NS_16NumericConverterIS4_S4_LNS_15FloatRoundStyleE2EEENS_12multiply_addIS4_S4_S4_EELi4ELi4ELi16ELi8EEEvNS_4conv17Conv2dProblemSizeENS_9TensorRefIT_T0_EENSE_IT1_T2_EENSE_IT3_T4_EESN_T5_SO_:
	.zero		524


//--------------------- .nv.constant2._ZN7cutlass6KernelINS_4conv6kernel26B2bImplicitGemmConvolutionINS1_11threadblock24B2bImplicitGemmPipelinedINS_4gemm9GemmShapeILi64ELi64ELi32EEENS4_12TileIteratorINS4_48Conv2dFpropActivationTileAccessIteratorOptimizedINS_11MatrixShapeILi64ELi32EEENS_6half_tENS_6layout10TensorNHWCENS_9transform29PitchLinearWarpRakedThreadMapINS_16PitchLinearShapeILi32ELi64EEELi128ENSI_ILi4ELi8EEELi8EEENS_12AlignedArrayISD_Li8ELi16EEEEEEENSG_11threadblock19RegularTileIteratorISC_SD_NSE_37RowMajorTensorOpMultiplicandCrosswiseILi16ELi32EEELi0ESL_Li16EEENS9_INS4_44Conv2dFpropFilterTileAccessIteratorOptimizedINSB_ILi32ELi64EEESD_SF_SL_SN_Lb0EEEEENSR_ISW_SD_NSE_40ColumnMajorTensorOpMultiplicandCrosswiseILi16ELi32EEELi1ESL_Li16EEENS7_ILi64ELi128ELi32EEENS6_4warp27MmaTensorOpFragmentIteratorINSB_ILi16ELi8EEENSB_ILi16ELi64EEELi32ESD_SD_NSE_11ColumnMajorENS7_ILi16ELi8ELi8EEENS_8epilogue6thread21LinearCombinationReluISD_Li4ESD_SD_LNS1A_9ScaleType4KindE2ELNS_15FloatRoundStyleE2EEEEENSQ_14VectorIteratorINSQ_30PredicatedVectorAccessIteratorINSB_ILi64ELi64EEENSB_ILi16ELi32EEESD_NSE_8RowMajorELi2ELb0EEEEENSG_4warp22VectorFragmentIteratorINSB_ILi1ELi8EEESD_S1L_S18_Li2EEENS9_INSV_INSB_ILi32ELi128EEESD_SF_NSH_INSI_ILi32ELi128EEELi128ESK_Li8EEESN_Lb0EEEEENSR_IS1S_SD_S10_Li1ES1U_Li16EEESD_SF_S1F_NS6_11threadblock9MmaPolicyINS13_11MmaTensorOpINS7_ILi16ELi64ELi32EEESD_ST_SD_S10_SD_S1L_NS13_17MmaTensorOpPolicyINS_4arch3MmaIS18_Li32ESD_S1L_SD_S17_SD_S1L_NS23_13OpMultiplyAddEEENSB_ILi1ELi1EEEEELi1ELb0EbEENSB_ILi0ELi0EEES2A_Li1EEENS1Z_INS20_INS7_ILi16ELi128ELi32EEESD_ST_SD_S10_SD_S1L_S28_Li1ELb0EbEES2A_S2A_Li1EEENS_21NumericArrayConverterISD_SD_Li16ELS1E_2ENSG_6thread14UnaryTransform8IdentityEEES2J_NS2F_ISD_SD_Li32ELS1E_2ES2I_EEbEENS19_11threadblock8EpilogueIS12_S2D_Li1ENS2M_22PredicatedTileIteratorINS2M_26OutputTileOptimalThreadMapINS2M_15OutputTileShapeILi128ELi8ELi4ELi1ELi1EEENS2Q_ILi1ELi2ELi1ELi1ELi2EEELi128ELi8ELi16EEESD_Lb0ENSE_9NoPermuteELb0EEENS19_4warp24FragmentIteratorTensorOpIS2C_S18_SD_NS_5ArrayISD_Li4ELb0EEES1L_EENS2W_20TileIteratorTensorOpIS2C_S18_SD_S1L_EENS2M_18SharedLoadIteratorINS2T_18CompactedThreadMapESD_Li16EEENS1B_ISD_Li8ESD_SD_LS1D_1ELS1E_2EEENSB_ILi0ELi16EEELi1ELi1EEENS1Y_30GemmIdentityThreadblockSwizzleILi1EEELNS1_8OperatorE0ENS1_17Conv2dProblemSizeEEEEEvNT_6ParamsE --------------------------
	.section	.nv.constant2._ZN7cutlass6KernelINS_4conv6kernel26B2bImplicitGemmConvolutionINS1_11threadblock24B2bImplicitGemmPipelinedINS_4gemm9GemmShapeILi64ELi64ELi32EEENS4_12TileIteratorINS4_48Conv2dFpropActivationTileAccessIteratorOptimizedINS_11MatrixShapeILi64ELi32EEENS_6half_tENS_6layout10TensorNHWCENS_9transform29PitchLinearWarpRakedThreadMapINS_16PitchLinearShapeILi32ELi64EEELi128ENSI_ILi4ELi8EEELi8EEENS_12AlignedArrayISD_Li8ELi16EEEEEEENSG_11threadblock19RegularTileIteratorISC_SD_NSE_37RowMajorTensorOpMultiplicandCrosswiseILi16ELi32EEELi0ESL_Li16EEENS9_INS4_44Conv2dFpropFilterTileAccessIteratorOptimizedINSB_ILi32ELi64EEESD_SF_SL_SN_Lb0EEEEENSR_ISW_SD_NSE_40ColumnMajorTensorOpMultiplicandCrosswiseILi16ELi32EEELi1ESL_Li16EEENS7_ILi64ELi128ELi32EEENS6_4warp27MmaTensorOpFragmentIteratorINSB_ILi16ELi8EEENSB_ILi16ELi64EEELi32ESD_SD_NSE_11ColumnMajorENS7_ILi16ELi8ELi8EEENS_8epilogue6thread21LinearCombinationReluISD_Li4ESD_SD_LNS1A_9ScaleType4KindE2ELNS_15FloatRoundStyleE2EEEEENSQ_14VectorIteratorINSQ_30PredicatedVectorAccessIteratorINSB_ILi64ELi64EEENSB_ILi16ELi32EEESD_NSE_8RowMajorELi2ELb0EEEEENSG_4warp22VectorFragmentIteratorINSB_ILi1ELi8EEESD_S1L_S18_Li2EEENS9_INSV_INSB_ILi32ELi128EEESD_SF_NSH_INSI_ILi32ELi128EEELi128ESK_Li8EEESN_Lb0EEEEENSR_IS1S_SD_S10_Li1ES1U_Li16EEESD_SF_S1F_NS6_11threadblock9MmaPolicyINS13_11MmaTensorOpINS7_ILi16ELi64ELi32EEESD_ST_SD_S10_SD_S1L_NS13_17MmaTensorOpPolicyINS_4arch3MmaIS18_Li32ESD_S1L_SD_S17_SD_S1L_NS23_13OpMultiplyAddEEENSB_ILi1ELi1EEEEELi1ELb0EbEENSB_ILi0ELi0EEES2A_Li1EEENS1Z_INS20_INS7_ILi16ELi128ELi32EEESD_ST_SD_S10_SD_S1L_S28_Li1ELb0EbEES2A_S2A_Li1EEENS_21NumericArrayConverterISD_SD_Li16ELS1E_2ENSG_6thread14UnaryTransform8IdentityEEES2J_NS2F_ISD_SD_Li32ELS1E_2ES2I_EEbEENS19_11threadblock8EpilogueIS12_S2D_Li1ENS2M_22PredicatedTileIteratorINS2M_26OutputTileOptimalThreadMapINS2M_15OutputTileShapeILi128ELi8ELi4ELi1ELi1EEENS2Q_ILi1ELi2ELi1ELi1ELi2EEELi128ELi8ELi16EEESD_Lb0ENSE_9NoPermuteELb0EEENS19_4warp24FragmentIteratorTensorOpIS2C_S18_SD_NS_5ArrayISD_Li4ELb0EEES1L_EENS2W_20TileIteratorTensorOpIS2C_S18_SD_S1L_EENS2M_18SharedLoadIteratorINS2T_18CompactedThreadMapESD_Li16EEENS1B_ISD_Li8ESD_SD_LS1D_1ELS1E_2EEENSB_ILi0ELi16EEELi1ELi1EEENS1Y_30GemmIdentityThreadblockSwizzleILi1EEELNS1_8OperatorE0ENS1_17Conv2dProblemSizeEEEEEvNT_6ParamsE,"a",@progbits
	.sectionflags	@""
	.align	4
.nv.constant2._ZN7cutlass6KernelINS_4conv6kernel26B2bImplicitGemmConvolutionINS1_11threadblock24B2bImplicitGemmPipelinedINS_4gemm9GemmShapeILi64ELi64ELi32EEENS4_12TileIteratorINS4_48Conv2dFpropActivationTileAccessIteratorOptimizedINS_11MatrixShapeILi64ELi32EEENS_6half_tENS_6layout10TensorNHWCENS_9transform29PitchLinearWarpRakedThreadMapINS_16PitchLinearShapeILi32ELi64EEELi128ENSI_ILi4ELi8EEELi8EEENS_12AlignedArrayISD_Li8ELi16EEEEEEENSG_11threadblock19RegularTileIteratorISC_SD_NSE_37RowMajorTensorOpMultiplicandCrosswiseILi16ELi32EEELi0ESL_Li16EEENS9_INS4_44Conv2dFpropFilterTileAccessIteratorOptimizedINSB_ILi32ELi64EEESD_SF_SL_SN_Lb0EEEEENSR_ISW_SD_NSE_40ColumnMajorTensorOpMultiplicandCrosswiseILi16ELi32EEELi1ESL_Li16EEENS7_ILi64ELi128ELi32EEENS6_4warp27MmaTensorOpFragmentIteratorINSB_ILi16ELi8EEENSB_ILi16ELi64EEELi32ESD_SD_NSE_11ColumnMajorENS7_ILi16ELi8ELi8EEENS_8epilogue6thread21LinearCombinationReluISD_Li4ESD_SD_LNS1A_9ScaleType4KindE2ELNS_15FloatRoundStyleE2EEEEENSQ_14VectorIteratorINSQ_30PredicatedVectorAccessIteratorINSB_ILi64ELi64EEENSB_ILi16ELi32EEESD_NSE_8RowMajorELi2ELb0EEEEENSG_4warp22VectorFragmentIteratorINSB_ILi1ELi8EEESD_S1L_S18_Li2EEENS9_INSV_INSB_ILi32ELi128EEESD_SF_NSH_INSI_ILi32ELi128EEELi128ESK_Li8EEESN_Lb0EEEEENSR_IS1S_SD_S10_Li1ES1U_Li16EEESD_SF_S1F_NS6_11threadblock9MmaPolicyINS13_11MmaTensorOpINS7_ILi16ELi64ELi32EEESD_ST_SD_S10_SD_S1L_NS13_17MmaTensorOpPolicyINS_4arch3MmaIS18_Li32ESD_S1L_SD_S17_SD_S1L_NS23_13OpMultiplyAddEEENSB_ILi1ELi1EEEEELi1ELb0EbEENSB_ILi0ELi0EEES2A_Li1EEENS1Z_INS20_INS7_ILi16ELi128ELi32EEESD_ST_SD_S10_SD_S1L_S28_Li1ELb0EbEES2A_S2A_Li1EEENS_21NumericArrayConverterISD_SD_Li16ELS1E_2ENSG_6thread14UnaryTransform8IdentityEEES2J_NS2F_ISD_SD_Li32ELS1E_2ES2I_EEbEENS19_11threadblock8EpilogueIS12_S2D_Li1ENS2M_22PredicatedTileIteratorINS2M_26OutputTileOptimalThreadMapINS2M_15OutputTileShapeILi128ELi8ELi4ELi1ELi1EEENS2Q_ILi1ELi2ELi1ELi1ELi2EEELi128ELi8ELi16EEESD_Lb0ENSE_9NoPermuteELb0EEENS19_4warp24FragmentIteratorTensorOpIS2C_S18_SD_NS_5ArrayISD_Li4ELb0EEES1L_EENS2W_20TileIteratorTensorOpIS2C_S18_SD_S1L_EENS2M_18SharedLoadIteratorINS2T_18CompactedThreadMapESD_Li16EEENS1B_ISD_Li8ESD_SD_LS1D_1ELS1E_2EEENSB_ILi0ELi16EEELi1ELi1EEENS1Y_30GemmIdentityThreadblockSwizzleILi1EEELNS1_8OperatorE0ENS1_17Conv2dProblemSizeEEEEEvNT_6ParamsE:
        /*0000*/ 	.byte	0xd0, 0x00, 0x00, 0x00, 0x00, 0x00, 0x00, 0x00


//--------------------- .nv.constant0._ZN7cutlass6KernelINS_4conv6kernel26B2bImplicitGemmConvolutionINS1_11threadblock24B2bImplicitGemmPipelinedINS_4gemm9GemmShapeILi64ELi64ELi32EEENS4_12TileIteratorINS4_48Conv2dFpropActivationTileAccessIteratorOptimizedINS_11MatrixShapeILi64ELi32EEENS_6half_tENS_6layout10TensorNHWCENS_9transform29PitchLinearWarpRakedThreadMapINS_16PitchLinearShapeILi32ELi64EEELi128ENSI_ILi4ELi8EEELi8EEENS_12AlignedArrayISD_Li8ELi16EEEEEEENSG_11threadblock19RegularTileIteratorISC_SD_NSE_37RowMajorTensorOpMultiplicandCrosswiseILi16ELi32EEELi0ESL_Li16EEENS9_INS4_44Conv2dFpropFilterTileAccessIteratorOptimizedINSB_ILi32ELi64EEESD_SF_SL_SN_Lb0EEEEENSR_ISW_SD_NSE_40ColumnMajorTensorOpMultiplicandCrosswiseILi16ELi32EEELi1ESL_Li16EEENS7_ILi64ELi128ELi32EEENS6_4warp27MmaTensorOpFragmentIteratorINSB_ILi16ELi8EEENSB_ILi16ELi64EEELi32ESD_SD_NSE_11ColumnMajorENS7_ILi16ELi8ELi8EEENS_8epilogue6thread21LinearCombinationReluISD_Li4ESD_SD_LNS1A_9ScaleType4KindE2ELNS_15FloatRoundStyleE2EEEEENSQ_14VectorIteratorINSQ_30PredicatedVectorAccessIteratorINSB_ILi64ELi64EEENSB_ILi16ELi32EEESD_NSE_8RowMajorELi2ELb0EEEEENSG_4warp22VectorFragmentIteratorINSB_ILi1ELi8EEESD_S1L_S18_Li2EEENS9_INSV_INSB_ILi32ELi128EEESD_SF_NSH_INSI_ILi32ELi128EEELi128ESK_Li8EEESN_Lb0EEEEENSR_IS1S_SD_S10_Li1ES1U_Li16EEESD_SF_S1F_NS6_11threadblock9MmaPolicyINS13_11MmaTensorOpINS7_ILi16ELi64ELi32EEESD_ST_SD_S10_SD_S1L_NS13_17MmaTensorOpPolicyINS_4arch3MmaIS18_Li32ESD_S1L_SD_S17_SD_S1L_NS23_13OpMultiplyAddEEENSB_ILi1ELi1EEEEELi1ELb0EbEENSB_ILi0ELi0EEES2A_Li1EEENS1Z_INS20_INS7_ILi16ELi128ELi32EEESD_ST_SD_S10_SD_S1L_S28_Li1ELb0EbEES2A_S2A_Li1EEENS_21NumericArrayConverterISD_SD_Li16ELS1E_2ENSG_6thread14UnaryTransform8IdentityEEES2J_NS2F_ISD_SD_Li32ELS1E_2ES2I_EEbEENS19_11threadblock8EpilogueIS12_S2D_Li1ENS2M_22PredicatedTileIteratorINS2M_26OutputTileOptimalThreadMapINS2M_15OutputTileShapeILi128ELi8ELi4ELi1ELi1EEENS2Q_ILi1ELi2ELi1ELi1ELi2EEELi128ELi8ELi16EEESD_Lb0ENSE_9NoPermuteELb0EEENS19_4warp24FragmentIteratorTensorOpIS2C_S18_SD_NS_5ArrayISD_Li4ELb0EEES1L_EENS2W_20TileIteratorTensorOpIS2C_S18_SD_S1L_EENS2M_18SharedLoadIteratorINS2T_18CompactedThreadMapESD_Li16EEENS1B_ISD_Li8ESD_SD_LS1D_1ELS1E_2EEENSB_ILi0ELi16EEELi1ELi1EEENS1Y_30GemmIdentityThreadblockSwizzleILi1EEELNS1_8OperatorE0ENS1_17Conv2dProblemSizeEEEEEvNT_6ParamsE --------------------------
	.section	.nv.constant0._ZN7cutlass6KernelINS_4conv6kernel26B2bImplicitGemmConvolutionINS1_11threadblock24B2bImplicitGemmPipelinedINS_4gemm9GemmShapeILi64ELi64ELi32EEENS4_12TileIteratorINS4_48Conv2dFpropActivationTileAccessIteratorOptimizedINS_11MatrixShapeILi64ELi32EEENS_6half_tENS_6layout10TensorNHWCENS_9transform29PitchLinearWarpRakedThreadMapINS_16PitchLinearShapeILi32ELi64EEELi128ENSI_ILi4ELi8EEELi8EEENS_12AlignedArrayISD_Li8ELi16EEEEEEENSG_11threadblock19RegularTileIteratorISC_SD_NSE_37RowMajorTensorOpMultiplicandCrosswiseILi16ELi32EEELi0ESL_Li16EEENS9_INS4_44Conv2dFpropFilterTileAccessIteratorOptimizedINSB_ILi32ELi64EEESD_SF_SL_SN_Lb0EEEEENSR_ISW_SD_NSE_40ColumnMajorTensorOpMultiplicandCrosswiseILi16ELi32EEELi1ESL_Li16EEENS7_ILi64ELi128ELi32EEENS6_4warp27MmaTensorOpFragmentIteratorINSB_ILi16ELi8EEENSB_ILi16ELi64EEELi32ESD_SD_NSE_11ColumnMajorENS7_ILi16ELi8ELi8EEENS_8epilogue6thread21LinearCombinationReluISD_Li4ESD_SD_LNS1A_9ScaleType4KindE2ELNS_15FloatRoundStyleE2EEEEENSQ_14VectorIteratorINSQ_30PredicatedVectorAccessIteratorINSB_ILi64ELi64EEENSB_ILi16ELi32EEESD_NSE_8RowMajorELi2ELb0EEEEENSG_4warp22VectorFragmentIteratorINSB_ILi1ELi8EEESD_S1L_S18_Li2EEENS9_INSV_INSB_ILi32ELi128EEESD_SF_NSH_INSI_ILi32ELi128EEELi128ESK_Li8EEESN_Lb0EEEEENSR_IS1S_SD_S10_Li1ES1U_Li16EEESD_SF_S1F_NS6_11threadblock9MmaPolicyINS13_11MmaTensorOpINS7_ILi16ELi64ELi32EEESD_ST_SD_S10_SD_S1L_NS13_17MmaTensorOpPolicyINS_4arch3MmaIS18_Li32ESD_S1L_SD_S17_SD_S1L_NS23_13OpMultiplyAddEEENSB_ILi1ELi1EEEEELi1ELb0EbEENSB_ILi0ELi0EEES2A_Li1EEENS1Z_INS20_INS7_ILi16ELi128ELi32EEESD_ST_SD_S10_SD_S1L_S28_Li1ELb0EbEES2A_S2A_Li1EEENS_21NumericArrayConverterISD_SD_Li16ELS1E_2ENSG_6thread14UnaryTransform8IdentityEEES2J_NS2F_ISD_SD_Li32ELS1E_2ES2I_EEbEENS19_11threadblock8EpilogueIS12_S2D_Li1ENS2M_22PredicatedTileIteratorINS2M_26OutputTileOptimalThreadMapINS2M_15OutputTileShapeILi128ELi8ELi4ELi1ELi1EEENS2Q_ILi1ELi2ELi1ELi1ELi2EEELi128ELi8ELi16EEESD_Lb0ENSE_9NoPermuteELb0EEENS19_4warp24FragmentIteratorTensorOpIS2C_S18_SD_NS_5ArrayISD_Li4ELb0EEES1L_EENS2W_20TileIteratorTensorOpIS2C_S18_SD_S1L_EENS2M_18SharedLoadIteratorINS2T_18CompactedThreadMapESD_Li16EEENS1B_ISD_Li8ESD_SD_LS1D_1ELS1E_2EEENSB_ILi0ELi16EEELi1ELi1EEENS1Y_30GemmIdentityThreadblockSwizzleILi1EEELNS1_8OperatorE0ENS1_17Conv2dProblemSizeEEEEEvNT_6ParamsE,"a",@progbits
	.sectionflags	@""
	.align	4
.nv.constant0._ZN7cutlass6KernelINS_4conv6kernel26B2bImplicitGemmConvolutionINS1_11threadblock24B2bImplicitGemmPipelinedINS_4gemm9GemmShapeILi64ELi64ELi32EEENS4_12TileIteratorINS4_48Conv2dFpropActivationTileAccessIteratorOptimizedINS_11MatrixShapeILi64ELi32EEENS_6half_tENS_6layout10TensorNHWCENS_9transform29PitchLinearWarpRakedThreadMapINS_16PitchLinearShapeILi32ELi64EEELi128ENSI_ILi4ELi8EEELi8EEENS_12AlignedArrayISD_Li8ELi16EEEEEEENSG_11threadblock19RegularTileIteratorISC_SD_NSE_37RowMajorTensorOpMultiplicandCrosswiseILi16ELi32EEELi0ESL_Li16EEENS9_INS4_44Conv2dFpropFilterTileAccessIteratorOptimizedINSB_ILi32ELi64EEESD_SF_SL_SN_Lb0EEEEENSR_ISW_SD_NSE_40ColumnMajorTensorOpMultiplicandCrosswiseILi16ELi32EEELi1ESL_Li16EEENS7_ILi64ELi128ELi32EEENS6_4warp27MmaTensorOpFragmentIteratorINSB_ILi16ELi8EEENSB_ILi16ELi64EEELi32ESD_SD_NSE_11ColumnMajorENS7_ILi16ELi8ELi8EEENS_8epilogue6thread21LinearCombinationReluISD_Li4ESD_SD_LNS1A_9ScaleType4KindE2ELNS_15FloatRoundStyleE2EEEEENSQ_14VectorIteratorINSQ_30PredicatedVectorAccessIteratorINSB_ILi64ELi64EEENSB_ILi16ELi32EEESD_NSE_8RowMajorELi2ELb0EEEEENSG_4warp22VectorFragmentIteratorINSB_ILi1ELi8EEESD_S1L_S18_Li2EEENS9_INSV_INSB_ILi32ELi128EEESD_SF_NSH_INSI_ILi32ELi128EEELi128ESK_Li8EEESN_Lb0EEEEENSR_IS1S_SD_S10_Li1ES1U_Li16EEESD_SF_S1F_NS6_11threadblock9MmaPolicyINS13_11MmaTensorOpINS7_ILi16ELi64ELi32EEESD_ST_SD_S10_SD_S1L_NS13_17MmaTensorOpPolicyINS_4arch3MmaIS18_Li32ESD_S1L_SD_S17_SD_S1L_NS23_13OpMultiplyAddEEENSB_ILi1ELi1EEEEELi1ELb0EbEENSB_ILi0ELi0EEES2A_Li1EEENS1Z_INS20_INS7_ILi16ELi128ELi32EEESD_ST_SD_S10_SD_S1L_S28_Li1ELb0EbEES2A_S2A_Li1EEENS_21NumericArrayConverterISD_SD_Li16ELS1E_2ENSG_6thread14UnaryTransform8IdentityEEES2J_NS2F_ISD_SD_Li32ELS1E_2ES2I_EEbEENS19_11threadblock8EpilogueIS12_S2D_Li1ENS2M_22PredicatedTileIteratorINS2M_26OutputTileOptimalThreadMapINS2M_15OutputTileShapeILi128ELi8ELi4ELi1ELi1EEENS2Q_ILi1ELi2ELi1ELi1ELi2EEELi128ELi8ELi16EEESD_Lb0ENSE_9NoPermuteELb0EEENS19_4warp24FragmentIteratorTensorOpIS2C_S18_SD_NS_5ArrayISD_Li4ELb0EEES1L_EENS2W_20TileIteratorTensorOpIS2C_S18_SD_S1L_EENS2M_18SharedLoadIteratorINS2T_18CompactedThreadMapESD_Li16EEENS1B_ISD_Li8ESD_SD_LS1D_1ELS1E_2EEENSB_ILi0ELi16EEELi1ELi1EEENS1Y_30GemmIdentityThreadblockSwizzleILi1EEELNS1_8OperatorE0ENS1_17Conv2dProblemSizeEEEEEvNT_6ParamsE:
	.zero		1032


//--------------------- .nv.constant2._ZN7cutlass6KernelINS_4conv6kernel23ImplicitGemmConvolutionINS1_11threadblock21ImplicitGemmPipelinedINS_4gemm9GemmShapeILi128ELi128ELi32EEENS4_12TileIteratorINS4_48Conv2dFpropActivationTileAccessIteratorOptimizedINS_11MatrixShapeILi128ELi32EEENS_6half_tENS_6layout10TensorNHWCENS_9transform29PitchLinearWarpRakedThreadMapINS_16PitchLinearShapeILi32ELi128EEELi128ENSI_ILi4ELi8EEELi8EEENS_12AlignedArrayISD_Li8ELi16EEEEEEENSG_11threadblock19RegularTileIteratorISC_SD_NSE_37RowMajorTensorOpMultiplicandCrosswiseILi16ELi32EEELi0ESL_Li16EEENS9_INS4_44Conv2dFpropFilterTileAccessIteratorOptimizedINSB_ILi32ELi128EEESD_SF_SL_SN_Lb0EEEEENSR_ISW_SD_NSE_40ColumnMajorTensorOpMultiplicandCrosswiseILi16ELi32EEELi1ESL_Li16EEESD_SF_NS6_11threadblock9MmaPolicyINS6_4warp11MmaTensorOpINS7_ILi64ELi64ELi32EEESD_ST_SD_S10_SD_NSE_8RowMajorENS14_17MmaTensorOpPolicyINS_4arch3MmaINS7_ILi16ELi8ELi8EEELi32ESD_S17_SD_NSE_11ColumnMajorESD_S17_NS19_13OpMultiplyAddEEENSB_ILi1ELi1EEEEELi1ELb0EbEENSB_ILi0ELi0EEES1I_Li1EEENS_21NumericArrayConverterISD_SD_Li32ELNS_15FloatRoundStyleE2ENSG_6thread14UnaryTransform8IdentityEEES1P_bEENS_8epilogue11threadblock8EpilogueIS8_S1H_Li1ENS1S_22PredicatedTileIteratorINS1S_26OutputTileOptimalThreadMapINS1S_15OutputTileShapeILi128ELi8ELi2ELi1ELi1EEENS1W_ILi1ELi8ELi1ELi1ELi8EEELi128ELi8ELi16EEESD_Lb0ENSE_9NoPermuteELb0EEENS1R_4warp24FragmentIteratorTensorOpIS16_S1B_SD_NS_5ArrayISD_Li4ELb0EEES17_EENS22_20TileIteratorTensorOpIS16_S1B_SD_S17_EENS1S_18SharedLoadIteratorINS1Z_18CompactedThreadMapESD_Li16EEENS1R_6thread21LinearCombinationReluISD_Li8ESD_SD_LNS2C_9ScaleType4KindE1ELS1L_2EEENSB_ILi0ELi16EEELi1ELi1EEENS12_30GemmIdentityThreadblockSwizzleILi1EEELNS1_8OperatorE0ENS1_17Conv2dProblemSizeELNS1_9GroupModeE0EEEEEvNT_6ParamsE --------------------------
	.section	.nv.constant2._ZN7cutlass6KernelINS_4conv6kernel23ImplicitGemmConvolutionINS1_11threadblock21ImplicitGemmPipelinedINS_4gemm9GemmShapeILi128ELi128ELi32EEENS4_12TileIteratorINS4_48Conv2dFpropActivationTileAccessIteratorOptimizedINS_11MatrixShapeILi128ELi32EEENS_6half_tENS_6layout10TensorNHWCENS_9transform29PitchLinearWarpRakedThreadMapINS_16PitchLinearShapeILi32ELi128EEELi128ENSI_ILi4ELi8EEELi8EEENS_12AlignedArrayISD_Li8ELi16EEEEEEENSG_11threadblock19RegularTileIteratorISC_SD_NSE_37RowMajorTensorOpMultiplicandCrosswiseILi16ELi32EEELi0ESL_Li16EEENS9_INS4_44Conv2dFpropFilterTileAccessIteratorOptimizedINSB_ILi32ELi128EEESD_SF_SL_SN_Lb0EEEEENSR_ISW_SD_NSE_40ColumnMajorTensorOpMultiplicandCrosswiseILi16ELi32EEELi1ESL_Li16EEESD_SF_NS6_11threadblock9MmaPolicyINS6_4warp11MmaTensorOpINS7_ILi64ELi64ELi32EEESD_ST_SD_S10_SD_NSE_8RowMajorENS14_17MmaTensorOpPolicyINS_4arch3MmaINS7_ILi16ELi8ELi8EEELi32ESD_S17_SD_NSE_11ColumnMajorESD_S17_NS19_13OpMultiplyAddEEENSB_ILi1ELi1EEEEELi1ELb0EbEENSB_ILi0ELi0EEES1I_Li1EEENS_21NumericArrayConverterISD_SD_Li32ELNS_15FloatRoundStyleE2ENSG_6thread14UnaryTransform8IdentityEEES1P_bEENS_8epilogue11threadblock8EpilogueIS8_S1H_Li1ENS1S_22PredicatedTileIteratorINS1S_26OutputTileOptimalThreadMapINS1S_15OutputTileShapeILi128ELi8ELi2ELi1ELi1EEENS1W_ILi1ELi8ELi1ELi1ELi8EEELi128ELi8ELi16EEESD_Lb0ENSE_9NoPermuteELb0EEENS1R_4warp24FragmentIteratorTensorOpIS16_S1B_SD_NS_5ArrayISD_Li4ELb0EEES17_EENS22_20TileIteratorTensorOpIS16_S1B_SD_S17_EENS1S_18SharedLoadIteratorINS1Z_18CompactedThreadMapESD_Li16EEENS1R_6thread21LinearCombinationReluISD_Li8ESD_SD_LNS2C_9ScaleType4KindE1ELS1L_2EEENSB_ILi0ELi16EEELi1ELi1EEENS12_30GemmIdentityThreadblockSwizzleILi1EEELNS1_8OperatorE0ENS1_17Conv2dProblemSizeELNS1_9GroupModeE0EEEEEvNT_6ParamsE,"a",@progbits
	.sectionflags	@""
	.align	4
.nv.constant2._ZN7cutlass6KernelINS_4conv6kernel23ImplicitGemmConvolutionINS1_11threadblock21ImplicitGemmPipelinedINS_4gemm9GemmShapeILi128ELi128ELi32EEENS4_12TileIteratorINS4_48Conv2dFpropActivationTileAccessIteratorOptimizedINS_11MatrixShapeILi128ELi32EEENS_6half_tENS_6layout10TensorNHWCENS_9transform29PitchLinearWarpRakedThreadMapINS_16PitchLinearShapeILi32ELi128EEELi128ENSI_ILi4ELi8EEELi8EEENS_12AlignedArrayISD_Li8ELi16EEEEEEENSG_11threadblock19RegularTileIteratorISC_SD_NSE_37RowMajorTensorOpMultiplicandCrosswiseILi16ELi32EEELi0ESL_Li16EEENS9_INS4_44Conv2dFpropFilterTileAccessIteratorOptimizedINSB_ILi32ELi128EEESD_SF_SL_SN_Lb0EEEEENSR_ISW_SD_NSE_40ColumnMajorTensorOpMultiplicandCrosswiseILi16ELi32EEELi1ESL_Li16EEESD_SF_NS6_11threadblock9MmaPolicyINS6_4warp11MmaTensorOpINS7_ILi64ELi64ELi32EEESD_ST_SD_S10_SD_NSE_8RowMajorENS14_17MmaTensorOpPolicyINS_4arch3MmaINS7_ILi16ELi8ELi8EEELi32ESD_S17_SD_NSE_11ColumnMajorESD_S17_NS19_13OpMultiplyAddEEENSB_ILi1ELi1EEEEELi1ELb0EbEENSB_ILi0ELi0EEES1I_Li1EEENS_21NumericArrayConverterISD_SD_Li32ELNS_15FloatRoundStyleE2ENSG_6thread14UnaryTransform8IdentityEEES1P_bEENS_8epilogue11threadblock8EpilogueIS8_S1H_Li1ENS1S_22PredicatedTileIteratorINS1S_26OutputTileOptimalThreadMapINS1S_15OutputTileShapeILi128ELi8ELi2ELi1ELi1EEENS1W_ILi1ELi8ELi1ELi1ELi8EEELi128ELi8ELi16EEESD_Lb0ENSE_9NoPermuteELb0EEENS1R_4warp24FragmentIteratorTensorOpIS16_S1B_SD_NS_5ArrayISD_Li4ELb0EEES17_EENS22_20TileIteratorTensorOpIS16_S1B_SD_S17_EENS1S_18SharedLoadIteratorINS1Z_18CompactedThreadMapESD_Li16EEENS1R_6thread21LinearCombinationReluISD_Li8ESD_SD_LNS2C_9ScaleType4KindE1ELS1L_2EEENSB_ILi0ELi16EEELi1ELi1EEENS12_30GemmIdentityThreadblockSwizzleILi1EEELNS1_8OperatorE0ENS1_17Conv2dProblemSizeELNS1_9GroupModeE0EEEEEvNT_6ParamsE:
        /*0000*/ 	.byte	0x80, 0x00, 0x00, 0x00, 0x00, 0x00, 0x00, 0x00


//--------------------- .nv.constant0._ZN7cutlass6KernelINS_4conv6kernel23ImplicitGemmConvolutionINS1_11threadblock21ImplicitGemmPipelinedINS_4gemm9GemmShapeILi128ELi128ELi32EEENS4_12TileIteratorINS4_48Conv2dFpropActivationTileAccessIteratorOptimizedINS_11MatrixShapeILi128ELi32EEENS_6half_tENS_6layout10TensorNHWCENS_9transform29PitchLinearWarpRakedThreadMapINS_16PitchLinearShapeILi32ELi128EEELi128ENSI_ILi4ELi8EEELi8EEENS_12AlignedArrayISD_Li8ELi16EEEEEEENSG_11threadblock19RegularTileIteratorISC_SD_NSE_37RowMajorTensorOpMultiplicandCrosswiseILi16ELi32EEELi0ESL_Li16EEENS9_INS4_44Conv2dFpropFilterTileAccessIteratorOptimizedINSB_ILi32ELi128EEESD_SF_SL_SN_Lb0EEEEENSR_ISW_SD_NSE_40ColumnMajorTensorOpMultiplicandCrosswiseILi16ELi32EEELi1ESL_Li16EEESD_SF_NS6_11threadblock9MmaPolicyINS6_4warp11MmaTensorOpINS7_ILi64ELi64ELi32EEESD_ST_SD_S10_SD_NSE_8RowMajorENS14_17MmaTensorOpPolicyINS_4arch3MmaINS7_ILi16ELi8ELi8EEELi32ESD_S17_SD_NSE_11ColumnMajorESD_S17_NS19_13OpMultiplyAddEEENSB_ILi1ELi1EEEEELi1ELb0EbEENSB_ILi0ELi0EEES1I_Li1EEENS_21NumericArrayConverterISD_SD_Li32ELNS_15FloatRoundStyleE2ENSG_6thread14UnaryTransform8IdentityEEES1P_bEENS_8epilogue11threadblock8EpilogueIS8_S1H_Li1ENS1S_22PredicatedTileIteratorINS1S_26OutputTileOptimalThreadMapINS1S_15OutputTileShapeILi128ELi8ELi2ELi1ELi1EEENS1W_ILi1ELi8ELi1ELi1ELi8EEELi128ELi8ELi16EEESD_Lb0ENSE_9NoPermuteELb0EEENS1R_4warp24FragmentIteratorTensorOpIS16_S1B_SD_NS_5ArrayISD_Li4ELb0EEES17_EENS22_20TileIteratorTensorOpIS16_S1B_SD_S17_EENS1S_18SharedLoadIteratorINS1Z_18CompactedThreadMapESD_Li16EEENS1R_6thread21LinearCombinationReluISD_Li8ESD_SD_LNS2C_9ScaleType4KindE1ELS1L_2EEENSB_ILi0ELi16EEELi1ELi1EEENS12_30GemmIdentityThreadblockSwizzleILi1EEELNS1_8OperatorE0ENS1_17Conv2dProblemSizeELNS1_9GroupModeE0EEEEEvNT_6ParamsE --------------------------
	.section	.nv.constant0._ZN7cutlass6KernelINS_4conv6kernel23ImplicitGemmConvolutionINS1_11threadblock21ImplicitGemmPipelinedINS_4gemm9GemmShapeILi128ELi128ELi32EEENS4_12TileIteratorINS4_48Conv2dFpropActivationTileAccessIteratorOptimizedINS_11MatrixShapeILi128ELi32EEENS_6half_tENS_6layout10TensorNHWCENS_9transform29PitchLinearWarpRakedThreadMapINS_16PitchLinearShapeILi32ELi128EEELi128ENSI_ILi4ELi8EEELi8EEENS_12AlignedArrayISD_Li8ELi16EEEEEEENSG_11threadblock19RegularTileIteratorISC_SD_NSE_37RowMajorTensorOpMultiplicandCrosswiseILi16ELi32EEELi0ESL_Li16EEENS9_INS4_44Conv2dFpropFilterTileAccessIteratorOptimizedINSB_ILi32ELi128EEESD_SF_SL_SN_Lb0EEEEENSR_ISW_SD_NSE_40ColumnMajorTensorOpMultiplicandCrosswiseILi16ELi32EEELi1ESL_Li16EEESD_SF_NS6_11threadblock9MmaPolicyINS6_4warp11MmaTensorOpINS7_ILi64ELi64ELi32EEESD_ST_SD_S10_SD_NSE_8RowMajorENS14_17MmaTensorOpPolicyINS_4arch3MmaINS7_ILi16ELi8ELi8EEELi32ESD_S17_SD_NSE_11ColumnMajorESD_S17_NS19_13OpMultiplyAddEEENSB_ILi1ELi1EEEEELi1ELb0EbEENSB_ILi0ELi0EEES1I_Li1EEENS_21NumericArrayConverterISD_SD_Li32ELNS_15FloatRoundStyleE2ENSG_6thread14UnaryTransform8IdentityEEES1P_bEENS_8epilogue11threadblock8EpilogueIS8_S1H_Li1ENS1S_22PredicatedTileIteratorINS1S_26OutputTileOptimalThreadMapINS1S_15OutputTileShapeILi128ELi8ELi2ELi1ELi1EEENS1W_ILi1ELi8ELi1ELi1ELi8EEELi128ELi8ELi16EEESD_Lb0ENSE_9NoPermuteELb0EEENS1R_4warp24FragmentIteratorTensorOpIS16_S1B_SD_NS_5ArrayISD_Li4ELb0EEES17_EENS22_20TileIteratorTensorOpIS16_S1B_SD_S17_EENS1S_18SharedLoadIteratorINS1Z_18CompactedThreadMapESD_Li16EEENS1R_6thread21LinearCombinationReluISD_Li8ESD_SD_LNS2C_9ScaleType4KindE1ELS1L_2EEENSB_ILi0ELi16EEELi1ELi1EEENS12_30GemmIdentityThreadblockSwizzleILi1EEELNS1_8OperatorE0ENS1_17Conv2dProblemSizeELNS1_9GroupModeE0EEEEEvNT_6ParamsE,"a",@progbits
	.sectionflags	@""
	.align	4
.nv.constant0._ZN7cutlass6KernelINS_4conv6kernel23ImplicitGemmConvolutionINS1_11threadblock21ImplicitGemmPipelinedINS_4gemm9GemmShapeILi128ELi128ELi32EEENS4_12TileIteratorINS4_48Conv2dFpropActivationTileAccessIteratorOptimizedINS_11MatrixShapeILi128ELi32EEENS_6half_tENS_6layout10TensorNHWCENS_9transform29PitchLinearWarpRakedThreadMapINS_16PitchLinearShapeILi32ELi128EEELi128ENSI_ILi4ELi8EEELi8EEENS_12AlignedArrayISD_Li8ELi16EEEEEEENSG_11threadblock19RegularTileIteratorISC_SD_NSE_37RowMajorTensorOpMultiplicandCrosswiseILi16ELi32EEELi0ESL_Li16EEENS9_INS4_44Conv2dFpropFilterTileAccessIteratorOptimizedINSB_ILi32ELi128EEESD_SF_SL_SN_Lb0EEEEENSR_ISW_SD_NSE_40ColumnMajorTensorOpMultiplicandCrosswiseILi16ELi32EEELi1ESL_Li16EEESD_SF_NS6_11threadblock9MmaPolicyINS6_4warp11MmaTensorOpINS7_ILi64ELi64ELi32EEESD_ST_SD_S10_SD_NSE_8RowMajorENS14_17MmaTensorOpPolicyINS_4arch3MmaINS7_ILi16ELi8ELi8EEELi32ESD_S17_SD_NSE_11ColumnMajorESD_S17_NS19_13OpMultiplyAddEEENSB_ILi1ELi1EEEEELi1ELb0EbEENSB_ILi0ELi0EEES1I_Li1EEENS_21NumericArrayConverterISD_SD_Li32ELNS_15FloatRoundStyleE2ENSG_6thread14UnaryTransform8IdentityEEES1P_bEENS_8epilogue11threadblock8EpilogueIS8_S1H_Li1ENS1S_22PredicatedTileIteratorINS1S_26OutputTileOptimalThreadMapINS1S_15OutputTileShapeILi128ELi8ELi2ELi1ELi1EEENS1W_ILi1ELi8ELi1ELi1ELi8EEELi128ELi8ELi16EEESD_Lb0ENSE_9NoPermuteELb0EEENS1R_4warp24FragmentIteratorTensorOpIS16_S1B_SD_NS_5ArrayISD_Li4ELb0EEES17_EENS22_20TileIteratorTensorOpIS16_S1B_SD_S17_EENS1S_18SharedLoadIteratorINS1Z_18CompactedThreadMapESD_Li16EEENS1R_6thread21LinearCombinationReluISD_Li8ESD_SD_LNS2C_9ScaleType4KindE1ELS1L_2EEENSB_ILi0ELi16EEELi1ELi1EEENS12_30GemmIdentityThreadblockSwizzleILi1EEELNS1_8OperatorE0ENS1_17Conv2dProblemSizeELNS1_9GroupModeE0EEEEEvNT_6ParamsE:
	.zero		784


//--------------------- .nv.constant2._ZN7cutlass6KernelINS_4conv6kernel23ImplicitGemmConvolutionINS1_11threadblock21ImplicitGemmPipelinedINS_4gemm9GemmShapeILi64ELi64ELi32EEENS4_12TileIteratorINS4_48Conv2dFpropActivationTileAccessIteratorOptimizedINS_11MatrixShapeILi64ELi32EEENS_6half_tENS_6layout10TensorNHWCENS_9transform29PitchLinearWarpRakedThreadMapINS_16PitchLinearShapeILi32ELi64EEELi128ENSI_ILi4ELi8EEELi8EEENS_12AlignedArrayISD_Li8ELi16EEEEEEENSG_11threadblock19RegularTileIteratorISC_SD_NSE_37RowMajorTensorOpMultiplicandCrosswiseILi16ELi32EEELi0ESL_Li16EEENS9_INS4_44Conv2dFpropFilterTileAccessIteratorOptimizedINSB_ILi32ELi64EEESD_SF_SL_SN_Lb0EEEEENSR_ISW_SD_NSE_40ColumnMajorTensorOpMultiplicandCrosswiseILi16ELi32EEELi1ESL_Li16EEESD_SF_NS6_11threadblock9MmaPolicyINS6_4warp11MmaTensorOpINS7_ILi32ELi32ELi32EEESD_ST_SD_S10_SD_NSE_8RowMajorENS14_17MmaTensorOpPolicyINS_4arch3MmaINS7_ILi16ELi8ELi8EEELi32ESD_S17_SD_NSE_11ColumnMajorESD_S17_NS19_13OpMultiplyAddEEENSB_ILi1ELi1EEEEELi1ELb0EbEENSB_ILi0ELi0EEES1I_Li1EEENS_21NumericArrayConverterISD_SD_Li16ELNS_15FloatRoundStyleE2ENSG_6thread14UnaryTransform8IdentityEEES1P_bEENS_8epilogue11threadblock8EpilogueIS8_S1H_Li1ENS1S_22PredicatedTileIteratorINS1S_26OutputTileOptimalThreadMapINS1S_15OutputTileShapeILi64ELi8ELi2ELi1ELi1EEENS1W_ILi1ELi4ELi1ELi1ELi4EEELi128ELi8ELi16EEESD_Lb0ENSE_9NoPermuteELb0EEENS1R_4warp24FragmentIteratorTensorOpIS16_S1B_SD_NS_5ArrayISD_Li4ELb0EEES17_EENS22_20TileIteratorTensorOpIS16_S1B_SD_S17_EENS1S_18SharedLoadIteratorINS1Z_18CompactedThreadMapESD_Li16EEENS1R_6thread21LinearCombinationReluISD_Li8ESD_SD_LNS2C_9ScaleType4KindE1ELS1L_2EEENSB_ILi0ELi16EEELi1ELi1EEENS12_30GemmIdentityThreadblockSwizzleILi1EEELNS1_8OperatorE0ENS1_17Conv2dProblemSizeELNS1_9GroupModeE0EEEEEvNT_6ParamsE --------------------------
	.section	.nv.constant2._ZN7cutlass6KernelINS_4conv6kernel23ImplicitGemmConvolutionINS1_11threadblock21ImplicitGemmPipelinedINS_4gemm9GemmShapeILi64ELi64ELi32EEENS4_12TileIteratorINS4_48Conv2dFpropActivationTileAccessIteratorOptimizedINS_11MatrixShapeILi64ELi32EEENS_6half_tENS_6layout10TensorNHWCENS_9transform29PitchLinearWarpRakedThreadMapINS_16PitchLinearShapeILi32ELi64EEELi128ENSI_ILi4ELi8EEELi8EEENS_12AlignedArrayISD_Li8ELi16EEEEEEENSG_11threadblock19RegularTileIteratorISC_SD_NSE_37RowMajorTensorOpMultiplicandCrosswiseILi16ELi32EEELi0ESL_Li16EEENS9_INS4_44Conv2dFpropFilterTileAccessIteratorOptimizedINSB_ILi32ELi64EEESD_SF_SL_SN_Lb0EEEEENSR_ISW_SD_NSE_40ColumnMajorTensorOpMultiplicandCrosswiseILi16ELi32EEELi1ESL_Li16EEESD_SF_NS6_11threadblock9MmaPolicyINS6_4warp11MmaTensorOpINS7_ILi32ELi32ELi32EEESD_ST_SD_S10_SD_NSE_8RowMajorENS14_17MmaTensorOpPolicyINS_4arch3MmaINS7_ILi16ELi8ELi8EEELi32ESD_S17_SD_NSE_11ColumnMajorESD_S17_NS19_13OpMultiplyAddEEENSB_ILi1ELi1EEEEELi1ELb0EbEENSB_ILi0ELi0EEES1I_Li1EEENS_21NumericArrayConverterISD_SD_Li16ELNS_15FloatRoundStyleE2ENSG_6thread14UnaryTransform8IdentityEEES1P_bEENS_8epilogue11threadblock8EpilogueIS8_S1H_Li1ENS1S_22PredicatedTileIteratorINS1S_26OutputTileOptimalThreadMapINS1S_15OutputTileShapeILi64ELi8ELi2ELi1ELi1EEENS1W_ILi1ELi4ELi1ELi1ELi4EEELi128ELi8ELi16EEESD_Lb0ENSE_9NoPermuteELb0EEENS1R_4warp24FragmentIteratorTensorOpIS16_S1B_SD_NS_5ArrayISD_Li4ELb0EEES17_EENS22_20TileIteratorTensorOpIS16_S1B_SD_S17_EENS1S_18SharedLoadIteratorINS1Z_18CompactedThreadMapESD_Li16EEENS1R_6thread21LinearCombinationReluISD_Li8ESD_SD_LNS2C_9ScaleType4KindE1ELS1L_2EEENSB_ILi0ELi16EEELi1ELi1EEENS12_30GemmIdentityThreadblockSwizzleILi1EEELNS1_8OperatorE0ENS1_17Conv2dProblemSizeELNS1_9GroupModeE0EEEEEvNT_6ParamsE,"a",@progbits
	.sectionflags	@""
	.align	4
.nv.constant2._ZN7cutlass6KernelINS_4conv6kernel23ImplicitGemmConvolutionINS1_11threadblock21ImplicitGemmPipelinedINS_4gemm9GemmShapeILi64ELi64ELi32EEENS4_12TileIteratorINS4_48Conv2dFpropActivationTileAccessIteratorOptimizedINS_11MatrixShapeILi64ELi32EEENS_6half_tENS_6layout10TensorNHWCENS_9transform29PitchLinearWarpRakedThreadMapINS_16PitchLinearShapeILi32ELi64EEELi128ENSI_ILi4ELi8EEELi8EEENS_12AlignedArrayISD_Li8ELi16EEEEEEENSG_11threadblock19RegularTileIteratorISC_SD_NSE_37RowMajorTensorOpMultiplicandCrosswiseILi16ELi32EEELi0ESL_Li16EEENS9_INS4_44Conv2dFpropFilterTileAccessIteratorOptimizedINSB_ILi32ELi64EEESD_SF_SL_SN_Lb0EEEEENSR_ISW_SD_NSE_40ColumnMajorTensorOpMultiplicandCrosswiseILi16ELi32EEELi1ESL_Li16EEESD_SF_NS6_11threadblock9MmaPolicyINS6_4warp11MmaTensorOpINS7_ILi32ELi32ELi32EEESD_ST_SD_S10_SD_NSE_8RowMajorENS14_17MmaTensorOpPolicyINS_4arch3MmaINS7_ILi16ELi8ELi8EEELi32ESD_S17_SD_NSE_11ColumnMajorESD_S17_NS19_13OpMultiplyAddEEENSB_ILi1ELi1EEEEELi1ELb0EbEENSB_ILi0ELi0EEES1I_Li1EEENS_21NumericArrayConverterISD_SD_Li16ELNS_15FloatRoundStyleE2ENSG_6thread14UnaryTransform8IdentityEEES1P_bEENS_8epilogue11threadblock8EpilogueIS8_S1H_Li1ENS1S_22PredicatedTileIteratorINS1S_26OutputTileOptimalThreadMapINS1S_15OutputTileShapeILi64ELi8ELi2ELi1ELi1EEENS1W_ILi1ELi4ELi1ELi1ELi4EEELi128ELi8ELi16EEESD_Lb0ENSE_9NoPermuteELb0EEENS1R_4warp24FragmentIteratorTensorOpIS16_S1B_SD_NS_5ArrayISD_Li4ELb0EEES17_EENS22_20TileIteratorTensorOpIS16_S1B_SD_S17_EENS1S_18SharedLoadIteratorINS1Z_18CompactedThreadMapESD_Li16EEENS1R_6thread21LinearCombinationReluISD_Li8ESD_SD_LNS2C_9ScaleType4KindE1ELS1L_2EEENSB_ILi0ELi16EEELi1ELi1EEENS12_30GemmIdentityThreadblockSwizzleILi1EEELNS1_8OperatorE0ENS1_17Conv2dProblemSizeELNS1_9GroupModeE0EEEEEvNT_6ParamsE:
        /*0000*/ 	.byte	0x80, 0x00, 0x00, 0x00, 0x00, 0x00, 0x00, 0x00


//--------------------- .nv.constant0._ZN7cutlass6KernelINS_4conv6kernel23ImplicitGemmConvolutionINS1_11threadblock21ImplicitGemmPipelinedINS_4gemm9GemmShapeILi64ELi64ELi32EEENS4_12TileIteratorINS4_48Conv2dFpropActivationTileAccessIteratorOptimizedINS_11MatrixShapeILi64ELi32EEENS_6half_tENS_6layout10TensorNHWCENS_9transform29PitchLinearWarpRakedThreadMapINS_16PitchLinearShapeILi32ELi64EEELi128ENSI_ILi4ELi8EEELi8EEENS_12AlignedArrayISD_Li8ELi16EEEEEEENSG_11threadblock19RegularTileIteratorISC_SD_NSE_37RowMajorTensorOpMultiplicandCrosswiseILi16ELi32EEELi0ESL_Li16EEENS9_INS4_44Conv2dFpropFilterTileAccessIteratorOptimizedINSB_ILi32ELi64EEESD_SF_SL_SN_Lb0EEEEENSR_ISW_SD_NSE_40ColumnMajorTensorOpMultiplicandCrosswiseILi16ELi32EEELi1ESL_Li16EEESD_SF_NS6_11threadblock9MmaPolicyINS6_4warp11MmaTensorOpINS7_ILi32ELi32ELi32EEESD_ST_SD_S10_SD_NSE_8RowMajorENS14_17MmaTensorOpPolicyINS_4arch3MmaINS7_ILi16ELi8ELi8EEELi32ESD_S17_SD_NSE_11ColumnMajorESD_S17_NS19_13OpMultiplyAddEEENSB_ILi1ELi1EEEEELi1ELb0EbEENSB_ILi0ELi0EEES1I_Li1EEENS_21NumericArrayConverterISD_SD_Li16ELNS_15FloatRoundStyleE2ENSG_6thread14UnaryTransform8IdentityEEES1P_bEENS_8epilogue11threadblock8EpilogueIS8_S1H_Li1ENS1S_22PredicatedTileIteratorINS1S_26OutputTileOptimalThreadMapINS1S_15OutputTileShapeILi64ELi8ELi2ELi1ELi1EEENS1W_ILi1ELi4ELi1ELi1ELi4EEELi128ELi8ELi16EEESD_Lb0ENSE_9NoPermuteELb0EEENS1R_4warp24FragmentIteratorTensorOpIS16_S1B_SD_NS_5ArrayISD_Li4ELb0EEES17_EENS22_20TileIteratorTensorOpIS16_S1B_SD_S17_EENS1S_18SharedLoadIteratorINS1Z_18CompactedThreadMapESD_Li16EEENS1R_6thread21LinearCombinationReluISD_Li8ESD_SD_LNS2C_9ScaleType4KindE1ELS1L_2EEENSB_ILi0ELi16EEELi1ELi1EEENS12_30GemmIdentityThreadblockSwizzleILi1EEELNS1_8OperatorE0ENS1_17Conv2dProblemSizeELNS1_9GroupModeE0EEEEEvNT_6ParamsE --------------------------
	.section	.nv.constant0._ZN7cutlass6KernelINS_4conv6kernel23ImplicitGemmConvolutionINS1_11threadblock21ImplicitGemmPipelinedINS_4gemm9GemmShapeILi64ELi64ELi32EEENS4_12TileIteratorINS4_48Conv2dFpropActivationTileAccessIteratorOptimizedINS_11MatrixShapeILi64ELi32EEENS_6half_tENS_6layout10TensorNHWCENS_9transform29PitchLinearWarpRakedThreadMapINS_16PitchLinearShapeILi32ELi64EEELi128ENSI_ILi4ELi8EEELi8EEENS_12AlignedArrayISD_Li8ELi16EEEEEEENSG_11threadblock19RegularTileIteratorISC_SD_NSE_37RowMajorTensorOpMultiplicandCrosswiseILi16ELi32EEELi0ESL_Li16EEENS9_INS4_44Conv2dFpropFilterTileAccessIteratorOptimizedINSB_ILi32ELi64EEESD_SF_SL_SN_Lb0EEEEENSR_ISW_SD_NSE_40ColumnMajorTensorOpMultiplicandCrosswiseILi16ELi32EEELi1ESL_Li16EEESD_SF_NS6_11threadblock9MmaPolicyINS6_4warp11MmaTensorOpINS7_ILi32ELi32ELi32EEESD_ST_SD_S10_SD_NSE_8RowMajorENS14_17MmaTensorOpPolicyINS_4arch3MmaINS7_ILi16ELi8ELi8EEELi32ESD_S17_SD_NSE_11ColumnMajorESD_S17_NS19_13OpMultiplyAddEEENSB_ILi1ELi1EEEEELi1ELb0EbEENSB_ILi0ELi0EEES1I_Li1EEENS_21NumericArrayConverterISD_SD_Li16ELNS_15FloatRoundStyleE2ENSG_6thread14UnaryTransform8IdentityEEES1P_bEENS_8epilogue11threadblock8EpilogueIS8_S1H_Li1ENS1S_22PredicatedTileIteratorINS1S_26OutputTileOptimalThreadMapINS1S_15OutputTileShapeILi64ELi8ELi2ELi1ELi1EEENS1W_ILi1ELi4ELi1ELi1ELi4EEELi128ELi8ELi16EEESD_Lb0ENSE_9NoPermuteELb0EEENS1R_4warp24FragmentIteratorTensorOpIS16_S1B_SD_NS_5ArrayISD_Li4ELb0EEES17_EENS22_20TileIteratorTensorOpIS16_S1B_SD_S17_EENS1S_18SharedLoadIteratorINS1Z_18CompactedThreadMapESD_Li16EEENS1R_6thread21LinearCombinationReluISD_Li8ESD_SD_LNS2C_9ScaleType4KindE1ELS1L_2EEENSB_ILi0ELi16EEELi1ELi1EEENS12_30GemmIdentityThreadblockSwizzleILi1EEELNS1_8OperatorE0ENS1_17Conv2dProblemSizeELNS1_9GroupModeE0EEEEEvNT_6ParamsE,"a",@progbits
	.sectionflags	@""
	.align	4
.nv.constant0._ZN7cutlass6KernelINS_4conv6kernel23ImplicitGemmConvolutionINS1_11threadblock21ImplicitGemmPipelinedINS_4gemm9GemmShapeILi64ELi64ELi32EEENS4_12TileIteratorINS4_48Conv2dFpropActivationTileAccessIteratorOptimizedINS_11MatrixShapeILi64ELi32EEENS_6half_tENS_6layout10TensorNHWCENS_9transform29PitchLinearWarpRakedThreadMapINS_16PitchLinearShapeILi32ELi64EEELi128ENSI_ILi4ELi8EEELi8EEENS_12AlignedArrayISD_Li8ELi16EEEEEEENSG_11threadblock19RegularTileIteratorISC_SD_NSE_37RowMajorTensorOpMultiplicandCrosswiseILi16ELi32EEELi0ESL_Li16EEENS9_INS4_44Conv2dFpropFilterTileAccessIteratorOptimizedINSB_ILi32ELi64EEESD_SF_SL_SN_Lb0EEEEENSR_ISW_SD_NSE_40ColumnMajorTensorOpMultiplicandCrosswiseILi16ELi32EEELi1ESL_Li16EEESD_SF_NS6_11threadblock9MmaPolicyINS6_4warp11MmaTensorOpINS7_ILi32ELi32ELi32EEESD_ST_SD_S10_SD_NSE_8RowMajorENS14_17MmaTensorOpPolicyINS_4arch3MmaINS7_ILi16ELi8ELi8EEELi32ESD_S17_SD_NSE_11ColumnMajorESD_S17_NS19_13OpMultiplyAddEEENSB_ILi1ELi1EEEEELi1ELb0EbEENSB_ILi0ELi0EEES1I_Li1EEENS_21NumericArrayConverterISD_SD_Li16ELNS_15FloatRoundStyleE2ENSG_6thread14UnaryTransform8IdentityEEES1P_bEENS_8epilogue11threadblock8EpilogueIS8_S1H_Li1ENS1S_22PredicatedTileIteratorINS1S_26OutputTileOptimalThreadMapINS1S_15OutputTileShapeILi64ELi8ELi2ELi1ELi1EEENS1W_ILi1ELi4ELi1ELi1ELi4EEELi128ELi8ELi16EEESD_Lb0ENSE_9NoPermuteELb0EEENS1R_4warp24FragmentIteratorTensorOpIS16_S1B_SD_NS_5ArrayISD_Li4ELb0EEES17_EENS22_20TileIteratorTensorOpIS16_S1B_SD_S17_EENS1S_18SharedLoadIteratorINS1Z_18CompactedThreadMapESD_Li16EEENS1R_6thread21LinearCombinationReluISD_Li8ESD_SD_LNS2C_9ScaleType4KindE1ELS1L_2EEENSB_ILi0ELi16EEELi1ELi1EEENS12_30GemmIdentityThreadblockSwizzleILi1EEELNS1_8OperatorE0ENS1_17Conv2dProblemSizeELNS1_9GroupModeE0EEEEEvNT_6ParamsE:
	.zero		784


//--------------------- .text._ZN7cutlass9reference6device6kernel21TensorScaleBiasConv2dINS_9TensorRefINS_6half_tENS_6layout10TensorNHWCEEES8_S5_NS4_IS5_NS6_8RowMajorEEENS_16NumericConverterIS5_S5_LNS_15FloatRoundStyleE2EEELi4ELi4ELi16ELi8EEEvNS_4conv17Conv2dProblemSizeET_T0_T1_T2_SJ_ --------------------------
	.section	.text._ZN7cutlass9reference6device6kernel21TensorScaleBiasConv2dINS_9TensorRefINS_6half_tENS_6layout10TensorNHWCEEES8_S5_NS4_IS5_NS6_8RowMajorEEENS_16NumericConverterIS5_S5_LNS_15FloatRoundStyleE2EEELi4ELi4ELi16ELi8EEEvNS_4conv17Conv2dProblemSizeET_T0_T1_T2_SJ_,"ax",@progbits
	.sectioninfo	@"SHI_REGISTERS=34"
	.align	128
        .global         _ZN7cutlass9reference6device6kernel21TensorScaleBiasConv2dINS_9TensorRefINS_6half_tENS_6layout10TensorNHWCEEES8_S5_NS4_IS5_NS6_8RowMajorEEENS_16NumericConverterIS5_S5_LNS_15FloatRoundStyleE2EEELi4ELi4ELi16ELi8EEEvNS_4conv17Conv2dProblemSizeET_T0_T1_T2_SJ_
        .type           _ZN7cutlass9reference6device6kernel21TensorScaleBiasConv2dINS_9TensorRefINS_6half_tENS_6layout10TensorNHWCEEES8_S5_NS4_IS5_NS6_8RowMajorEEENS_16NumericConverterIS5_S5_LNS_15FloatRoundStyleE2EEELi4ELi4ELi16ELi8EEEvNS_4conv17Conv2dProblemSizeET_T0_T1_T2_SJ_,@function
        .size           _ZN7cutlass9reference6device6kernel21TensorScaleBiasConv2dINS_9TensorRefINS_6half_tENS_6layout10TensorNHWCEEES8_S5_NS4_IS5_NS6_8RowMajorEEENS_16NumericConverterIS5_S5_LNS_15FloatRoundStyleE2EEELi4ELi4ELi16ELi8EEEvNS_4conv17Conv2dProblemSizeET_T0_T1_T2_SJ_,(.L_x_326 - _ZN7cutlass9reference6device6kernel21TensorScaleBiasConv2dINS_9TensorRefINS_6half_tENS_6layout10TensorNHWCEEES8_S5_NS4_IS5_NS6_8RowMajorEEENS_16NumericConverterIS5_S5_LNS_15FloatRoundStyleE2EEELi4ELi4ELi16ELi8EEEvNS_4conv17Conv2dProblemSizeET_T0_T1_T2_SJ_)
        .other          _ZN7cutlass9reference6device6kernel21TensorScaleBiasConv2dINS_9TensorRefINS_6half_tENS_6layout10TensorNHWCEEES8_S5_NS4_IS5_NS6_8RowMajorEEENS_16NumericConverterIS5_S5_LNS_15FloatRoundStyleE2EEELi4ELi4ELi16ELi8EEEvNS_4conv17Conv2dProblemSizeET_T0_T1_T2_SJ_,@"STO_CUDA_ENTRY STV_DEFAULT"
_ZN7cutlass9reference6device6kernel21TensorScaleBiasConv2dINS_9TensorRefINS_6half_tENS_6layout10TensorNHWCEEES8_S5_NS4_IS5_NS6_8RowMajorEEENS_16NumericConverterIS5_S5_LNS_15FloatRoundStyleE2EEELi4ELi4ELi16ELi8EEEvNS_4conv17Conv2dProblemSizeET_T0_T1_T2_SJ_:
.text._ZN7cutlass9reference6device6kernel21TensorScaleBiasConv2dINS_9TensorRefINS_6half_tENS_6layout10TensorNHWCEEES8_S5_NS4_IS5_NS6_8RowMajorEEENS_16NumericConverterIS5_S5_LNS_15FloatRoundStyleE2EEELi4ELi4ELi16ELi8EEEvNS_4conv17Conv2dProblemSizeET_T0_T1_T2_SJ_:
[----:B------:R-:W-:Y:S02]  /*0000*/  IMAD.MOV.U32 R1, RZ, RZ, c[0x0][0x28] ;  /* 0x00000a00ff017624 */ /* 0x000fe400078e00ff */
[----:B------:R-:W0:Y:S01]  /*0010*/  S2R R4, SR_TID.X ;  /* 0x0000000000047919 */ /* 0x000e220000002100 */
[----:B------:R-:W-:Y:S01]  /*0020*/  IMAD.MOV.U32 R5, RZ, RZ, RZ ;  /* 0x000000ffff057224 */ /* 0x000fe200078e00ff */
[----:B------:R-:W-:Y:S01]  /*0030*/  ULDC.64 UR6, c[0x0][0x170] ;  /* 0x00005c0000067ab9 */ /* 0x000fe20000000a00 */
[----:B------:R-:W-:Y:S01]  /*0040*/  BMOV.32.CLEAR RZ, B0 ;  /* 0x0000000000ff7355 */ /* 0x000fe20000100000 */
[----:B------:R-:W1:Y:S01]  /*0050*/  S2R R3, SR_CTAID.X ;  /* 0x0000000000037919 */ /* 0x000e620000002500 */
[----:B------:R-:W-:Y:S01]  /*0060*/  UIMAD.WIDE UR4, UR7, UR6, URZ ;  /* 0x00000006070472a5 */ /* 0x000fe2000f8e023f */
[----:B------:R-:W-:Y:S01]  /*0070*/  BSSY B0, `(.L_x_0) ;  /* 0x000002d000007945 */ /* 0x000fe20003800000 */
[----:B------:R-:W-:Y:S01]  /*0080*/  USHF.R.S32.HI UR6, URZ, 0x1f, UR7 ;  /* 0x0000001f3f067899 */ /* 0x000fe20008011407 */
[----:B0-----:R-:W-:-:S04]  /*0090*/  IMAD.SHL.U32 R4, R4, 0x4, RZ ;  /* 0x0000000404047824 */ /* 0x001fc800078e00ff */
[----:B-1----:R-:W-:-:S05]  /*00a0*/  IMAD.WIDE.U32 R4, R3, 0x40, R4 ;  /* 0x0000004003047825 */ /* 0x002fca00078e0004 */
[----:B------:R-:W-:-:S04]  /*00b0*/  LOP3.LUT R0, R5, UR5, RZ, 0xfc, !PT ;  /* 0x0000000505007c12 */ /* 0x000fc8000f8efcff */
[----:B------:R-:W-:-:S12]  /*00c0*/  ISETP.NE.U32.AND P0, PT, R0, RZ, PT ;  /* 0x000000ff0000720c */ /* 0x000fd80003f05070 */
[----:B------:R-:W-:Y:S05]  /*00d0*/  @!P0 BRA `(.L_x_1) ;  /* 0x0000011000008947 */ /* 0x000fea0003800000 */
[----:B------:R-:W-:Y:S02]  /*00e0*/  IMAD.U32 R22, RZ, RZ, UR4 ;  /* 0x00000004ff167e24 */ /* 0x000fe4000f8e00ff */
[----:B------:R-:W-:Y:S02]  /*00f0*/  IMAD.U32 R17, RZ, RZ, UR5 ;  /* 0x00000005ff117e24 */ /* 0x000fe4000f8e00ff */
[----:B------:R-:W-:Y:S01]  /*0100*/  IMAD.U32 R16, RZ, RZ, UR4 ;  /* 0x00000004ff107e24 */ /* 0x000fe2000f8e00ff */
[----:B------:R-:W-:Y:S01]  /*0110*/  MOV R22, 0x160 ;  /* 0x0000016000167802 */ /* 0x000fe20000000f00 */
[----:B------:R-:W-:Y:S02]  /*0120*/  IMAD.U32 R23, RZ, RZ, UR5 ;  /* 0x00000005ff177e24 */ /* 0x000fe4000f8e00ff */
[----:B------:R-:W-:Y:S02]  /*0130*/  IMAD.MOV.U32 R17, RZ, RZ, R4 ;  /* 0x000000ffff117224 */ /* 0x000fe400078e0004 */
[----:B------:R-:W-:-:S03]  /*0140*/  IMAD.MOV.U32 R24, RZ, RZ, R5 ;  /* 0x000000ffff187224 */ /* 0x000fc600078e0005 */
[----:B------:R-:W-:Y:S05]  /*0150*/  CALL.REL.NOINC `($__internal_0_$__cuda_sm20_div_s64) ;  /* 0x0000355000007944 */ /* 0x000fea0003c00000 */
[----:B------:R-:W-:Y:S01]  /*0160*/  IADD3 R7, P0, RZ, -R18, RZ ;  /* 0x80000012ff077210 */ /* 0x000fe20007f1e0ff */
[----:B------:R-:W-:-:S04]  /*0170*/  IMAD.MOV.U32 R6, RZ, RZ, R18 ;  /* 0x000000ffff067224 */ /* 0x000fc800078e0012 */
[----:B------:R-:W-:Y:S02]  /*0180*/  IMAD.X R0, RZ, RZ, ~R2, P0 ;  /* 0x000000ffff007224 */ /* 0x000fe400000e0e02 */
[----:B------:R-:W-:-:S04]  /*0190*/  IMAD.WIDE.U32 R2, R7, UR4, R4 ;  /* 0x0000000407027c25 */ /* 0x000fc8000f8e0004 */
[----:B------:R-:W-:Y:S02]  /*01a0*/  IMAD R0, R0, UR4, RZ ;  /* 0x0000000400007c24 */ /* 0x000fe4000f8e02ff */
[----:B------:R-:W-:Y:S02]  /*01b0*/  IMAD.MOV.U32 R17, RZ, RZ, R2 ;  /* 0x000000ffff117224 */ /* 0x000fe400078e0002 */
[----:B------:R-:W-:-:S04]  /*01c0*/  IMAD R7, R7, UR5, R0 ;  /* 0x0000000507077c24 */ /* 0x000fc8000f8e0200 */
[----:B------:R-:W-:Y:S01]  /*01d0*/  IMAD.IADD R24, R3, 0x1, R7 ;  /* 0x0000000103187824 */ /* 0x000fe200078e0207 */
[----:B------:R-:W-:Y:S05]  /*01e0*/  BRA `(.L_x_2) ;  /* 0x0000015000007947 */ /* 0x000fea0003800000 */
.L_x_1:
[----:B------:R-:W0:Y:S01]  /*01f0*/  I2F.U32.RP R0, UR4 ;  /* 0x0000000400007d06 */ /* 0x000e220008209000 */
[----:B------:R-:W-:Y:S01]  /*0200*/  IMAD R7, RZ, RZ, -UR4 ;  /* 0x80000004ff077e24 */ /* 0x000fe2000f8e02ff */
[----:B------:R-:W-:Y:S01]  /*0210*/  ISETP.NE.U32.AND P2, PT, RZ, UR4, PT ;  /* 0x00000004ff007c0c */ /* 0x000fe2000bf45070 */
[----:B------:R-:W-:-:S05]  /*0220*/  IMAD.MOV.U32 R24, RZ, RZ, RZ ;  /* 0x000000ffff187224 */ /* 0x000fca00078e00ff */
[----:B0-----:R-:W0:Y:S02]  /*0230*/  MUFU.RCP R0, R0 ;  /* 0x0000000000007308 */ /* 0x001e240000001000 */
[----:B0-----:R-:W-:-:S06]  /*0240*/  IADD3 R2, R0, 0xffffffe, RZ ;  /* 0x0ffffffe00027810 */ /* 0x001fcc0007ffe0ff */
[----:B------:R0:W1:Y:S02]  /*0250*/  F2I.FTZ.U32.TRUNC.NTZ R3, R2 ;  /* 0x0000000200037305 */ /* 0x000064000021f000 */
[----:B0-----:R-:W-:Y:S02]  /*0260*/  IMAD.MOV.U32 R2, RZ, RZ, RZ ;  /* 0x000000ffff027224 */ /* 0x001fe400078e00ff */
[----:B-1----:R-:W-:-:S04]  /*0270*/  IMAD R7, R7, R3, RZ ;  /* 0x0000000307077224 */ /* 0x002fc800078e02ff */
[----:B------:R-:W-:-:S06]  /*0280*/  IMAD.HI.U32 R3, R3, R7, R2 ;  /* 0x0000000703037227 */ /* 0x000fcc00078e0002 */
[----:B------:R-:W-:-:S04]  /*0290*/  IMAD.HI.U32 R6, R3, R4, RZ ;  /* 0x0000000403067227 */ /* 0x000fc800078e00ff */
[----:B------:R-:W-:-:S04]  /*02a0*/  IMAD.MOV R3, RZ, RZ, -R6 ;  /* 0x000000ffff037224 */ /* 0x000fc800078e0a06 */
[----:B------:R-:W-:-:S05]  /*02b0*/  IMAD R3, R3, UR4, R4 ;  /* 0x0000000403037c24 */ /* 0x000fca000f8e0204 */
[----:B------:R-:W-:-:S12]  /*02c0*/  ISETP.GE.U32.AND P0, PT, R3, UR4, PT ;  /* 0x0000000403007c0c */ /* 0x000fd8000bf06070 */
[----:B------:R-:W-:Y:S02]  /*02d0*/  @P0 IADD3 R3, R3, -UR4, RZ ;  /* 0x8000000403030c10 */ /* 0x000fe4000fffe0ff */
[----:B------:R-:W-:Y:S02]  /*02e0*/  @P0 IADD3 R6, R6, 0x1, RZ ;  /* 0x0000000106060810 */ /* 0x000fe40007ffe0ff */
[----:B------:R-:W-:-:S12]  /*02f0*/  ISETP.GE.U32.AND P1, PT, R3, UR4, PT ;  /* 0x0000000403007c0c */ /* 0x000fd8000bf26070 */
[----:B------:R-:W-:-:S04]  /*0300*/  @P1 IADD3 R6, R6, 0x1, RZ ;  /* 0x0000000106061810 */ /* 0x000fc80007ffe0ff */
[----:B------:R-:W-:-:S05]  /*0310*/  @!P2 LOP3.LUT R6, RZ, UR4, RZ, 0x33, !PT ;  /* 0x00000004ff06ac12 */ /* 0x000fca000f8e33ff */
[----:B------:R-:W-:-:S04]  /*0320*/  IMAD.MOV R17, RZ, RZ, -R6 ;  /* 0x000000ffff117224 */ /* 0x000fc800078e0a06 */
[----:B------:R-:W-:-:S03]  /*0330*/  IMAD R17, R17, UR4, R4 ;  /* 0x0000000411117c24 */ /* 0x000fc6000f8e0204 */
.L_x_2:
[----:B------:R-:W-:Y:S05]  /*0340*/  BSYNC B0 ;  /* 0x0000000000007941 */ /* 0x000fea0003800000 */
.L_x_0:
[----:B------:R-:W-:Y:S01]  /*0350*/  LOP3.LUT R0, R24, UR6, RZ, 0xfc, !PT ;  /* 0x0000000618007c12 */ /* 0x000fe2000f8efcff */
[----:B------:R-:W-:Y:S01]  /*0360*/  BMOV.32.CLEAR RZ, B0 ;  /* 0x0000000000ff7355 */ /* 0x000fe20000100000 */
[----:B------:R-:W-:Y:S02]  /*0370*/  BSSY B0, `(.L_x_3) ;  /* 0x000001f000007945 */ /* 0x000fe40003800000 */
[----:B------:R-:W-:-:S12]  /*0380*/  ISETP.NE.U32.AND P0, PT, R0, RZ, PT ;  /* 0x000000ff0000720c */ /* 0x000fd80003f05070 */
[----:B------:R-:W-:Y:S05]  /*0390*/  @!P0 BRA `(.L_x_4) ;  /* 0x0000008000008947 */ /* 0x000fea0003800000 */
[----:B------:R-:W-:Y:S01]  /*03a0*/  IMAD.MOV.U32 R16, RZ, RZ, c[0x0][0x174] ;  /* 0x00005d00ff107624 */ /* 0x000fe200078e00ff */
[----:B------:R-:W-:Y:S01]  /*03b0*/  MOV R22, 0x3e0 ;  /* 0x000003e000167802 */ /* 0x000fe20000000f00 */
[----:B------:R-:W-:-:S03]  /*03c0*/  IMAD.U32 R23, RZ, RZ, UR6 ;  /* 0x00000006ff177e24 */ /* 0x000fc6000f8e00ff */
[----:B------:R-:W-:Y:S05]  /*03d0*/  CALL.REL.NOINC `($__internal_0_$__cuda_sm20_div_s64) ;  /* 0x000032d000007944 */ /* 0x000fea0003c00000 */
[--C-:B------:R-:W-:Y:S02]  /*03e0*/  IMAD.MOV R0, RZ, RZ, -R18.reuse ;  /* 0x000000ffff007224 */ /* 0x100fe400078e0a12 */
[----:B------:R-:W-:Y:S02]  /*03f0*/  IMAD.MOV.U32 R8, RZ, RZ, R18 ;  /* 0x000000ffff087224 */ /* 0x000fe400078e0012 */
[----:B------:R-:W-:Y:S01]  /*0400*/  IMAD R9, R0, c[0x0][0x174], R17 ;  /* 0x00005d0000097a24 */ /* 0x000fe200078e0211 */
[----:B------:R-:W-:Y:S05]  /*0410*/  BRA `(.L_x_5) ;  /* 0x0000014000007947 */ /* 0x000fea0003800000 */
.L_x_4:
[----:B------:R-:W0:Y:S01]  /*0420*/  I2F.U32.RP R0, c[0x0][0x174] ;  /* 0x00005d0000007b06 */ /* 0x000e220000209000 */
[----:B------:R-:W-:-:S07]  /*0430*/  ISETP.NE.U32.AND P2, PT, RZ, c[0x0][0x174], PT ;  /* 0x00005d00ff007a0c */ /* 0x000fce0003f45070 */
[----:B0-----:R-:W0:Y:S02]  /*0440*/  MUFU.RCP R0, R0 ;  /* 0x0000000000007308 */ /* 0x001e240000001000 */
[----:B0-----:R-:W-:-:S06]  /*0450*/  IADD3 R2, R0, 0xffffffe, RZ ;  /* 0x0ffffffe00027810 */ /* 0x001fcc0007ffe0ff */
[----:B------:R0:W1:Y:S02]  /*0460*/  F2I.FTZ.U32.TRUNC.NTZ R3, R2 ;  /* 0x0000000200037305 */ /* 0x000064000021f000 */
[----:B0-----:R-:W-:Y:S02]  /*0470*/  IMAD.MOV.U32 R2, RZ, RZ, RZ ;  /* 0x000000ffff027224 */ /* 0x001fe400078e00ff */
[----:B-1----:R-:W-:-:S04]  /*0480*/  IMAD.MOV R7, RZ, RZ, -R3 ;  /* 0x000000ffff077224 */ /* 0x002fc800078e0a03 */
[----:B------:R-:W-:-:S04]  /*0490*/  IMAD R7, R7, c[0x0][0x174], RZ ;  /* 0x00005d0007077a24 */ /* 0x000fc800078e02ff */
[----:B------:R-:W-:-:S06]  /*04a0*/  IMAD.HI.U32 R8, R3, R7, R2 ;  /* 0x0000000703087227 */ /* 0x000fcc00078e0002 */
[----:B------:R-:W-:-:S04]  /*04b0*/  IMAD.HI.U32 R8, R8, R17, RZ ;  /* 0x0000001108087227 */ /* 0x000fc800078e00ff */
[----:B------:R-:W-:-:S04]  /*04c0*/  IMAD.MOV R10, RZ, RZ, -R8 ;  /* 0x000000ffff0a7224 */ /* 0x000fc800078e0a08 */
[----:B------:R-:W-:-:S05]  /*04d0*/  IMAD R3, R10, c[0x0][0x174], R17 ;  /* 0x00005d000a037a24 */ /* 0x000fca00078e0211 */
[----:B------:R-:W-:-:S12]  /*04e0*/  ISETP.GE.U32.AND P0, PT, R3, c[0x0][0x174], PT ;  /* 0x00005d0003007a0c */ /* 0x000fd80003f06070 */
[----:B------:R-:W-:Y:S02]  /*04f0*/  @P0 IADD3 R3, R3, -c[0x0][0x174], RZ ;  /* 0x80005d0003030a10 */ /* 0x000fe40007ffe0ff */
[----:B------:R-:W-:Y:S02]  /*0500*/  @P0 IADD3 R8, R8, 0x1, RZ ;  /* 0x0000000108080810 */ /* 0x000fe40007ffe0ff */
[----:B------:R-:W-:-:S12]  /*0510*/  ISETP.GE.U32.AND P1, PT, R3, c[0x0][0x174], PT ;  /* 0x00005d0003007a0c */ /* 0x000fd80003f26070 */
[----:B------:R-:W-:-:S04]  /*0520*/  @P1 IADD3 R8, R8, 0x1, RZ ;  /* 0x0000000108081810 */ /* 0x000fc80007ffe0ff */
[----:B------:R-:W-:-:S05]  /*0530*/  @!P2 LOP3.LUT R8, RZ, c[0x0][0x174], RZ, 0x33, !PT ;  /* 0x00005d00ff08aa12 */ /* 0x000fca00078e33ff */
[----:B------:R-:W-:-:S04]  /*0540*/  IMAD.MOV R0, RZ, RZ, -R8 ;  /* 0x000000ffff007224 */ /* 0x000fc800078e0a08 */
[----:B------:R-:W-:-:S03]  /*0550*/  IMAD R9, R0, c[0x0][0x174], R17 ;  /* 0x00005d0000097a24 */ /* 0x000fc600078e0211 */
.L_x_5:
[----:B------:R-:W-:Y:S05]  /*0560*/  BSYNC B0 ;  /* 0x0000000000007941 */ /* 0x000fea0003800000 */
.L_x_3:
[----:B------:R-:W-:Y:S01]  /*0570*/  IADD3 R10, P0, R4, 0x1, RZ ;  /* 0x00000001040a7810 */ /* 0x000fe20007f1e0ff */
[----:B------:R-:W-:Y:S01]  /*0580*/  BMOV.32.CLEAR RZ, B0 ;  /* 0x0000000000ff7355 */ /* 0x000fe20000100000 */
[----:B------:R-:W-:Y:S03]  /*0590*/  BSSY B0, `(.L_x_6) ;  /* 0x000002b000007945 */ /* 0x000fe60003800000 */
[----:B------:R-:W-:-:S05]  /*05a0*/  IMAD.X R11, RZ, RZ, R5, P0 ;  /* 0x000000ffff0b7224 */ /* 0x000fca00000e0605 */
        /* <DEDUP_REMOVED lines=20> */
.L_x_7:
        /* <DEDUP_REMOVED lines=21> */
.L_x_8:
[----:B------:R-:W-:Y:S05]  /*0840*/  BSYNC B0 ;  /* 0x0000000000007941 */ /* 0x000fea0003800000 */
.L_x_6:
        /* <DEDUP_REMOVED lines=13> */
.L_x_10:
        /* <DEDUP_REMOVED lines=20> */
.L_x_11:
[----:B------:R-:W-:Y:S05]  /*0a60*/  BSYNC B0 ;  /* 0x0000000000007941 */ /* 0x000fea0003800000 */
.L_x_9:
        /* <DEDUP_REMOVED lines=24> */
.L_x_13:
[----:B------:R-:W0:Y:S01]  /*0bf0*/  I2F.U32.RP R13, UR4 ;  /* 0x00000004000d7d06 */ /* 0x000e220008209000 */
[----:B------:R-:W-:Y:S01]  /*0c00*/  IMAD R15, RZ, RZ, -UR4 ;  /* 0x80000004ff0f7e24 */ /* 0x000fe2000f8e02ff */
[----:B------:R-:W-:Y:S01]  /*0c10*/  ISETP.NE.U32.AND P2, PT, RZ, UR4, PT ;  /* 0x00000004ff007c0c */ /* 0x000fe2000bf45070 */
[----:B------:R-:W-:Y:S02]  /*0c20*/  IMAD.MOV.U32 R2, RZ, RZ, RZ ;  /* 0x000000ffff027224 */ /* 0x000fe400078e00ff */
[----:B------:R-:W-:-:S03]  /*0c30*/  IMAD.MOV.U32 R24, RZ, RZ, RZ ;  /* 0x000000ffff187224 */ /* 0x000fc600078e00ff */
[----:B0-----:R-:W0:Y:S02]  /*0c40*/  MUFU.RCP R13, R13 ;  /* 0x0000000d000d7308 */ /* 0x001e240000001000 */
[----:B0-----:R-:W-:-:S06]  /*0c50*/  IADD3 R14, R13, 0xffffffe, RZ ;  /* 0x0ffffffe0d0e7810 */ /* 0x001fcc0007ffe0ff */
[----:B------:R-:W0:Y:S02]  /*0c60*/  F2I.FTZ.U32.TRUNC.NTZ R3, R14 ;  /* 0x0000000e00037305 */ /* 0x000e24000021f000 */
[----:B0-----:R-:W-:-:S04]  /*0c70*/  IMAD R15, R15, R3, RZ ;  /* 0x000000030f0f7224 */ /* 0x001fc800078e02ff */
        /* <DEDUP_REMOVED lines=12> */
.L_x_14:
[----:B------:R-:W-:Y:S05]  /*0d40*/  BSYNC B0 ;  /* 0x0000000000007941 */ /* 0x000fea0003800000 */
.L_x_12:
        /* <DEDUP_REMOVED lines=13> */
.L_x_16:
[----:B------:R-:W0:Y:S01]  /*0e20*/  I2F.U32.RP R13, c[0x0][0x174] ;  /* 0x00005d00000d7b06 */ /* 0x000e220000209000 */
[----:B------:R-:W-:Y:S01]  /*0e30*/  IMAD.MOV.U32 R2, RZ, RZ, RZ ;  /* 0x000000ffff027224 */ /* 0x000fe200078e00ff */
[----:B------:R-:W-:-:S06]  /*0e40*/  ISETP.NE.U32.AND P2, PT, RZ, c[0x0][0x174], PT ;  /* 0x00005d00ff007a0c */ /* 0x000fcc0003f45070 */
[----:B0-----:R-:W0:Y:S02]  /*0e50*/  MUFU.RCP R13, R13 ;  /* 0x0000000d000d7308 */ /* 0x001e240000001000 */
[----:B0-----:R-:W-:-:S06]  /*0e60*/  IADD3 R3, R13, 0xffffffe, RZ ;  /* 0x0ffffffe0d037810 */ /* 0x001fcc0007ffe0ff */
[----:B------:R-:W0:Y:S02]  /*0e70*/  F2I.FTZ.U32.TRUNC.NTZ R3, R3 ;  /* 0x0000000300037305 */ /* 0x000e24000021f000 */
[----:B0-----:R-:W-:-:S04]  /*0e80*/  IMAD.MOV R15, RZ, RZ, -R3 ;  /* 0x000000ffff0f7224 */ /* 0x001fc800078e0a03 */
        /* <DEDUP_REMOVED lines=13> */
.L_x_17:
[----:B------:R-:W-:Y:S05]  /*0f60*/  BSYNC B0 ;  /* 0x0000000000007941 */ /* 0x000fea0003800000 */
.L_x_15:
        /* <DEDUP_REMOVED lines=24> */
.L_x_19:
        /* <DEDUP_REMOVED lines=21> */
.L_x_20:
[----:B------:R-:W-:Y:S05]  /*1240*/  BSYNC B0 ;  /* 0x0000000000007941 */ /* 0x000fea0003800000 */
.L_x_18:
        /* <DEDUP_REMOVED lines=9> */
[----:B------:R-:W-:-:S04]  /*12e0*/  IMAD.MOV R2, RZ, RZ, -R18 ;  /* 0x000000ffff027224 */ /* 0x000fc800078e0a12 */
[----:B------:R-:W-:Y:S01]  /*12f0*/  IMAD R19, R2, c[0x0][0x174], R17 ;  /* 0x00005d0002137a24 */ /* 0x000fe200078e0211 */
[----:B------:R-:W-:Y:S05]  /*1300*/  BRA `(.L_x_23) ;  /* 0x0000014000007947 */ /* 0x000fea0003800000 */
.L_x_22:
        /* <DEDUP_REMOVED lines=20> */
.L_x_23:
[----:B------:R-:W-:Y:S05]  /*1450*/  BSYNC B0 ;  /* 0x0000000000007941 */ /* 0x000fea0003800000 */
.L_x_21:
[----:B------:R-:W0:Y:S01]  /*1460*/  S2R R2, SR_TID.Y ;  /* 0x0000000000027919 */ /* 0x000e220000002200 */
[----:B------:R-:W-:Y:S01]  /*1470*/  ISETP.GE.AND P0, PT, R8, c[0x0][0x170], PT ;  /* 0x00005c0008007a0c */ /* 0x000fe20003f06270 */
[----:B------:R-:W-:Y:S01]  /*1480*/  IMAD.MOV.U32 R14, RZ, RZ, 0x2 ;  /* 0x00000002ff0e7424 */ /* 0x000fe200078e00ff */
[----:B------:R-:W-:Y:S01]  /*1490*/  BMOV.32.CLEAR RZ, B0 ;  /* 0x0000000000ff7355 */ /* 0x000fe20000100000 */
[----:B------:R-:W0:Y:S01]  /*14a0*/  S2R R3, SR_CTAID.Y ;  /* 0x0000000000037919 */ /* 0x000e220000002600 */
[----:B------:R-:W-:Y:S01]  /*14b0*/  ISETP.GE.OR P0, PT, R6, c[0x0][0x160], P0 ;  /* 0x0000580006007a0c */ /* 0x000fe20000706670 */
[----:B------:R-:W-:Y:S03]  /*14c0*/  BSSY B0, `(.L_x_24) ;  /* 0x0000088000007945 */ /* 0x000fe60003800000 */
[----:B------:R-:W-:Y:S01]  /*14d0*/  ISETP.GE.OR P0, PT, R9, c[0x0][0x174], P0 ;  /* 0x00005d0009007a0c */ /* 0x000fe20000706670 */
[----:B0-----:R-:W-:-:S04]  /*14e0*/  IMAD R2, R3, 0x8, R2 ;  /* 0x0000000803027824 */ /* 0x001fc800078e0202 */
[----:B------:R-:W-:-:S04]  /*14f0*/  IMAD.SHL.U32 R5, R2, 0x4, RZ ;  /* 0x0000000402057824 */ /* 0x000fc800078e00ff */
[----:B------:R-:W-:-:S04]  /*1500*/  IMAD.WIDE R2, R5, R14, c[0x0][0x1e0] ;  /* 0x0000780005027625 */ /* 0x000fc800078e020e */
[----:B------:R-:W-:Y:S01]  /*1510*/  IMAD.WIDE R14, R5, R14, c[0x0][0x1f0] ;  /* 0x00007c00050e7625 */ /* 0x000fe200078e020e */
[----:B------:R-:W-:Y:S05]  /*1520*/  @P0 BRA `(.L_x_25) ;  /* 0x0000081000000947 */ /* 0x000fea0003800000 */
[----:B------:R-:W-:Y:S02]  /*1530*/  IMAD R16, R6, c[0x0][0x1b8], RZ ;  /* 0x00006e0006107a24 */ /* 0x000fe400078e02ff */
[C---:B------:R-:W-:Y:S02]  /*1540*/  IMAD R17, R8.reuse, c[0x0][0x1b4], RZ ;  /* 0x00006d0008117a24 */ /* 0x040fe400078e02ff */
[C---:B------:R-:W-:Y:S02]  /*1550*/  IMAD R20, R9.reuse, c[0x0][0x1b0], RZ ;  /* 0x00006c0009147a24 */ /* 0x040fe400078e02ff */
[----:B------:R-:W-:Y:S01]  /*1560*/  IMAD R21, R8, c[0x0][0x1cc], RZ ;  /* 0x0000730008157a24 */ /* 0x000fe200078e02ff */
[--C-:B------:R-:W-:Y:S01]  /*1570*/  SHF.R.S32.HI R8, RZ, 0x1f, R16.reuse ;  /* 0x0000001fff087819 */ /* 0x100fe20000011410 */
[----:B------:R-:W-:Y:S01]  /*1580*/  IMAD R6, R6, c[0x0][0x1d0], RZ ;  /* 0x0000740006067a24 */ /* 0x000fe200078e02ff */
[----:B------:R-:W-:Y:S01]  /*1590*/  IADD3 R24, P0, P1, R20, R17, R16 ;  /* 0x0000001114187210 */ /* 0x000fe2000791e010 */
[----:B------:R-:W-:Y:S01]  /*15a0*/  IMAD R9, R9, c[0x0][0x1c8], RZ ;  /* 0x0000720009097a24 */ /* 0x000fe200078e02ff */
[----:B------:R-:W-:-:S02]  /*15b0*/  SHF.R.S32.HI R17, RZ, 0x1f, R17 ;  /* 0x0000001fff117819 */ /* 0x000fc40000011411 */
[----:B------:R-:W-:Y:S02]  /*15c0*/  SHF.R.S32.HI R20, RZ, 0x1f, R20 ;  /* 0x0000001fff147819 */ /* 0x000fe40000011414 */
[----:B------:R-:W-:Y:S02]  /*15d0*/  IADD3 R22, P2, P3, R9, R21, R6 ;  /* 0x0000001509167210 */ /* 0x000fe40007b5e006 */
[----:B------:R-:W-:Y:S02]  /*15e0*/  IADD3.X R23, R20, R17, R8, P0, P1 ;  /* 0x0000001114177210 */ /* 0x000fe400007e2408 */
[----:B------:R-:W-:Y:S02]  /*15f0*/  ISETP.NE.U32.AND P0, PT, RZ, c[0x0][0x1e0], PT ;  /* 0x00007800ff007a0c */ /* 0x000fe40003f05070 */
[----:B------:R-:W-:Y:S02]  /*1600*/  SHF.R.S32.HI R16, RZ, 0x1f, R6 ;  /* 0x0000001fff107819 */ /* 0x000fe40000011406 */
[----:B------:R-:W-:-:S02]  /*1610*/  SHF.R.S32.HI R21, RZ, 0x1f, R21 ;  /* 0x0000001fff157819 */ /* 0x000fc40000011415 */
[----:B------:R-:W-:Y:S02]  /*1620*/  SHF.R.S32.HI R9, RZ, 0x1f, R9 ;  /* 0x0000001fff097819 */ /* 0x000fe40000011409 */
[----:B------:R-:W-:Y:S02]  /*1630*/  ISETP.NE.AND.EX P0, PT, RZ, c[0x0][0x1e4], PT, P0 ;  /* 0x00007900ff007a0c */ /* 0x000fe40003f05300 */
[----:B------:R-:W-:Y:S02]  /*1640*/  SHF.R.S32.HI R6, RZ, 0x1f, R5 ;  /* 0x0000001fff067819 */ /* 0x000fe40000011405 */
[----:B------:R-:W-:Y:S02]  /*1650*/  IADD3.X R21, R9, R21, R16, P2, P3 ;  /* 0x0000001509157210 */ /* 0x000fe400017e6410 */
[C---:B------:R-:W-:Y:S02]  /*1660*/  IADD3 R17, P1, R5.reuse, R24, RZ ;  /* 0x0000001805117210 */ /* 0x040fe40007f3e0ff */
[----:B------:R-:W-:-:S03]  /*1670*/  IADD3 R9, P2, R5, R22, RZ ;  /* 0x0000001605097210 */ /* 0x000fc60007f5e0ff */
[C---:B------:R-:W-:Y:S01]  /*1680*/  IMAD.X R20, R6.reuse, 0x1, R23, P1 ;  /* 0x0000000106147824 */ /* 0x040fe200008e0617 */
[----:B------:R-:W-:Y:S01]  /*1690*/  LEA R16, P1, R17, c[0x0][0x1a8], 0x1 ;  /* 0x00006a0011107a11 */ /* 0x000fe200078208ff */
[----:B------:R-:W-:Y:S01]  /*16a0*/  IMAD.X R6, R6, 0x1, R21, P2 ;  /* 0x0000000106067824 */ /* 0x000fe200010e0615 */
[----:B------:R-:W-:Y:S02]  /*16b0*/  LEA R8, P2, R9, c[0x0][0x1c0], 0x1 ;  /* 0x0000700009087a11 */ /* 0x000fe400078408ff */
[----:B------:R-:W-:Y:S02]  /*16c0*/  LEA.HI.X R17, R17, c[0x0][0x1ac], R20, 0x1, P1 ;  /* 0x00006b0011117a11 */ /* 0x000fe400008f0c14 */
[----:B------:R-:W-:Y:S01]  /*16d0*/  LEA.HI.X R9, R9, c[0x0][0x1c4], R6, 0x1, P2 ;  /* 0x0000710009097a11 */ /* 0x000fe200010f0c06 */
[----:B------:R-:W-:Y:S05]  /*16e0*/  @!P0 BRA `(.L_x_26) ;  /* 0x0000035000008947 */ /* 0x000fea0003800000 */
[C---:B------:R-:W-:Y:S01]  /*16f0*/  ISETP.GE.AND P0, PT, R5.reuse, c[0x0][0x178], PT ;  /* 0x00005e0005007a0c */ /* 0x040fe20003f06270 */
[----:B------:R-:W-:Y:S01]  /*1700*/  BMOV.32.CLEAR RZ, B1 ;  /* 0x0000000001ff7355 */ /* 0x000fe20000100000 */
[C---:B------:R-:W-:Y:S01]  /*1710*/  IADD3 R6, R5.reuse, 0x1, RZ ;  /* 0x0000000105067810 */ /* 0x040fe20007ffe0ff */
[----:B------:R-:W-:Y:S01]  /*1720*/  BSSY B1, `(.L_x_27) ;  /* 0x000000f000017945 */ /* 0x000fe20003800000 */
[----:B------:R-:W-:-:S02]  /*1730*/  IADD3 R20, R5, 0x2, RZ ;  /* 0x0000000205147810 */ /* 0x000fc40007ffe0ff */
[----:B------:R-:W-:Y:S02]  /*1740*/  IADD3 R21, R5, 0x3, RZ ;  /* 0x0000000305157810 */ /* 0x000fe40007ffe0ff */
[----:B------:R-:W-:Y:S02]  /*1750*/  ISETP.GE.AND P3, PT, R6, c[0x0][0x178], PT ;  /* 0x00005e0006007a0c */ /* 0x000fe40003f66270 */
[----:B------:R-:W-:Y:S02]  /*1760*/  ISETP.GE.AND P1, PT, R20, c[0x0][0x178], PT ;  /* 0x00005e0014007a0c */ /* 0x000fe40003f26270 */
[----:B------:R-:W-:Y:S01]  /*1770*/  ISETP.GE.AND P2, PT, R21, c[0x0][0x178], PT ;  /* 0x00005e0015007a0c */ /* 0x000fe20003f46270 */
[----:B------:R-:W-:Y:S06]  /*1780*/  @P0 BRA `(.L_x_28) ;  /* 0x0000008000000947 */ /* 0x000fec0003800000 */
[----:B------:R-:W-:Y:S01]  /*1790*/  ISETP.NE.U32.AND P0, PT, RZ, c[0x0][0x1f0], PT ;  /* 0x00007c00ff007a0c */ /* 0x000fe20003f05070 */
[----:B------:R-:W2:Y:S01]  /*17a0*/  LDG.E.U16.SYS R6, [R2] ;  /* 0x0000000002067381 */ /* 0x000ea200001ee500 */
[----:B------:R-:W-:Y:S02]  /*17b0*/  PRMT R21, RZ, 0x7610, R21 ;  /* 0x00007610ff157816 */ /* 0x000fe40000000015 */
[----:B------:R-:W-:Y:S01]  /*17c0*/  ISETP.NE.AND.EX P0, PT, RZ, c[0x0][0x1f4], PT, P0 ;  /* 0x00007d00ff007a0c */ /* 0x000fe20003f05300 */
[----:B------:R-:W2:Y:S11]  /*17d0*/  LDG.E.U16.SYS R20, [R16] ;  /* 0x0000000010147381 */ /* 0x000eb600001ee500 */
[----:B------:R-:W2:Y:S02]  /*17e0*/  @P0 LDG.E.U16.SYS R21, [R14] ;  /* 0x000000000e150381 */ /* 0x000ea400001ee500 */
[----:B--2---:R-:W-:-:S08]  /*17f0*/  HFMA2 R6, R6.H0_H0, R20.H0_H0, R21.H0_H0 ;  /* 0x2000001406067231 */ /* 0x004fd00000040815 */
[----:B------:R0:W-:Y:S02]  /*1800*/  STG.E.U16.SYS [R8], R6 ;  /* 0x0000000608007386 */ /* 0x0001e4000010e500 */
.L_x_28:
[----:B------:R-:W-:Y:S05]  /*1810*/  BSYNC B1 ;  /* 0x0000000000017941 */ /* 0x000fea0003800000 */
.L_x_27:
[----:B------:R-:W-:Y:S01]  /*1820*/  BMOV.32.CLEAR RZ, B1 ;  /* 0x0000000001ff7355 */ /* 0x000fe20000100000 */
[----:B------:R-:W-:Y:S01]  /*1830*/  BSSY B1, `(.L_x_29) ;  /* 0x000000a000017945 */ /* 0x000fe20003800000 */
[----:B------:R-:W-:Y:S05]  /*1840*/  @P3 BRA `(.L_x_30) ;  /* 0x0000008000003947 */ /* 0x000fea0003800000 */
[----:B------:R-:W-:Y:S01]  /*1850*/  ISETP.NE.U32.AND P0, PT, RZ, c[0x0][0x1f0], PT ;  /* 0x00007c00ff007a0c */ /* 0x000fe20003f05070 */
[----:B0-----:R-:W2:Y:S01]  /*1860*/  LDG.E.U16.SYS R6, [R2+0x2] ;  /* 0x0000020002067381 */ /* 0x001ea200001ee500 */
[----:B------:R-:W-:Y:S02]  /*1870*/  PRMT R21, RZ, 0x7610, R21 ;  /* 0x00007610ff157816 */ /* 0x000fe40000000015 */
[----:B------:R-:W-:Y:S01]  /*1880*/  ISETP.NE.AND.EX P0, PT, RZ, c[0x0][0x1f4], PT, P0 ;  /* 0x00007d00ff007a0c */ /* 0x000fe20003f05300 */
[----:B------:R-:W2:Y:S11]  /*1890*/  LDG.E.U16.SYS R20, [R16+0x2] ;  /* 0x0000020010147381 */ /* 0x000eb600001ee500 */
[----:B------:R-:W2:Y:S02]  /*18a0*/  @P0 LDG.E.U16.SYS R21, [R14+0x2] ;  /* 0x000002000e150381 */ /* 0x000ea400001ee500 */
[----:B--2---:R-:W-:-:S08]  /*18b0*/  HFMA2 R6, R6.H0_H0, R20.H0_H0, R21.H0_H0 ;  /* 0x2000001406067231 */ /* 0x004fd00000040815 */
[----:B------:R0:W-:Y:S02]  /*18c0*/  STG.E.U16.SYS [R8+0x2], R6 ;  /* 0x0000020608007386 */ /* 0x0001e4000010e500 */
.L_x_30:
[----:B------:R-:W-:Y:S05]  /*18d0*/  BSYNC B1 ;  /* 0x0000000000017941 */ /* 0x000fea0003800000 */
.L_x_29:
        /* <DEDUP_REMOVED lines=11> */
.L_x_32:
[----:B------:R-:W-:Y:S05]  /*1990*/  BSYNC B1 ;  /* 0x0000000000017941 */ /* 0x000fea0003800000 */
.L_x_31:
[----:B------:R-:W-:Y:S05]  /*19a0*/  @P2 BRA `(.L_x_25) ;  /* 0x0000039000002947 */ /* 0x000fea0003800000 */
[----:B------:R-:W-:Y:S01]  /*19b0*/  ISETP.NE.U32.AND P0, PT, RZ, c[0x0][0x1f0], PT ;  /* 0x00007c00ff007a0c */ /* 0x000fe20003f05070 */
[----:B------:R-:W2:Y:S01]  /*19c0*/  LDG.E.U16.SYS R16, [R16+0x6] ;  /* 0x0000060010107381 */ /* 0x000ea200001ee500 */
[----:B------:R-:W-:Y:S02]  /*19d0*/  PRMT R21, RZ, 0x7610, R21 ;  /* 0x00007610ff157816 */ /* 0x000fe40000000015 */
[----:B------:R-:W-:Y:S01]  /*19e0*/  ISETP.NE.AND.EX P0, PT, RZ, c[0x0][0x1f4], PT, P0 ;  /* 0x00007d00ff007a0c */ /* 0x000fe20003f05300 */
[----:B0-----:R-:W2:Y:S11]  /*19f0*/  LDG.E.U16.SYS R6, [R2+0x6] ;  /* 0x0000060002067381 */ /* 0x001eb600001ee500 */
[----:B------:R-:W2:Y:S02]  /*1a00*/  @P0 LDG.E.U16.SYS R21, [R14+0x6] ;  /* 0x000006000e150381 */ /* 0x000ea400001ee500 */
[----:B--2---:R-:W-:-:S08]  /*1a10*/  HFMA2 R6, R6.H0_H0, R16.H0_H0, R21.H0_H0 ;  /* 0x2000001006067231 */ /* 0x004fd00000040815 */
[----:B------:R0:W-:Y:S01]  /*1a20*/  STG.E.U16.SYS [R8+0x6], R6 ;  /* 0x0000060608007386 */ /* 0x0001e2000010e500 */
[----:B------:R-:W-:Y:S05]  /*1a30*/  BRA `(.L_x_25) ;  /* 0x0000030000007947 */ /* 0x000fea0003800000 */
.L_x_26:
[C---:B------:R-:W-:Y:S01]  /*1a40*/  ISETP.GE.AND P0, PT, R5.reuse, c[0x0][0x178], PT ;  /* 0x00005e0005007a0c */ /* 0x040fe20003f06270 */
[----:B------:R-:W-:Y:S01]  /*1a50*/  BMOV.32.CLEAR RZ, B1 ;  /* 0x0000000001ff7355 */ /* 0x000fe20000100000 */
[C---:B------:R-:W-:Y:S01]  /*1a60*/  IADD3 R6, R5.reuse, 0x1, RZ ;  /* 0x0000000105067810 */ /* 0x040fe20007ffe0ff */
[----:B------:R-:W-:Y:S01]  /*1a70*/  BSSY B1, `(.L_x_33) ;  /* 0x000000e000017945 */ /* 0x000fe20003800000 */
[C---:B------:R-:W-:Y:S02]  /*1a80*/  IADD3 R20, R5.reuse, 0x2, RZ ;  /* 0x0000000205147810 */ /* 0x040fe40007ffe0ff */
[----:B------:R-:W-:Y:S02]  /*1a90*/  IADD3 R21, R5, 0x3, RZ ;  /* 0x0000000305157810 */ /* 0x000fe40007ffe0ff */
[----:B------:R-:W-:Y:S02]  /*1aa0*/  ISETP.GE.AND P3, PT, R6, c[0x0][0x178], PT ;  /* 0x00005e0006007a0c */ /* 0x000fe40003f66270 */
[----:B------:R-:W-:-:S02]  /*1ab0*/  ISETP.GE.AND P1, PT, R20, c[0x0][0x178], PT ;  /* 0x00005e0014007a0c */ /* 0x000fc40003f26270 */
[----:B------:R-:W-:Y:S01]  /*1ac0*/  ISETP.GE.AND P2, PT, R21, c[0x0][0x178], PT ;  /* 0x00005e0015007a0c */ /* 0x000fe20003f46270 */
[----:B------:R-:W-:Y:S06]  /*1ad0*/  @P0 BRA `(.L_x_34) ;  /* 0x0000007000000947 */ /* 0x000fec0003800000 */
[----:B------:R-:W-:Y:S01]  /*1ae0*/  ISETP.NE.U32.AND P0, PT, RZ, c[0x0][0x1f0], PT ;  /* 0x00007c00ff007a0c */ /* 0x000fe20003f05070 */
[----:B------:R-:W2:Y:S01]  /*1af0*/  LDG.E.U16.SYS R21, [R16] ;  /* 0x0000000010157381 */ /* 0x000ea200001ee500 */
[----:B------:R-:W-:Y:S02]  /*1b00*/  PRMT R6, RZ, 0x7610, R6 ;  /* 0x00007610ff067816 */ /* 0x000fe40000000006 */
[----:B------:R-:W-:-:S12]  /*1b10*/  ISETP.NE.AND.EX P0, PT, RZ, c[0x0][0x1f4], PT, P0 ;  /* 0x00007d00ff007a0c */ /* 0x000fd80003f05300 */
[----:B------:R-:W2:Y:S02]  /*1b20*/  @P0 LDG.E.U16.SYS R6, [R14] ;  /* 0x000000000e060381 */ /* 0x000ea400001ee500 */
[----:B--2---:R-:W-:-:S08]  /*1b30*/  HFMA2 R6, R21.H0_H0, c[0x0] [0x1d8].H0_H0, R6.H0_H0 ;  /* 0x2000760015067a31 */ /* 0x004fd00000040806 */
[----:B------:R0:W-:Y:S02]  /*1b40*/  STG.E.U16.SYS [R8], R6 ;  /* 0x0000000608007386 */ /* 0x0001e4000010e500 */
.L_x_34:
[----:B------:R-:W-:Y:S05]  /*1b50*/  BSYNC B1 ;  /* 0x0000000000017941 */ /* 0x000fea0003800000 */
.L_x_33:
[----:B------:R-:W-:Y:S01]  /*1b60*/  BMOV.32.CLEAR RZ, B1 ;  /* 0x0000000001ff7355 */ /* 0x000fe20000100000 */
[----:B------:R-:W-:Y:S01]  /*1b70*/  BSSY B1, `(.L_x_35) ;  /* 0x0000009000017945 */ /* 0x000fe20003800000 */
[----:B------:R-:W-:Y:S05]  /*1b80*/  @P3 BRA `(.L_x_36) ;  /* 0x0000007000003947 */ /* 0x000fea0003800000 */
[----:B------:R-:W-:Y:S01]  /*1b90*/  ISETP.NE.U32.AND P0, PT, RZ, c[0x0][0x1f0], PT ;  /* 0x00007c00ff007a0c */ /* 0x000fe20003f05070 */
[----:B------:R-:W2:Y:S01]  /*1ba0*/  LDG.E.U16.SYS R21, [R16+0x2] ;  /* 0x0000020010157381 */ /* 0x000ea200001ee500 */
[----:B0-----:R-:W-:Y:S02]  /*1bb0*/  PRMT R6, RZ, 0x7610, R6 ;  /* 0x00007610ff067816 */ /* 0x001fe40000000006 */
[----:B------:R-:W-:-:S12]  /*1bc0*/  ISETP.NE.AND.EX P0, PT, RZ, c[0x0][0x1f4], PT, P0 ;  /* 0x00007d00ff007a0c */ /* 0x000fd80003f05300 */
[----:B------:R-:W2:Y:S02]  /*1bd0*/  @P0 LDG.E.U16.SYS R6, [R14+0x2] ;  /* 0x000002000e060381 */ /* 0x000ea400001ee500 */
[----:B--2---:R-:W-:-:S08]  /*1be0*/  HFMA2 R6, R21.H0_H0, c[0x0] [0x1d8].H0_H0, R6.H0_H0 ;  /* 0x2000760015067a31 */ /* 0x004fd00000040806 */
[----:B------:R0:W-:Y:S02]  /*1bf0*/  STG.E.U16.SYS [R8+0x2], R6 ;  /* 0x0000020608007386 */ /* 0x0001e4000010e500 */
.L_x_36:
[----:B------:R-:W-:Y:S05]  /*1c00*/  BSYNC B1 ;  /* 0x0000000000017941 */ /* 0x000fea0003800000 */
.L_x_35:
        /* <DEDUP_REMOVED lines=10> */
.L_x_38:
[----:B------:R-:W-:Y:S05]  /*1cb0*/  BSYNC B1 ;  /* 0x0000000000017941 */ /* 0x000fea0003800000 */
.L_x_37:
        /* <DEDUP_REMOVED lines=8> */
.L_x_25:
[----:B------:R-:W-:Y:S05]  /*1d40*/  BSYNC B0 ;  /* 0x0000000000007941 */ /* 0x000fea0003800000 */
.L_x_24:
[----:B------:R-:W-:Y:S01]  /*1d50*/  ISETP.GE.AND P0, PT, R10, c[0x0][0x170], PT ;  /* 0x00005c000a007a0c */ /* 0x000fe20003f06270 */
[----:B------:R-:W-:Y:S01]  /*1d60*/  BMOV.32.CLEAR RZ, B0 ;  /* 0x0000000000ff7355 */ /* 0x000fe20000100000 */
[----:B------:R-:W-:Y:S02]  /*1d70*/  BSSY B0, `(.L_x_39) ;  /* 0x0000085000007945 */ /* 0x000fe40003800000 */
[----:B------:R-:W-:-:S04]  /*1d80*/  ISETP.GE.OR P0, PT, R7, c[0x0][0x160], P0 ;  /* 0x0000580007007a0c */ /* 0x000fc80000706670 */
[----:B------:R-:W-:-:S12]  /*1d90*/  ISETP.GE.OR P0, PT, R11, c[0x0][0x174], P0 ;  /* 0x00005d000b007a0c */ /* 0x000fd80000706670 */
[----:B------:R-:W-:Y:S05]  /*1da0*/  @P0 BRA `(.L_x_40) ;  /* 0x0000081000000947 */ /* 0x000fea0003800000 */
[----:B0-----:R-:W-:Y:S01]  /*1db0*/  IMAD R6, R7, c[0x0][0x1b8], RZ ;  /* 0x00006e0007067a24 */ /* 0x001fe200078e02ff */
[----:B------:R-:W-:Y:S01]  /*1dc0*/  SHF.R.S32.HI R17, RZ, 0x1f, R5 ;  /* 0x0000001fff117819 */ /* 0x000fe20000011405 */
[C---:B------:R-:W-:Y:S02]  /*1dd0*/  IMAD R9, R10.reuse, c[0x0][0x1b4], RZ ;  /* 0x00006d000a097a24 */ /* 0x040fe400078e02ff */
[----:B------:R-:W-:Y:S01]  /*1de0*/  IMAD R8, R11, c[0x0][0x1b0], RZ ;  /* 0x00006c000b087a24 */ /* 0x000fe200078e02ff */
[--C-:B------:R-:W-:Y:S01]  /*1df0*/  SHF.R.S32.HI R16, RZ, 0x1f, R6.reuse ;  /* 0x0000001fff107819 */ /* 0x100fe20000011406 */
[----:B------:R-:W-:Y:S02]  /*1e00*/  IMAD R7, R7, c[0x0][0x1d0], RZ ;  /* 0x0000740007077a24 */ /* 0x000fe400078e02ff */
[----:B------:R-:W-:Y:S01]  /*1e10*/  IMAD R10, R10, c[0x0][0x1cc], RZ ;  /* 0x000073000a0a7a24 */ /* 0x000fe200078e02ff */
[----:B------:R-:W-:Y:S01]  /*1e20*/  IADD3 R22, P0, P1, R8, R9, R6 ;  /* 0x0000000908167210 */ /* 0x000fe2000791e006 */
[----:B------:R-:W-:Y:S01]  /*1e30*/  IMAD R11, R11, c[0x0][0x1c8], RZ ;  /* 0x000072000b0b7a24 */ /* 0x000fe200078e02ff */
[----:B------:R-:W-:-:S02]  /*1e40*/  SHF.R.S32.HI R9, RZ, 0x1f, R9 ;  /* 0x0000001fff097819 */ /* 0x000fc40000011409 */
[----:B------:R-:W-:Y:S02]  /*1e50*/  SHF.R.S32.HI R8, RZ, 0x1f, R8 ;  /* 0x0000001fff087819 */ /* 0x000fe40000011408 */
[--C-:B------:R-:W-:Y:S02]  /*1e60*/  SHF.R.S32.HI R6, RZ, 0x1f, R7.reuse ;  /* 0x0000001fff067819 */ /* 0x100fe40000011407 */
[----:B------:R-:W-:Y:S02]  /*1e70*/  IADD3.X R16, R8, R9, R16, P0, P1 ;  /* 0x0000000908107210 */ /* 0x000fe400007e2410 */
[----:B------:R-:W-:Y:S02]  /*1e80*/  ISETP.NE.U32.AND P0, PT, RZ, c[0x0][0x1e0], PT ;  /* 0x00007800ff007a0c */ /* 0x000fe40003f05070 */
[----:B------:R-:W-:Y:S02]  /*1e90*/  IADD3 R20, P2, P3, R11, R10, R7 ;  /* 0x0000000a0b147210 */ /* 0x000fe40007b5e007 */
[----:B------:R-:W-:-:S02]  /*1ea0*/  SHF.R.S32.HI R7, RZ, 0x1f, R10 ;  /* 0x0000001fff077819 */ /* 0x000fc4000001140a */
[----:B------:R-:W-:Y:S02]  /*1eb0*/  SHF.R.S32.HI R11, RZ, 0x1f, R11 ;  /* 0x0000001fff0b7819 */ /* 0x000fe4000001140b */
[----:B------:R-:W-:Y:S02]  /*1ec0*/  ISETP.NE.AND.EX P0, PT, RZ, c[0x0][0x1e4], PT, P0 ;  /* 0x00007900ff007a0c */ /* 0x000fe40003f05300 */
[----:B------:R-:W-:Y:S02]  /*1ed0*/  IADD3.X R6, R11, R7, R6, P2, P3 ;  /* 0x000000070b067210 */ /* 0x000fe400017e6406 */
[C---:B------:R-:W-:Y:S02]  /*1ee0*/  IADD3 R9, P1, R5.reuse, R22, RZ ;  /* 0x0000001605097210 */ /* 0x040fe40007f3e0ff */
[----:B------:R-:W-:-:S03]  /*1ef0*/  IADD3 R7, P2, R5, R20, RZ ;  /* 0x0000001405077210 */ /* 0x000fc60007f5e0ff */
[----:B------:R-:W-:Y:S01]  /*1f00*/  IMAD.X R16, R17, 0x1, R16, P1 ;  /* 0x0000000111107824 */ /* 0x000fe200008e0610 */
        /* <DEDUP_REMOVED lines=24> */
.L_x_43:
[----:B------:R-:W-:Y:S05]  /*2090*/  BSYNC B1 ;  /* 0x0000000000017941 */ /* 0x000fea0003800000 */
.L_x_42:
        /* <DEDUP_REMOVED lines=11> */
.L_x_45:
[----:B------:R-:W-:Y:S05]  /*2150*/  BSYNC B1 ;  /* 0x0000000000017941 */ /* 0x000fea0003800000 */
.L_x_44:
        /* <DEDUP_REMOVED lines=11> */
.L_x_47:
[----:B------:R-:W-:Y:S05]  /*2210*/  BSYNC B1 ;  /* 0x0000000000017941 */ /* 0x000fea0003800000 */
.L_x_46:
        /* <DEDUP_REMOVED lines=10> */
.L_x_41:
        /* <DEDUP_REMOVED lines=17> */
.L_x_49:
[----:B------:R-:W-:Y:S05]  /*23d0*/  BSYNC B1 ;  /* 0x0000000000017941 */ /* 0x000fea0003800000 */
.L_x_48:
        /* <DEDUP_REMOVED lines=10> */
.L_x_51:
[----:B------:R-:W-:Y:S05]  /*2480*/  BSYNC B1 ;  /* 0x0000000000017941 */ /* 0x000fea0003800000 */
.L_x_50:
        /* <DEDUP_REMOVED lines=10> */
.L_x_53:
[----:B------:R-:W-:Y:S05]  /*2530*/  BSYNC B1 ;  /* 0x0000000000017941 */ /* 0x000fea0003800000 */
.L_x_52:
        /* <DEDUP_REMOVED lines=8> */
.L_x_40:
[----:B------:R-:W-:Y:S05]  /*25c0*/  BSYNC B0 ;  /* 0x0000000000007941 */ /* 0x000fea0003800000 */
.L_x_39:
[----:B------:R-:W-:Y:S01]  /*25d0*/  ISETP.GE.AND P0, PT, R12, c[0x0][0x170], PT ;  /* 0x00005c000c007a0c */ /* 0x000fe20003f06270 */
[----:B------:R-:W-:Y:S01]  /*25e0*/  BMOV.32.CLEAR RZ, B0 ;  /* 0x0000000000ff7355 */ /* 0x000fe20000100000 */
[----:B------:R-:W-:Y:S02]  /*25f0*/  BSSY B0, `(.L_x_54) ;  /* 0x0000085000007945 */ /* 0x000fe40003800000 */
[----:B------:R-:W-:-:S04]  /*2600*/  ISETP.GE.OR P0, PT, R0, c[0x0][0x160], P0 ;  /* 0x0000580000007a0c */ /* 0x000fc80000706670 */
[----:B------:R-:W-:-:S12]  /*2610*/  ISETP.GE.OR P0, PT, R13, c[0x0][0x174], P0 ;  /* 0x00005d000d007a0c */ /* 0x000fd80000706670 */
[----:B------:R-:W-:Y:S05]  /*2620*/  @P0 BRA `(.L_x_55) ;  /* 0x0000081000000947 */ /* 0x000fea0003800000 */
[----:B0-----:R-:W-:Y:S02]  /*2630*/  IMAD R6, R0, c[0x0][0x1b8], RZ ;  /* 0x00006e0000067a24 */ /* 0x001fe400078e02ff */
[C---:B------:R-:W-:Y:S02]  /*2640*/  IMAD R7, R12.reuse, c[0x0][0x1b4], RZ ;  /* 0x00006d000c077a24 */ /* 0x040fe400078e02ff */
[C---:B------:R-:W-:Y:S01]  /*2650*/  IMAD R8, R13.reuse, c[0x0][0x1b0], RZ ;  /* 0x00006c000d087a24 */ /* 0x040fe200078e02ff */
[--C-:B------:R-:W-:Y:S01]  /*2660*/  SHF.R.S32.HI R10, RZ, 0x1f, R6.reuse ;  /* 0x0000001fff0a7819 */ /* 0x100fe20000011406 */
[----:B------:R-:W-:Y:S02]  /*2670*/  IMAD R9, R12, c[0x0][0x1cc], RZ ;  /* 0x000073000c097a24 */ /* 0x000fe400078e02ff */
[----:B------:R-:W-:Y:S01]  /*2680*/  IMAD R0, R0, c[0x0][0x1d0], RZ ;  /* 0x0000740000007a24 */ /* 0x000fe200078e02ff */
[----:B------:R-:W-:Y:S01]  /*2690*/  IADD3 R12, P0, P1, R8, R7, R6 ;  /* 0x00000007080c7210 */ /* 0x000fe2000791e006 */
[----:B------:R-:W-:Y:S01]  /*26a0*/  IMAD R13, R13, c[0x0][0x1c8], RZ ;  /* 0x000072000d0d7a24 */ /* 0x000fe200078e02ff */
[----:B------:R-:W-:-:S02]  /*26b0*/  SHF.R.S32.HI R7, RZ, 0x1f, R7 ;  /* 0x0000001fff077819 */ /* 0x000fc40000011407 */
[----:B------:R-:W-:Y:S02]  /*26c0*/  SHF.R.S32.HI R8, RZ, 0x1f, R8 ;  /* 0x0000001fff087819 */ /* 0x000fe40000011408 */
[----:B------:R-:W-:Y:S02]  /*26d0*/  SHF.R.S32.HI R6, RZ, 0x1f, R0 ;  /* 0x0000001fff067819 */ /* 0x000fe40000011400 */
[----:B------:R-:W-:Y:S02]  /*26e0*/  IADD3.X R10, R8, R7, R10, P0, P1 ;  /* 0x00000007080a7210 */ /* 0x000fe400007e240a */
[----:B------:R-:W-:Y:S02]  /*26f0*/  ISETP.NE.U32.AND P0, PT, RZ, c[0x0][0x1e0], PT ;  /* 0x00007800ff007a0c */ /* 0x000fe40003f05070 */
[----:B------:R-:W-:Y:S02]  /*2700*/  IADD3 R0, P2, P3, R13, R9, R0 ;  /* 0x000000090d007210 */ /* 0x000fe40007b5e000 */
[----:B------:R-:W-:-:S02]  /*2710*/  SHF.R.S32.HI R9, RZ, 0x1f, R9 ;  /* 0x0000001fff097819 */ /* 0x000fc40000011409 */
[----:B------:R-:W-:Y:S02]  /*2720*/  SHF.R.S32.HI R13, RZ, 0x1f, R13 ;  /* 0x0000001fff0d7819 */ /* 0x000fe4000001140d */
[----:B------:R-:W-:Y:S02]  /*2730*/  ISETP.NE.AND.EX P0, PT, RZ, c[0x0][0x1e4], PT, P0 ;  /* 0x00007900ff007a0c */ /* 0x000fe40003f05300 */
[----:B------:R-:W-:Y:S02]  /*2740*/  IADD3.X R6, R13, R9, R6, P2, P3 ;  /* 0x000000090d067210 */ /* 0x000fe400017e6406 */
[----:B------:R-:W-:Y:S02]  /*2750*/  SHF.R.S32.HI R7, RZ, 0x1f, R5 ;  /* 0x0000001fff077819 */ /* 0x000fe40000011405 */
[C---:B------:R-:W-:Y:S02]  /*2760*/  IADD3 R9, P1, R5.reuse, R12, RZ ;  /* 0x0000000c05097210 */ /* 0x040fe40007f3e0ff */
[----:B------:R-:W-:-:S03]  /*2770*/  IADD3 R0, P2, R5, R0, RZ ;  /* 0x0000000005007210 */ /* 0x000fc60007f5e0ff */
[----:B------:R-:W-:Y:S01]  /*2780*/  IMAD.X R10, R7, 0x1, R10, P1 ;  /* 0x00000001070a7824 */ /* 0x000fe200008e060a */
[----:B------:R-:W-:Y:S01]  /*2790*/  LEA R8, P1, R9, c[0x0][0x1a8], 0x1 ;  /* 0x00006a0009087a11 */ /* 0x000fe200078208ff */
[----:B------:R-:W-:Y:S01]  /*27a0*/  IMAD.X R7, R7, 0x1, R6, P2 ;  /* 0x0000000107077824 */ /* 0x000fe200010e0606 */
[C---:B------:R-:W-:Y:S02]  /*27b0*/  LEA R6, P2, R0.reuse, c[0x0][0x1c0], 0x1 ;  /* 0x0000700000067a11 */ /* 0x040fe400078408ff */
        /* <DEDUP_REMOVED lines=21> */
.L_x_58:
[----:B------:R-:W-:Y:S05]  /*2910*/  BSYNC B1 ;  /* 0x0000000000017941 */ /* 0x000fea0003800000 */
.L_x_57:
        /* <DEDUP_REMOVED lines=11> */
.L_x_60:
[----:B------:R-:W-:Y:S05]  /*29d0*/  BSYNC B1 ;  /* 0x0000000000017941 */ /* 0x000fea0003800000 */
.L_x_59:
        /* <DEDUP_REMOVED lines=11> */
.L_x_62:
[----:B------:R-:W-:Y:S05]  /*2a90*/  BSYNC B1 ;  /* 0x0000000000017941 */ /* 0x000fea0003800000 */
.L_x_61:
        /* <DEDUP_REMOVED lines=10> */
.L_x_56:
        /* <DEDUP_REMOVED lines=17> */
.L_x_64:
[----:B------:R-:W-:Y:S05]  /*2c50*/  BSYNC B1 ;  /* 0x0000000000017941 */ /* 0x000fea0003800000 */
.L_x_63:
        /* <DEDUP_REMOVED lines=10> */
.L_x_66:
[----:B------:R-:W-:Y:S05]  /*2d00*/  BSYNC B1 ;  /* 0x0000000000017941 */ /* 0x000fea0003800000 */
.L_x_65:
        /* <DEDUP_REMOVED lines=10> */
.L_x_68:
[----:B------:R-:W-:Y:S05]  /*2db0*/  BSYNC B1 ;  /* 0x0000000000017941 */ /* 0x000fea0003800000 */
.L_x_67:
        /* <DEDUP_REMOVED lines=8> */
.L_x_55:
[----:B------:R-:W-:Y:S05]  /*2e40*/  BSYNC B0 ;  /* 0x0000000000007941 */ /* 0x000fea0003800000 */
.L_x_54:
[----:B------:R-:W-:-:S04]  /*2e50*/  ISETP.GE.AND P0, PT, R18, c[0x0][0x170], PT ;  /* 0x00005c0012007a0c */ /* 0x000fc80003f06270 */
[----:B------:R-:W-:-:S04]  /*2e60*/  ISETP.GE.OR P0, PT, R4, c[0x0][0x160], P0 ;  /* 0x0000580004007a0c */ /* 0x000fc80000706670 */
[----:B------:R-:W-:-:S12]  /*2e70*/  ISETP.GE.OR P0, PT, R19, c[0x0][0x174], P0 ;  /* 0x00005d0013007a0c */ /* 0x000fd80000706670 */
[----:B------:R-:W-:Y:S05]  /*2e80*/  @P0 EXIT ;  /* 0x000000000000094d */ /* 0x000fea0003800000 */
[----:B0-----:R-:W-:Y:S02]  /*2e90*/  IMAD R0, R4, c[0x0][0x1b8], RZ ;  /* 0x00006e0004007a24 */ /* 0x001fe400078e02ff */
[----:B------:R-:W-:Y:S02]  /*2ea0*/  IMAD R7, R18, c[0x0][0x1b4], RZ ;  /* 0x00006d0012077a24 */ /* 0x000fe400078e02ff */
        /* <DEDUP_REMOVED lines=19> */
[C---:B------:R-:W-:Y:S02]  /*2fe0*/  IMAD.X R4, R8.reuse, 0x1, R6, P1 ;  /* 0x0000000108047824 */ /* 0x040fe400008e0606 */
[----:B------:R-:W-:Y:S01]  /*2ff0*/  IMAD.X R7, R8, 0x1, R7, P2 ;  /* 0x0000000108077824 */ /* 0x000fe200010e0607 */
[C---:B------:R-:W-:Y:S02]  /*3000*/  LEA R8, P1, R9.reuse, c[0x0][0x1a8], 0x1 ;  /* 0x00006a0009087a11 */ /* 0x040fe400078208ff */
        /* <DEDUP_REMOVED lines=22> */
.L_x_71:
[----:B------:R-:W-:Y:S05]  /*3170*/  BSYNC B0 ;  /* 0x0000000000007941 */ /* 0x000fea0003800000 */
.L_x_70:
        /* <DEDUP_REMOVED lines=11> */
.L_x_73:
[----:B------:R-:W-:Y:S05]  /*3230*/  BSYNC B0 ;  /* 0x0000000000007941 */ /* 0x000fea0003800000 */
.L_x_72:
        /* <DEDUP_REMOVED lines=11> */
.L_x_75:
[----:B------:R-:W-:Y:S05]  /*32f0*/  BSYNC B0 ;  /* 0x0000000000007941 */ /* 0x000fea0003800000 */
.L_x_74:
[----:B------:R-:W-:Y:S05]  /*3300*/  @P2 EXIT ;  /* 0x000000000000294d */ /* 0x000fea0003800000 */
[----:B------:R-:W-:Y:S01]  /*3310*/  ISETP.NE.U32.AND P0, PT, RZ, c[0x0][0x1f0], PT ;  /* 0x00007c00ff007a0c */ /* 0x000fe20003f05070 */
[----:B------:R-:W2:Y:S01]  /*3320*/  LDG.E.U16.SYS R2, [R2+0x6] ;  /* 0x0000060002027381 */ /* 0x000ea200001ee500 */
[----:B------:R-:W-:Y:S02]  /*3330*/  PRMT R5, RZ, 0x7610, R5 ;  /* 0x00007610ff057816 */ /* 0x000fe40000000005 */
[----:B------:R-:W-:Y:S01]  /*3340*/  ISETP.NE.AND.EX P0, PT, RZ, c[0x0][0x1f4], PT, P0 ;  /* 0x00007d00ff007a0c */ /* 0x000fe20003f05300 */
[----:B------:R-:W2:Y:S11]  /*3350*/  LDG.E.U16.SYS R8, [R8+0x6] ;  /* 0x0000060008087381 */ /* 0x000eb600001ee500 */
[----:B------:R-:W2:Y:S02]  /*3360*/  @P0 LDG.E.U16.SYS R5, [R14+0x6] ;  /* 0x000006000e050381 */ /* 0x000ea400001ee500 */
[----:B--2---:R-:W-:-:S08]  /*3370*/  HFMA2 R5, R2.H0_H0, R8.H0_H0, R5.H0_H0 ;  /* 0x2000000802057231 */ /* 0x004fd00000040805 */
[----:B------:R-:W-:Y:S01]  /*3380*/  STG.E.U16.SYS [R6+0x6], R5 ;  /* 0x0000060506007386 */ /* 0x000fe2000010e500 */
[----:B------:R-:W-:Y:S05]  /*3390*/  EXIT ;  /* 0x000000000000794d */ /* 0x000fea0003800000 */
.L_x_69:
        /* <DEDUP_REMOVED lines=17> */
.L_x_77:
[----:B------:R-:W-:Y:S05]  /*34b0*/  BSYNC B0 ;  /* 0x0000000000007941 */ /* 0x000fea0003800000 */
.L_x_76:
        /* <DEDUP_REMOVED lines=10> */
.L_x_79:
[----:B------:R-:W-:Y:S05]  /*3560*/  BSYNC B0 ;  /* 0x0000000000007941 */ /* 0x000fea0003800000 */
.L_x_78:
        /* <DEDUP_REMOVED lines=10> */
.L_x_81:
[----:B------:R-:W-:Y:S05]  /*3610*/  BSYNC B0 ;  /* 0x0000000000007941 */ /* 0x000fea0003800000 */
.L_x_80:
[----:B------:R-:W-:Y:S05]  /*3620*/  @P2 EXIT ;  /* 0x000000000000294d */ /* 0x000fea0003800000 */
[----:B------:R-:W-:Y:S01]  /*3630*/  ISETP.NE.U32.AND P0, PT, RZ, c[0x0][0x1f0], PT ;  /* 0x00007c00ff007a0c */ /* 0x000fe20003f05070 */
[----:B------:R-:W2:Y:S01]  /*3640*/  LDG.E.U16.SYS R9, [R8+0x6] ;  /* 0x0000060008097381 */ /* 0x000ea200001ee500 */
[----:B0-----:R-:W-:Y:S02]  /*3650*/  PRMT R0, RZ, 0x7610, R0 ;  /* 0x00007610ff007816 */ /* 0x001fe40000000000 */
[----:B------:R-:W-:-:S12]  /*3660*/  ISETP.NE.AND.EX P0, PT, RZ, c[0x0][0x1f4], PT, P0 ;  /* 0x00007d00ff007a0c */ /* 0x000fd80003f05300 */
[----:B------:R-:W2:Y:S02]  /*3670*/  @P0 LDG.E.U16.SYS R0, [R14+0x6] ;  /* 0x000006000e000381 */ /* 0x000ea400001ee500 */
[----:B--2---:R-:W-:-:S08]  /*3680*/  HFMA2 R0, R9.H0_H0, c[0x0] [0x1d8].H0_H0, R0.H0_H0 ;  /* 0x2000760009007a31 */ /* 0x004fd00000040800 */
[----:B------:R-:W-:Y:S01]  /*3690*/  STG.E.U16.SYS [R6+0x6], R0 ;  /* 0x0000060006007386 */ /* 0x000fe2000010e500 */
[----:B------:R-:W-:Y:S05]  /*36a0*/  EXIT ;  /* 0x000000000000794d */ /* 0x000fea0003800000 */
        .weak           $__internal_0_$__cuda_sm20_div_s64
        .type           $__internal_0_$__cuda_sm20_div_s64,@function
        .size           $__internal_0_$__cuda_sm20_div_s64,(.L_x_326 - $__internal_0_$__cuda_sm20_div_s64)
$__internal_0_$__cuda_sm20_div_s64:
[-C--:B------:R-:W-:Y:S02]  /*36b0*/  IADD3 R3, P1, RZ, -R16.reuse, RZ ;  /* 0x80000010ff037210 */ /* 0x080fe40007f3e0ff */
[----:B------:R-:W-:Y:S02]  /*36c0*/  ISETP.GE.AND P0, PT, R23, RZ, PT ;  /* 0x000000ff1700720c */ /* 0x000fe40003f06270 */
[----:B------:R-:W-:Y:S01]  /*36d0*/  ISETP.GE.AND P3, PT, R24, RZ, PT ;  /* 0x000000ff1800720c */ /* 0x000fe20003f66270 */
[----:B------:R-:W-:Y:S01]  /*36e0*/  IMAD.X R18, RZ, RZ, ~R23, P1 ;  /* 0x000000ffff127224 */ /* 0x000fe200008e0e17 */
[----:B------:R-:W-:-:S04]  /*36f0*/  SEL R2, R3, R16, !P0 ;  /* 0x0000001003027207 */ /* 0x000fc80004000000 */
[----:B------:R-:W-:-:S06]  /*3700*/  SEL R3, R18, R23, !P0 ;  /* 0x0000001712037207 */ /* 0x000fcc0004000000 */
[----:B------:R-:W0:Y:S08]  /*3710*/  I2F.U64.RP R25, R2 ;  /* 0x0000000200197312 */ /* 0x000e300000309000 */
[----:B0-----:R-:W0:Y:S02]  /*3720*/  MUFU.RCP R25, R25 ;  /* 0x0000001900197308 */ /* 0x001e240000001000 */
[----:B0-----:R-:W-:-:S06]  /*3730*/  IADD3 R18, R25, 0x1ffffffe, RZ ;  /* 0x1ffffffe19127810 */ /* 0x001fcc0007ffe0ff */
[----:B------:R-:W0:Y:S02]  /*3740*/  F2I.U64.TRUNC R18, R18 ;  /* 0x0000001200127311 */ /* 0x000e24000020d800 */
[----:B0-----:R-:W-:-:S04]  /*3750*/  IMAD.WIDE.U32 R20, R18, R2, RZ ;  /* 0x0000000212147225 */ /* 0x001fc800078e00ff */
[----:B------:R-:W-:Y:S01]  /*3760*/  IMAD R21, R18, R3, R21 ;  /* 0x0000000312157224 */ /* 0x000fe200078e0215 */
[----:B------:R-:W-:-:S03]  /*3770*/  IADD3 R27, P0, RZ, -R20, RZ ;  /* 0x80000014ff1b7210 */ /* 0x000fc60007f1e0ff */
[----:B------:R-:W-:Y:S02]  /*3780*/  IMAD R21, R19, R2, R21 ;  /* 0x0000000213157224 */ /* 0x000fe400078e0215 */
[----:B------:R-:W-:-:S04]  /*3790*/  IMAD.HI.U32 R20, R18, R27, RZ ;  /* 0x0000001b12147227 */ /* 0x000fc800078e00ff */
[----:B------:R-:W-:Y:S02]  /*37a0*/  IMAD.X R29, RZ, RZ, ~R21, P0 ;  /* 0x000000ffff1d7224 */ /* 0x000fe400000e0e15 */
[----:B------:R-:W-:Y:S02]  /*37b0*/  IMAD.MOV.U32 R21, RZ, RZ, R18 ;  /* 0x000000ffff157224 */ /* 0x000fe400078e0012 */
[-C--:B------:R-:W-:Y:S02]  /*37c0*/  IMAD R25, R19, R29.reuse, RZ ;  /* 0x0000001d13197224 */ /* 0x080fe400078e02ff */
[----:B------:R-:W-:-:S04]  /*37d0*/  IMAD.WIDE.U32 R20, P0, R18, R29, R20 ;  /* 0x0000001d12147225 */ /* 0x000fc80007800014 */
[----:B------:R-:W-:-:S04]  /*37e0*/  IMAD.HI.U32 R29, R19, R29, RZ ;  /* 0x0000001d131d7227 */ /* 0x000fc800078e00ff */
[----:B------:R-:W-:-:S05]  /*37f0*/  IMAD.HI.U32 R20, P1, R19, R27, R20 ;  /* 0x0000001b13147227 */ /* 0x000fca0007820014 */
[----:B------:R-:W-:Y:S01]  /*3800*/  IADD3 R21, P2, R25, R20, RZ ;  /* 0x0000001419157210 */ /* 0x000fe20007f5e0ff */
[----:B------:R-:W-:-:S04]  /*3810*/  IMAD.X R20, R29, 0x1, R19, P0 ;  /* 0x000000011d147824 */ /* 0x000fc800000e0613 */
[----:B------:R-:W-:Y:S01]  /*3820*/  IMAD.WIDE.U32 R18, R21, R2, RZ ;  /* 0x0000000215127225 */ /* 0x000fe200078e00ff */
[----:B------:R-:W-:-:S03]  /*3830*/  IADD3.X R25, RZ, RZ, R20, P2, P1 ;  /* 0x000000ffff197210 */ /* 0x000fc600017e2414 */
[----:B------:R-:W-:Y:S01]  /*3840*/  IMAD R19, R21, R3, R19 ;  /* 0x0000000315137224 */ /* 0x000fe200078e0213 */
[----:B------:R-:W-:Y:S02]  /*3850*/  IADD3 R27, P0, RZ, -R18, RZ ;  /* 0x80000012ff1b7210 */ /* 0x000fe40007f1e0ff */
[----:B------:R-:W-:Y:S01]  /*3860*/  IADD3 R18, P4, RZ, -R17, RZ ;  /* 0x80000011ff127210 */ /* 0x000fe20007f9e0ff */
[----:B------:R-:W-:Y:S02]  /*3870*/  IMAD R19, R25, R2, R19 ;  /* 0x0000000219137224 */ /* 0x000fe400078e0213 */
[----:B------:R-:W-:Y:S01]  /*3880*/  IMAD.HI.U32 R20, R21, R27, RZ ;  /* 0x0000001b15147227 */ /* 0x000fe200078e00ff */
[----:B------:R-:W-:-:S03]  /*3890*/  SEL R29, R18, R17, !P3 ;  /* 0x00000011121d7207 */ /* 0x000fc60005800000 */
[----:B------:R-:W-:Y:S02]  /*38a0*/  IMAD.X R26, RZ, RZ, ~R19, P0 ;  /* 0x000000ffff1a7224 */ /* 0x000fe400000e0e13 */
[----:B------:R-:W-:Y:S02]  /*38b0*/  IMAD.X R19, RZ, RZ, ~R24, P4 ;  /* 0x000000ffff137224 */ /* 0x000fe400020e0e18 */
[----:B------:R-:W-:-:S06]  /*38c0*/  IMAD.WIDE.U32 R20, P0, R21, R26, R20 ;  /* 0x0000001a15147225 */ /* 0x000fcc0007800014 */
[----:B------:R-:W-:-:S04]  /*38d0*/  IMAD.HI.U32 R21, P1, R25, R27, R20 ;  /* 0x0000001b19157227 */ /* 0x000fc80007820014 */
[CC--:B------:R-:W-:Y:S02]  /*38e0*/  IMAD R20, R25.reuse, R26.reuse, RZ ;  /* 0x0000001a19147224 */ /* 0x0c0fe400078e02ff */
[----:B------:R-:W-:-:S03]  /*38f0*/  IMAD.HI.U32 R26, R25, R26, RZ ;  /* 0x0000001a191a7227 */ /* 0x000fc600078e00ff */
[----:B------:R-:W-:Y:S01]  /*3900*/  IADD3 R21, P2, R20, R21, RZ ;  /* 0x0000001514157210 */ /* 0x000fe20007f5e0ff */
[----:B------:R-:W-:Y:S01]  /*3910*/  IMAD.X R25, R26, 0x1, R25, P0 ;  /* 0x000000011a197824 */ /* 0x000fe200000e0619 */
[----:B------:R-:W-:Y:S01]  /*3920*/  SEL R26, R19, R24, !P3 ;  /* 0x00000018131a7207 */ /* 0x000fe20005800000 */
[----:B------:R-:W-:Y:S02]  /*3930*/  IMAD.MOV.U32 R19, RZ, RZ, RZ ;  /* 0x000000ffff137224 */ /* 0x000fe400078e00ff */
[----:B------:R-:W-:Y:S01]  /*3940*/  IMAD.HI.U32 R18, R21, R29, RZ ;  /* 0x0000001d15127227 */ /* 0x000fe200078e00ff */
[----:B------:R-:W-:-:S05]  /*3950*/  IADD3.X R25, RZ, RZ, R25, P2, P1 ;  /* 0x000000ffff197210 */ /* 0x000fca00017e2419 */
[----:B------:R-:W-:-:S04]  /*3960*/  IMAD.WIDE.U32 R18, R21, R26, R18 ;  /* 0x0000001a15127225 */ /* 0x000fc800078e0012 */
[C---:B------:R-:W-:Y:S02]  /*3970*/  IMAD R21, R25.reuse, R26, RZ ;  /* 0x0000001a19157224 */ /* 0x040fe400078e02ff */
[----:B------:R-:W-:-:S04]  /*3980*/  IMAD.HI.U32 R18, P0, R25, R29, R18 ;  /* 0x0000001d19127227 */ /* 0x000fc80007800012 */
[----:B------:R-:W-:Y:S01]  /*3990*/  IMAD.HI.U32 R20, R25, R26, RZ ;  /* 0x0000001a19147227 */ /* 0x000fe200078e00ff */
[----:B------:R-:W-:-:S03]  /*39a0*/  IADD3 R21, P1, R21, R18, RZ ;  /* 0x0000001215157210 */ /* 0x000fc60007f3e0ff */
[----:B------:R-:W-:Y:S02]  /*39b0*/  IMAD.X R20, RZ, RZ, R20, P0 ;  /* 0x000000ffff147224 */ /* 0x000fe400000e0614 */
[----:B------:R-:W-:-:S04]  /*39c0*/  IMAD.WIDE.U32 R18, R21, R2, RZ ;  /* 0x0000000215127225 */ /* 0x000fc800078e00ff */
[----:B------:R-:W-:Y:S01]  /*39d0*/  IMAD.X R25, RZ, RZ, R20, P1 ;  /* 0x000000ffff197224 */ /* 0x000fe200008e0614 */
[----:B------:R-:W-:Y:S01]  /*39e0*/  IADD3 R29, P1, -R18, R29, RZ ;  /* 0x0000001d121d7210 */ /* 0x000fe20007f3e1ff */
[C---:B------:R-:W-:Y:S01]  /*39f0*/  IMAD R19, R21.reuse, R3, R19 ;  /* 0x0000000315137224 */ /* 0x040fe200078e0213 */
[----:B------:R-:W-:Y:S02]  /*3a00*/  IADD3 R18, P2, R21, 0x1, RZ ;  /* 0x0000000115127810 */ /* 0x000fe40007f5e0ff */
[-C--:B------:R-:W-:Y:S01]  /*3a10*/  ISETP.GE.U32.AND P0, PT, R29, R2.reuse, PT ;  /* 0x000000021d00720c */ /* 0x080fe20003f06070 */
[-C--:B------:R-:W-:Y:S02]  /*3a20*/  IMAD R19, R25, R2.reuse, R19 ;  /* 0x0000000219137224 */ /* 0x080fe400078e0213 */
[----:B------:R-:W-:Y:S02]  /*3a30*/  IMAD.X R20, RZ, RZ, R25, P2 ;  /* 0x000000ffff147224 */ /* 0x000fe400010e0619 */
[----:B------:R-:W-:Y:S01]  /*3a40*/  IMAD.X R31, R26, 0x1, ~R19, P1 ;  /* 0x000000011a1f7824 */ /* 0x000fe200008e0e13 */
[----:B------:R-:W-:-:S04]  /*3a50*/  IADD3 R19, P1, R29, -R2, RZ ;  /* 0x800000021d137210 */ /* 0x000fc80007f3e0ff */
[C---:B------:R-:W-:Y:S01]  /*3a60*/  ISETP.GE.U32.AND.EX P0, PT, R31.reuse, R3, PT, P0 ;  /* 0x000000031f00720c */ /* 0x040fe20003f06100 */
[----:B------:R-:W-:-:S03]  /*3a70*/  IMAD.X R27, R31, 0x1, ~R3, P1 ;  /* 0x000000011f1b7824 */ /* 0x000fc600008e0e03 */
[----:B------:R-:W-:Y:S02]  /*3a80*/  SEL R19, R19, R29, P0 ;  /* 0x0000001d13137207 */ /* 0x000fe40000000000 */
[----:B------:R-:W-:Y:S02]  /*3a90*/  SEL R21, R18, R21, P0 ;  /* 0x0000001512157207 */ /* 0x000fe40000000000 */
[----:B------:R-:W-:Y:S02]  /*3aa0*/  SEL R27, R27, R31, P0 ;  /* 0x0000001f1b1b7207 */ /* 0x000fe40000000000 */
[----:B------:R-:W-:Y:S02]  /*3ab0*/  ISETP.GE.U32.AND P1, PT, R19, R2, PT ;  /* 0x000000021300720c */ /* 0x000fe40003f26070 */
[----:B------:R-:W-:Y:S02]  /*3ac0*/  SEL R25, R20, R25, P0 ;  /* 0x0000001914197207 */ /* 0x000fe40000000000 */
[----:B------:R-:W-:-:S02]  /*3ad0*/  IADD3 R18, P2, R21, 0x1, RZ ;  /* 0x0000000115127810 */ /* 0x000fc40007f5e0ff */
[----:B------:R-:W-:Y:S02]  /*3ae0*/  ISETP.GE.U32.AND.EX P0, PT, R27, R3, PT, P1 ;  /* 0x000000031b00720c */ /* 0x000fe40003f06110 */
[----:B------:R-:W-:Y:S01]  /*3af0*/  LOP3.LUT R19, R23, R24, RZ, 0x3c, !PT ;  /* 0x0000001817137212 */ /* 0x000fe200078e3cff */
[----:B------:R-:W-:Y:S01]  /*3b00*/  IMAD.X R2, RZ, RZ, R25, P2 ;  /* 0x000000ffff027224 */ /* 0x000fe200010e0619 */
[----:B------:R-:W-:Y:S02]  /*3b10*/  SEL R18, R18, R21, P0 ;  /* 0x0000001512127207 */ /* 0x000fe40000000000 */
[----:B------:R-:W-:Y:S02]  /*3b20*/  ISETP.GE.AND P1, PT, R19, RZ, PT ;  /* 0x000000ff1300720c */ /* 0x000fe40003f26270 */
[----:B------:R-:W-:Y:S02]  /*3b30*/  SEL R2, R2, R25, P0 ;  /* 0x0000001902027207 */ /* 0x000fe40000000000 */
[----:B------:R-:W-:-:S02]  /*3b40*/  IADD3 R3, P2, RZ, -R18, RZ ;  /* 0x80000012ff037210 */ /* 0x000fc40007f5e0ff */
[----:B------:R-:W-:Y:S02]  /*3b50*/  ISETP.NE.U32.AND P0, PT, R16, RZ, PT ;  /* 0x000000ff1000720c */ /* 0x000fe40003f05070 */
[----:B------:R-:W-:Y:S01]  /*3b60*/  SEL R18, R3, R18, !P1 ;  /* 0x0000001203127207 */ /* 0x000fe20004800000 */
[----:B------:R-:W-:Y:S01]  /*3b70*/  IMAD.X R19, RZ, RZ, ~R2, P2 ;  /* 0x000000ffff137224 */ /* 0x000fe200010e0e02 */
[----:B------:R-:W-:Y:S01]  /*3b80*/  ISETP.NE.AND.EX P0, PT, R23, RZ, PT, P0 ;  /* 0x000000ff1700720c */ /* 0x000fe20003f05300 */
[----:B------:R-:W-:-:S03]  /*3b90*/  IMAD.MOV.U32 R23, RZ, RZ, 0x0 ;  /* 0x00000000ff177424 */ /* 0x000fc600078e00ff */
[----:B------:R-:W-:Y:S02]  /*3ba0*/  SEL R2, R19, R2, !P1 ;  /* 0x0000000213027207 */ /* 0x000fe40004800000 */
[----:B------:R-:W-:Y:S02]  /*3bb0*/  SEL R18, R18, 0xffffffff, P0 ;  /* 0xffffffff12127807 */ /* 0x000fe40000000000 */
[----:B------:R-:W-:Y:S01]  /*3bc0*/  SEL R2, R2, 0xffffffff, P0 ;  /* 0xffffffff02027807 */ /* 0x000fe20000000000 */
[----:B------:R-:W-:Y:S07]  /*3bd0*/  RET.REL.NODEC R22 `(_ZN7cutlass9reference6device6kernel21TensorScaleBiasConv2dINS_9TensorRefINS_6half_tENS_6layout10TensorNHWCEEES8_S5_NS4_IS5_NS6_8RowMajorEEENS_16NumericConverterIS5_S5_LNS_15FloatRoundStyleE2EEELi4ELi4ELi16ELi8EEEvNS_4conv17Conv2dProblemSizeET_T0_T1_T2_SJ_) ;  /* 0xffffc42016007950 */ /* 0x000fee0003c3ffff */
.L_x_82:
[----:B------:R-:W-:-:S00]  /*3be0*/  BRA `(.L_x_82) ;  /* 0xfffffff000007947 */ /* 0x000fc0000383ffff */
[----:B------:R-:W-:-:S00]  /*3bf0*/  NOP ;  /* 0x0000000000007918 */ /* 0x000fc00000000000 */
.L_x_326:


//--------------------- .text._ZN7cutlass9reference6device6kernel13TensorForEachINS1_6detail14TensorReLuFuncINS_6half_tENS_6layout10TensorNHWCEEELi4ENS9_6ParamsEEEvNS_5CoordIXT0_EilEET1_ --------------------------
	.section	.text._ZN7cutlass9reference6device6kernel13TensorForEachINS1_6detail14TensorReLuFuncINS_6half_tENS_6layout10TensorNHWCEEELi4ENS9_6ParamsEEEvNS_5CoordIXT0_EilEET1_,"ax",@progbits
	.sectioninfo	@"SHI_REGISTERS=26"
	.align	128
        .global         _ZN7cutlass9reference6device6kernel13TensorForEachINS1_6detail14TensorReLuFuncINS_6half_tENS_6layout10TensorNHWCEEELi4ENS9_6ParamsEEEvNS_5CoordIXT0_EilEET1_
        .type           _ZN7cutlass9reference6device6kernel13TensorForEachINS1_6detail14TensorReLuFuncINS_6half_tENS_6layout10TensorNHWCEEELi4ENS9_6ParamsEEEvNS_5CoordIXT0_EilEET1_,@function
        .size           _ZN7cutlass9reference6device6kernel13TensorForEachINS1_6detail14TensorReLuFuncINS_6half_tENS_6layout10TensorNHWCEEELi4ENS9_6ParamsEEEvNS_5CoordIXT0_EilEET1_,(.L_x_327 - _ZN7cutlass9reference6device6kernel13TensorForEachINS1_6detail14TensorReLuFuncINS_6half_tENS_6layout10TensorNHWCEEELi4ENS9_6ParamsEEEvNS_5CoordIXT0_EilEET1_)
        .other          _ZN7cutlass9reference6device6kernel13TensorForEachINS1_6detail14TensorReLuFuncINS_6half_tENS_6layout10TensorNHWCEEELi4ENS9_6ParamsEEEvNS_5CoordIXT0_EilEET1_,@"STO_CUDA_ENTRY STV_DEFAULT"
_ZN7cutlass9reference6device6kernel13TensorForEachINS1_6detail14TensorReLuFuncINS_6half_tENS_6layout10TensorNHWCEEELi4ENS9_6ParamsEEEvNS_5CoordIXT0_EilEET1_:
.text._ZN7cutlass9reference6device6kernel13TensorForEachINS1_6detail14TensorReLuFuncINS_6half_tENS_6layout10TensorNHWCEEELi4ENS9_6ParamsEEEvNS_5CoordIXT0_EilEET1_:
[----:B------:R-:W-:Y:S02]  /*0000*/  IMAD.MOV.U32 R1, RZ, RZ, c[0x0][0x28] ;  /* 0x00000a00ff017624 */ /* 0x000fe400078e00ff */
[----:B------:R-:W-:Y:S01]  /*0010*/  ULDC.64 UR12, c[0x0][0x160] ;  /* 0x00005800000c7ab9 */ /* 0x000fe20000000a00 */
[----:B------:R-:W0:Y:S01]  /*0020*/  S2R R0, SR_CTAID.X ;  /* 0x0000000000007919 */ /* 0x000e220000002500 */
[----:B------:R-:W-:Y:S02]  /*0030*/  UIMAD.WIDE UR4, UR13, UR12, URZ ;  /* 0x0000000c0d0472a5 */ /* 0x000fe4000f8e023f */
[----:B------:R-:W-:Y:S01]  /*0040*/  ULDC.64 UR10, c[0x0][0x168] ;  /* 0x00005a00000a7ab9 */ /* 0x000fe20000000a00 */
[----:B------:R-:W0:Y:S01]  /*0050*/  S2R R3, SR_TID.X ;  /* 0x0000000000037919 */ /* 0x000e220000002100 */
[----:B------:R-:W-:Y:S02]  /*0060*/  USHF.R.S32.HI UR8, URZ, 0x1f, UR10 ;  /* 0x0000001f3f087899 */ /* 0x000fe4000801140a */
[----:B------:R-:W-:Y:S02]  /*0070*/  UIMAD UR5, UR5, UR10, URZ ;  /* 0x0000000a050572a4 */ /* 0x000fe4000f8e023f */
[----:B------:R-:W-:-:S02]  /*0080*/  UIMAD.WIDE.U32 UR6, UR4, UR10, URZ ;  /* 0x0000000a040672a5 */ /* 0x000fc4000f8e003f */
[----:B------:R-:W-:Y:S02]  /*0090*/  UIMAD UR4, UR4, UR8, UR5 ;  /* 0x00000008040472a4 */ /* 0x000fe4000f8e0205 */
[----:B------:R-:W-:Y:S02]  /*00a0*/  USHF.R.S32.HI UR16, URZ, 0x1f, UR11 ;  /* 0x0000001f3f107899 */ /* 0x000fe4000801140b */
[----:B------:R-:W-:-:S04]  /*00b0*/  UIADD3 UR4, UR7, UR4, URZ ;  /* 0x0000000407047290 */ /* 0x000fc8000fffe03f */
[----:B------:R-:W-:Y:S02]  /*00c0*/  UIMAD UR7, UR4, UR11, URZ ;  /* 0x0000000b040772a4 */ /* 0x000fe4000f8e023f */
[----:B------:R-:W-:Y:S02]  /*00d0*/  UIMAD.WIDE.U32 UR4, UR6, UR11, URZ ;  /* 0x0000000b060472a5 */ /* 0x000fe4000f8e003f */
[----:B------:R-:W-:-:S04]  /*00e0*/  UIMAD UR7, UR16, UR6, UR7 ;  /* 0x00000006100772a4 */ /* 0x000fc8000f8e0207 */
[----:B------:R-:W-:Y:S01]  /*00f0*/  UIADD3 UR12, UR5, UR7, URZ ;  /* 0x00000007050c7290 */ /* 0x000fe2000fffe03f */
[----:B0-----:R-:W-:-:S05]  /*0100*/  IMAD R0, R0, c[0x0][0x0], R3 ;  /* 0x0000000000007a24 */ /* 0x001fca00078e0203 */
[----:B------:R-:W-:Y:S01]  /*0110*/  IMAD.U32 R2, RZ, RZ, UR12 ;  /* 0x0000000cff027e24 */ /* 0x000fe2000f8e00ff */
[----:B------:R-:W-:-:S04]  /*0120*/  ISETP.LT.U32.AND P0, PT, R0, UR4, PT ;  /* 0x0000000400007c0c */ /* 0x000fc8000bf01070 */
[----:B------:R-:W-:-:S12]  /*0130*/  ISETP.GT.AND.EX P0, PT, R2, RZ, PT, P0 ;  /* 0x000000ff0200720c */ /* 0x000fd80003f04300 */
[----:B------:R-:W-:Y:S05]  /*0140*/  @!P0 EXIT ;  /* 0x000000000000894d */ /* 0x000fea0003800000 */
[----:B------:R-:W-:Y:S01]  /*0150*/  USHF.R.S32.HI UR6, URZ, 0x1f, UR13 ;  /* 0x0000001f3f067899 */ /* 0x000fe2000801140d */
[----:B------:R-:W-:Y:S01]  /*0160*/  IMAD.MOV.U32 R3, RZ, RZ, RZ ;  /* 0x000000ffff037224 */ /* 0x000fe200078e00ff */
[----:B------:R-:W-:Y:S01]  /*0170*/  ULDC.64 UR14, c[0x0][0x168] ;  /* 0x00005a00000e7ab9 */ /* 0x000fe20000000a00 */
[----:B------:R-:W-:Y:S01]  /*0180*/  IMAD.MOV.U32 R11, RZ, RZ, c[0x0][0x0] ;  /* 0x00000000ff0b7624 */ /* 0x000fe200078e00ff */
[----:B------:R-:W-:Y:S02]  /*0190*/  UIMAD UR9, UR6, UR14, URZ ;  /* 0x0000000e060972a4 */ /* 0x000fe4000f8e023f */
[----:B------:R-:W-:Y:S02]  /*01a0*/  ULDC UR11, c[0x0][0x164] ;  /* 0x00005900000b7ab9 */ /* 0x000fe40000000800 */
[----:B------:R-:W-:Y:S02]  /*01b0*/  UIMAD.WIDE.U32 UR6, UR13, UR14, URZ ;  /* 0x0000000e0d0672a5 */ /* 0x000fe4000f8e003f */
[----:B------:R-:W-:-:S02]  /*01c0*/  UIMAD UR9, UR8, UR11, UR9 ;  /* 0x0000000b080972a4 */ /* 0x000fc4000f8e0209 */
[----:B------:R-:W-:Y:S02]  /*01d0*/  UIMAD UR13, UR8, UR15, URZ ;  /* 0x0000000f080d72a4 */ /* 0x000fe4000f8e023f */
[----:B------:R-:W-:Y:S02]  /*01e0*/  UIADD3 UR7, UR7, UR9, URZ ;  /* 0x0000000907077290 */ /* 0x000fe4000fffe03f */
[----:B------:R-:W-:Y:S02]  /*01f0*/  UIMAD UR13, UR16, UR14, UR13 ;  /* 0x0000000e100d72a4 */ /* 0x000fe4000f8e020d */
[----:B------:R-:W-:Y:S02]  /*0200*/  UIMAD UR7, UR7, UR15, URZ ;  /* 0x0000000f070772a4 */ /* 0x000fe4000f8e023f */
[----:B------:R-:W-:Y:S02]  /*0210*/  UIMAD.WIDE.U32 UR10, UR10, UR15, URZ ;  /* 0x0000000f0a0a72a5 */ /* 0x000fe4000f8e003f */
[----:B------:R-:W-:-:S02]  /*0220*/  UIMAD.WIDE.U32 UR8, UR6, UR15, URZ ;  /* 0x0000000f060872a5 */ /* 0x000fc4000f8e003f */
[----:B------:R-:W-:Y:S02]  /*0230*/  UIMAD UR7, UR16, UR6, UR7 ;  /* 0x00000006100772a4 */ /* 0x000fe4000f8e0207 */
[----:B------:R-:W-:Y:S02]  /*0240*/  UIADD3 UR6, UR11, UR13, URZ ;  /* 0x0000000d0b067290 */ /* 0x000fe4000fffe03f */
[----:B------:R-:W-:Y:S02]  /*0250*/  UIADD3 UR7, UR9, UR7, URZ ;  /* 0x0000000709077290 */ /* 0x000fe4000fffe03f */
[----:B------:R-:W-:-:S04]  /*0260*/  ULDC.U16 UR13, c[0x0][0x198] ;  /* 0x00006600000d7ab9 */ /* 0x000fc80000000400 */
.L_x_92:
[----:B------:R-:W-:Y:S01]  /*0270*/  LOP3.LUT R2, R3, UR7, RZ, 0xfc, !PT ;  /* 0x0000000703027c12 */ /* 0x000fe2000f8efcff */
[----:B------:R-:W-:Y:S01]  /*0280*/  BMOV.32.CLEAR RZ, B0 ;  /* 0x0000000000ff7355 */ /* 0x000fe20000100000 */
[----:B------:R-:W-:Y:S02]  /*0290*/  BSSY B0, `(.L_x_83) ;  /* 0x0000028000007945 */ /* 0x000fe40003800000 */
[----:B------:R-:W-:-:S12]  /*02a0*/  ISETP.NE.U32.AND P0, PT, R2, RZ, PT ;  /* 0x000000ff0200720c */ /* 0x000fd80003f05070 */
[----:B------:R-:W-:Y:S05]  /*02b0*/  @!P0 BRA `(.L_x_84) ;  /* 0x0000010000008947 */ /* 0x000fea0003800000 */
[----:B------:R-:W-:Y:S01]  /*02c0*/  IMAD.U32 R12, RZ, RZ, UR8 ;  /* 0x00000008ff0c7e24 */ /* 0x000fe2000f8e00ff */
[----:B------:R-:W-:Y:S01]  /*02d0*/  MOV R6, R0 ;  /* 0x0000000000067202 */ /* 0x000fe20000000f00 */
[----:B------:R-:W-:Y:S01]  /*02e0*/  IMAD.U32 R13, RZ, RZ, UR9 ;  /* 0x00000009ff0d7e24 */ /* 0x000fe2000f8e00ff */
[----:B------:R-:W-:Y:S01]  /*02f0*/  MOV R8, 0x330 ;  /* 0x0000033000087802 */ /* 0x000fe20000000f00 */
[----:B------:R-:W-:Y:S02]  /*0300*/  IMAD.MOV.U32 R9, RZ, RZ, R3 ;  /* 0x000000ffff097224 */ /* 0x000fe400078e0003 */
[----:B------:R-:W-:-:S03]  /*0310*/  IMAD.U32 R10, RZ, RZ, UR7 ;  /* 0x00000007ff0a7e24 */ /* 0x000fc6000f8e00ff */
[----:B------:R-:W-:Y:S05]  /*0320*/  CALL.REL.NOINC `($__internal_1_$__cuda_sm20_div_s64) ;  /* 0x0000087000007944 */ /* 0x000fea0003c00000 */
[----:B------:R-:W-:Y:S01]  /*0330*/  IADD3 R5, P0, RZ, -R10, RZ ;  /* 0x8000000aff057210 */ /* 0x000fe20007f1e0ff */
[----:B------:R-:W-:-:S04]  /*0340*/  IMAD.MOV.U32 R2, RZ, RZ, R0 ;  /* 0x000000ffff027224 */ /* 0x000fc800078e0000 */
[----:B------:R-:W-:Y:S02]  /*0350*/  IMAD.X R4, RZ, RZ, ~R4, P0 ;  /* 0x000000ffff047224 */ /* 0x000fe400000e0e04 */
[----:B------:R-:W-:-:S04]  /*0360*/  IMAD.WIDE.U32 R6, R5, UR8, R2 ;  /* 0x0000000805067c25 */ /* 0x000fc8000f8e0002 */
[----:B------:R-:W-:Y:S02]  /*0370*/  IMAD R4, R4, UR8, RZ ;  /* 0x0000000804047c24 */ /* 0x000fe4000f8e02ff */
[----:B------:R-:W-:Y:S02]  /*0380*/  IMAD.MOV.U32 R2, RZ, RZ, R10 ;  /* 0x000000ffff027224 */ /* 0x000fe400078e000a */
[----:B------:R-:W-:-:S05]  /*0390*/  IMAD R5, R5, UR7, R4 ;  /* 0x0000000705057c24 */ /* 0x000fca000f8e0204 */
[----:B------:R-:W-:Y:S01]  /*03a0*/  IADD3 R7, R7, R5, RZ ;  /* 0x0000000507077210 */ /* 0x000fe20007ffe0ff */
[----:B------:R-:W-:Y:S05]  /*03b0*/  BRA `(.L_x_85) ;  /* 0x0000015000007947 */ /* 0x000fea0003800000 */
.L_x_84:
[----:B------:R-:W0:Y:S01]  /*03c0*/  I2F.U32.RP R2, UR8 ;  /* 0x0000000800027d06 */ /* 0x000e220008209000 */
[----:B------:R-:W-:-:S07]  /*03d0*/  ISETP.NE.U32.AND P2, PT, RZ, UR8, PT ;  /* 0x00000008ff007c0c */ /* 0x000fce000bf45070 */
[----:B0-----:R-:W0:Y:S02]  /*03e0*/  MUFU.RCP R2, R2 ;  /* 0x0000000200027308 */ /* 0x001e240000001000 */
[----:B0-----:R-:W-:-:S06]  /*03f0*/  IADD3 R4, R2, 0xffffffe, RZ ;  /* 0x0ffffffe02047810 */ /* 0x001fcc0007ffe0ff */
[----:B------:R0:W1:Y:S02]  /*0400*/  F2I.FTZ.U32.TRUNC.NTZ R5, R4 ;  /* 0x0000000400057305 */ /* 0x000064000021f000 */
[----:B0-----:R-:W-:Y:S02]  /*0410*/  IMAD.MOV.U32 R4, RZ, RZ, RZ ;  /* 0x000000ffff047224 */ /* 0x001fe400078e00ff */
[----:B-1----:R-:W-:-:S04]  /*0420*/  IMAD.MOV R7, RZ, RZ, -R5 ;  /* 0x000000ffff077224 */ /* 0x002fc800078e0a05 */
[----:B------:R-:W-:-:S04]  /*0430*/  IMAD R7, R7, UR8, RZ ;  /* 0x0000000807077c24 */ /* 0x000fc8000f8e02ff */
[----:B------:R-:W-:-:S04]  /*0440*/  IMAD.HI.U32 R5, R5, R7, R4 ;  /* 0x0000000705057227 */ /* 0x000fc800078e0004 */
[----:B------:R-:W-:Y:S02]  /*0450*/  IMAD.MOV.U32 R7, RZ, RZ, RZ ;  /* 0x000000ffff077224 */ /* 0x000fe400078e00ff */
        /* <DEDUP_REMOVED lines=11> */
.L_x_85:
[----:B------:R-:W-:Y:S05]  /*0510*/  BSYNC B0 ;  /* 0x0000000000007941 */ /* 0x000fea0003800000 */
.L_x_83:
[----:B------:R-:W-:Y:S01]  /*0520*/  LOP3.LUT R4, R7, UR6, RZ, 0xfc, !PT ;  /* 0x0000000607047c12 */ /* 0x000fe2000f8efcff */
[----:B------:R-:W-:Y:S01]  /*0530*/  BMOV.32.CLEAR RZ, B0 ;  /* 0x0000000000ff7355 */ /* 0x000fe20000100000 */
[----:B------:R-:W-:Y:S02]  /*0540*/  BSSY B0, `(.L_x_86) ;  /* 0x0000028000007945 */ /* 0x000fe40003800000 */
[----:B------:R-:W-:-:S12]  /*0550*/  ISETP.NE.U32.AND P0, PT, R4, RZ, PT ;  /* 0x000000ff0400720c */ /* 0x000fd80003f05070 */
[----:B------:R-:W-:Y:S05]  /*0560*/  @!P0 BRA `(.L_x_87) ;  /* 0x000000f000008947 */ /* 0x000fea0003800000 */
[----:B------:R-:W-:Y:S01]  /*0570*/  MOV R12, UR10 ;  /* 0x0000000a000c7c02 */ /* 0x000fe20008000f00 */
[----:B------:R-:W-:Y:S01]  /*0580*/  IMAD.U32 R13, RZ, RZ, UR11 ;  /* 0x0000000bff0d7e24 */ /* 0x000fe2000f8e00ff */
[----:B------:R-:W-:Y:S01]  /*0590*/  MOV R8, 0x5d0 ;  /* 0x000005d000087802 */ /* 0x000fe20000000f00 */
[----:B------:R-:W-:Y:S02]  /*05a0*/  IMAD.MOV.U32 R9, RZ, RZ, R7 ;  /* 0x000000ffff097224 */ /* 0x000fe400078e0007 */
[----:B------:R-:W-:-:S03]  /*05b0*/  IMAD.U32 R10, RZ, RZ, UR6 ;  /* 0x00000006ff0a7e24 */ /* 0x000fc6000f8e00ff */
[----:B------:R-:W-:Y:S05]  /*05c0*/  CALL.REL.NOINC `($__internal_1_$__cuda_sm20_div_s64) ;  /* 0x000005d000007944 */ /* 0x000fea0003c00000 */
[----:B------:R-:W-:-:S05]  /*05d0*/  IADD3 R9, P0, RZ, -R10, RZ ;  /* 0x8000000aff097210 */ /* 0x000fca0007f1e0ff */
[----:B------:R-:W-:Y:S02]  /*05e0*/  IMAD.X R8, RZ, RZ, ~R4, P0 ;  /* 0x000000ffff087224 */ /* 0x000fe400000e0e04 */
[----:B------:R-:W-:-:S04]  /*05f0*/  IMAD.WIDE.U32 R4, R9, UR10, R6 ;  /* 0x0000000a09047c25 */ /* 0x000fc8000f8e0006 */
[----:B------:R-:W-:Y:S01]  /*0600*/  IMAD R8, R8, UR10, RZ ;  /* 0x0000000a08087c24 */ /* 0x000fe2000f8e02ff */
[----:B------:R-:W-:Y:S01]  /*0610*/  MOV R6, R4 ;  /* 0x0000000400067202 */ /* 0x000fe20000000f00 */
[----:B------:R-:W-:Y:S02]  /*0620*/  IMAD.MOV.U32 R7, RZ, RZ, R10 ;  /* 0x000000ffff077224 */ /* 0x000fe400078e000a */
[----:B------:R-:W-:-:S04]  /*0630*/  IMAD R9, R9, UR6, R8 ;  /* 0x0000000609097c24 */ /* 0x000fc8000f8e0208 */
[----:B------:R-:W-:Y:S01]  /*0640*/  IMAD.IADD R9, R5, 0x1, R9 ;  /* 0x0000000105097824 */ /* 0x000fe200078e0209 */
[----:B------:R-:W-:Y:S05]  /*0650*/  BRA `(.L_x_88) ;  /* 0x0000016000007947 */ /* 0x000fea0003800000 */
.L_x_87:
        /* <DEDUP_REMOVED lines=8> */
[----:B------:R-:W-:-:S06]  /*06e0*/  IMAD.HI.U32 R5, R5, R9, R4 ;  /* 0x0000000905057227 */ /* 0x000fcc00078e0004 */
[----:B------:R-:W-:-:S04]  /*06f0*/  IMAD.HI.U32 R5, R5, R6, RZ ;  /* 0x0000000605057227 */ /* 0x000fc800078e00ff */
[----:B------:R-:W-:-:S04]  /*0700*/  IMAD.MOV R9, RZ, RZ, -R5 ;  /* 0x000000ffff097224 */ /* 0x000fc800078e0a05 */
[----:B------:R-:W-:Y:S01]  /*0710*/  IMAD R8, R9, UR10, R6 ;  /* 0x0000000a09087c24 */ /* 0x000fe2000f8e0206 */
[----:B------:R-:W-:-:S04]  /*0720*/  MOV R9, RZ ;  /* 0x000000ff00097202 */ /* 0x000fc80000000f00 */
[----:B------:R-:W-:-:S12]  /*0730*/  ISETP.GE.U32.AND P0, PT, R8, UR10, PT ;  /* 0x0000000a08007c0c */ /* 0x000fd8000bf06070 */
[----:B------:R-:W-:Y:S02]  /*0740*/  @P0 IADD3 R8, R8, -UR10, RZ ;  /* 0x8000000a08080c10 */ /* 0x000fe4000fffe0ff */
[----:B------:R-:W-:Y:S02]  /*0750*/  @P0 IADD3 R5, R5, 0x1, RZ ;  /* 0x0000000105050810 */ /* 0x000fe40007ffe0ff */
[----:B------:R-:W-:-:S12]  /*0760*/  ISETP.GE.U32.AND P1, PT, R8, UR10, PT ;  /* 0x0000000a08007c0c */ /* 0x000fd8000bf26070 */
[----:B------:R-:W-:-:S04]  /*0770*/  @P1 IADD3 R5, R5, 0x1, RZ ;  /* 0x0000000105051810 */ /* 0x000fc80007ffe0ff */
[----:B------:R-:W-:-:S05]  /*0780*/  @!P2 LOP3.LUT R5, RZ, UR10, RZ, 0x33, !PT ;  /* 0x0000000aff05ac12 */ /* 0x000fca000f8e33ff */
[--C-:B------:R-:W-:Y:S02]  /*0790*/  IMAD.MOV R13, RZ, RZ, -R5.reuse ;  /* 0x000000ffff0d7224 */ /* 0x100fe400078e0a05 */
[----:B------:R-:W-:Y:S02]  /*07a0*/  IMAD.MOV.U32 R7, RZ, RZ, R5 ;  /* 0x000000ffff077224 */ /* 0x000fe400078e0005 */
[----:B------:R-:W-:-:S03]  /*07b0*/  IMAD R6, R13, UR10, R6 ;  /* 0x0000000a0d067c24 */ /* 0x000fc6000f8e0206 */
.L_x_88:
[----:B------:R-:W-:Y:S05]  /*07c0*/  BSYNC B0 ;  /* 0x0000000000007941 */ /* 0x000fea0003800000 */
.L_x_86:
        /* <DEDUP_REMOVED lines=8> */
[----:B------:R-:W-:Y:S05]  /*0850*/  CALL.REL.NOINC `($__internal_1_$__cuda_sm20_div_s64) ;  /* 0x0000034000007944 */ /* 0x000fea0003c00000 */
[--C-:B------:R-:W-:Y:S02]  /*0860*/  IMAD.MOV R5, RZ, RZ, -R10.reuse ;  /* 0x000000ffff057224 */ /* 0x100fe400078e0a0a */
[----:B------:R-:W-:Y:S02]  /*0870*/  IMAD.MOV.U32 R4, RZ, RZ, R10 ;  /* 0x000000ffff047224 */ /* 0x000fe400078e000a */
[----:B------:R-:W-:Y:S01]  /*0880*/  IMAD R8, R5, c[0x0][0x16c], R6 ;  /* 0x00005b0005087a24 */ /* 0x000fe200078e0206 */
[----:B------:R-:W-:Y:S05]  /*0890*/  BRA `(.L_x_91) ;  /* 0x0000014000007947 */ /* 0x000fea0003800000 */
.L_x_90:
[----:B------:R-:W0:Y:S01]  /*08a0*/  I2F.U32.RP R8, c[0x0][0x16c] ;  /* 0x00005b0000087b06 */ /* 0x000e220000209000 */
[----:B------:R-:W-:-:S07]  /*08b0*/  ISETP.NE.U32.AND P2, PT, RZ, c[0x0][0x16c], PT ;  /* 0x00005b00ff007a0c */ /* 0x000fce0003f45070 */
[----:B0-----:R-:W0:Y:S02]  /*08c0*/  MUFU.RCP R8, R8 ;  /* 0x0000000800087308 */ /* 0x001e240000001000 */
[----:B0-----:R-:W-:-:S06]  /*08d0*/  IADD3 R4, R8, 0xffffffe, RZ ;  /* 0x0ffffffe08047810 */ /* 0x001fcc0007ffe0ff */
[----:B------:R0:W1:Y:S02]  /*08e0*/  F2I.FTZ.U32.TRUNC.NTZ R5, R4 ;  /* 0x0000000400057305 */ /* 0x000064000021f000 */
[----:B0-----:R-:W-:Y:S01]  /*08f0*/  IMAD.MOV.U32 R4, RZ, RZ, RZ ;  /* 0x000000ffff047224 */ /* 0x001fe200078e00ff */
[----:B-1----:R-:W-:-:S05]  /*0900*/  IADD3 R9, RZ, -R5, RZ ;  /* 0x80000005ff097210 */ /* 0x002fca0007ffe0ff */
        /* <DEDUP_REMOVED lines=13> */
.L_x_91:
[----:B------:R-:W-:Y:S05]  /*09e0*/  BSYNC B0 ;  /* 0x0000000000007941 */ /* 0x000fea0003800000 */
.L_x_89:
[----:B------:R-:W-:-:S04]  /*09f0*/  ISETP.LT.AND P0, PT, R7, c[0x0][0x164], PT ;  /* 0x0000590007007a0c */ /* 0x000fc80003f01270 */
[----:B------:R-:W-:-:S04]  /*0a00*/  ISETP.GE.OR P0, PT, R2, c[0x0][0x160], !P0 ;  /* 0x0000580002007a0c */ /* 0x000fc80004706670 */
[----:B------:R-:W-:-:S04]  /*0a10*/  ISETP.GE.OR P0, PT, R4, c[0x0][0x168], P0 ;  /* 0x00005a0004007a0c */ /* 0x000fc80000706670 */
[----:B------:R-:W-:-:S12]  /*0a20*/  ISETP.GE.OR P0, PT, R8, c[0x0][0x16c], P0 ;  /* 0x00005b0008007a0c */ /* 0x000fd80000706670 */
[----:B------:R-:W-:Y:S02]  /*0a30*/  @!P0 IMAD R4, R4, c[0x0][0x178], RZ ;  /* 0x00005e0004048a24 */ /* 0x000fe400078e02ff */
[----:B------:R-:W-:Y:S02]  /*0a40*/  @!P0 IMAD R7, R7, c[0x0][0x17c], RZ ;  /* 0x00005f0007078a24 */ /* 0x000fe400078e02ff */
[----:B------:R-:W-:Y:S01]  /*0a50*/  @!P0 IMAD R2, R2, c[0x0][0x180], RZ ;  /* 0x0000600002028a24 */ /* 0x000fe200078e02ff */
[----:B------:R-:W-:-:S04]  /*0a60*/  @!P0 SHF.R.S32.HI R5, RZ, 0x1f, R4 ;  /* 0x0000001fff058819 */ /* 0x000fc80000011404 */
[--C-:B------:R-:W-:Y:S02]  /*0a70*/  @!P0 IADD3 R6, P1, P2, R4, R7, R2.reuse ;  /* 0x0000000704068210 */ /* 0x100fe40007a3e002 */
[----:B------:R-:W-:Y:S02]  /*0a80*/  @!P0 SHF.R.S32.HI R4, RZ, 0x1f, R7 ;  /* 0x0000001fff048819 */ /* 0x000fe40000011407 */
[----:B------:R-:W-:-:S04]  /*0a90*/  @!P0 SHF.R.S32.HI R2, RZ, 0x1f, R2 ;  /* 0x0000001fff028819 */ /* 0x000fc80000011402 */
[----:B------:R-:W-:Y:S02]  /*0aa0*/  @!P0 IADD3.X R5, R5, R4, R2, P1, P2 ;  /* 0x0000000405058210 */ /* 0x000fe40000fe4402 */
[----:B------:R-:W-:-:S04]  /*0ab0*/  @!P0 IADD3 R2, P1, R8, R6, RZ ;  /* 0x0000000608028210 */ /* 0x000fc80007f3e0ff */
[----:B------:R-:W-:Y:S02]  /*0ac0*/  @!P0 LEA.HI.X.SX32 R5, R8, R5, 0x1, P1 ;  /* 0x0000000508058211 */ /* 0x000fe400008f0eff */
[----:B------:R-:W-:-:S04]  /*0ad0*/  @!P0 LEA R4, P1, R2, c[0x0][0x170], 0x1 ;  /* 0x00005c0002048a11 */ /* 0x000fc800078208ff */
[----:B------:R-:W-:-:S08]  /*0ae0*/  @!P0 LEA.HI.X R5, R2, c[0x0][0x174], R5, 0x1, P1 ;  /* 0x00005d0002058a11 */ /* 0x000fd000008f0c05 */
[----:B------:R-:W2:Y:S01]  /*0af0*/  @!P0 LDG.E.U16.SYS R2, [R4] ;  /* 0x0000000004028381 */ /* 0x000ea200001ee500 */
[----:B------:R-:W-:Y:S01]  /*0b00*/  IMAD R9, R11, c[0x0][0xc], RZ ;  /* 0x000003000b097a24 */ /* 0x000fe200078e02ff */
[----:B--2---:R-:W-:-:S08]  /*0b10*/  @!P0 HSETP2.GEU.AND P1, PT, R2.H0_H0, c[0x0] [0x198].H0_H0, PT ;  /* 0x2000660002008634 */ /* 0x004fd00003f2e800 */
[----:B------:R-:W-:-:S08]  /*0b20*/  @!P0 SEL R7, R2, UR13, P1 ;  /* 0x0000000d02078c07 */ /* 0x000fd00008800000 */
[----:B------:R0:W-:Y:S01]  /*0b30*/  @!P0 STG.E.U16.SYS [R4], R7 ;  /* 0x0000000704008386 */ /* 0x0001e2000010e500 */
[----:B------:R-:W-:-:S05]  /*0b40*/  IADD3 R0, P0, R9, R0, RZ ;  /* 0x0000000009007210 */ /* 0x000fca0007f1e0ff */
[----:B------:R-:W-:Y:S01]  /*0b50*/  IMAD.X R3, RZ, RZ, R3, P0 ;  /* 0x000000ffff037224 */ /* 0x000fe200000e0603 */
[----:B------:R-:W-:-:S04]  /*0b60*/  ISETP.GE.U32.AND P0, PT, R0, UR4, PT ;  /* 0x0000000400007c0c */ /* 0x000fc8000bf06070 */
[----:B------:R-:W-:-:S12]  /*0b70*/  ISETP.GE.AND.EX P0, PT, R3, UR12, PT, P0 ;  /* 0x0000000c03007c0c */ /* 0x000fd8000bf06300 */
[----:B0-----:R-:W-:Y:S05]  /*0b80*/  @!P0 BRA `(.L_x_92) ;  /* 0xfffff6e000008947 */ /* 0x001fea000383ffff */
[----:B------:R-:W-:Y:S05]  /*0b90*/  EXIT ;  /* 0x000000000000794d */ /* 0x000fea0003800000 */
        .weak           $__internal_1_$__cuda_sm20_div_s64
        .type           $__internal_1_$__cuda_sm20_div_s64,@function
        .size           $__internal_1_$__cuda_sm20_div_s64,(.L_x_327 - $__internal_1_$__cuda_sm20_div_s64)
$__internal_1_$__cuda_sm20_div_s64:
        /* <DEDUP_REMOVED lines=14> */
[----:B------:R-:W-:-:S03]  /*0c80*/  IMAD.HI.U32 R16, R14, R19, RZ ;  /* 0x000000130e107227 */ /* 0x000fc600078e00ff */
[----:B------:R-:W-:Y:S01]  /*0c90*/  IADD3.X R21, RZ, ~R17, RZ, P0, !PT ;  /* 0x80000011ff157210 */ /* 0x000fe200007fe4ff */
[----:B------:R-:W-:-:S04]  /*0ca0*/  IMAD.MOV.U32 R17, RZ, RZ, R14 ;  /* 0x000000ffff117224 */ /* 0x000fc800078e000e */
[----:B------:R-:W-:-:S04]  /*0cb0*/  IMAD.WIDE.U32 R16, P0, R14, R21, R16 ;  /* 0x000000150e107225 */ /* 0x000fc80007800010 */
[C---:B------:R-:W-:Y:S02]  /*0cc0*/  IMAD R23, R15.reuse, R21, RZ ;  /* 0x000000150f177224 */ /* 0x040fe400078e02ff */
[----:B------:R-:W-:-:S04]  /*0cd0*/  IMAD.HI.U32 R16, P1, R15, R19, R16 ;  /* 0x000000130f107227 */ /* 0x000fc80007820010 */
[----:B------:R-:W-:Y:S01]  /*0ce0*/  IMAD.HI.U32 R13, R15, R21, RZ ;  /* 0x000000150f0d7227 */ /* 0x000fe200078e00ff */
[----:B------:R-:W-:Y:S02]  /*0cf0*/  IADD3 R17, P2, R23, R16, RZ ;  /* 0x0000001017117210 */ /* 0x000fe40007f5e0ff */
[----:B------:R-:W-:Y:S01]  /*0d00*/  IADD3 R21, P4, RZ, -R6, RZ ;  /* 0x80000006ff157210 */ /* 0x000fe20007f9e0ff */
[----:B------:R-:W-:Y:S02]  /*0d10*/  IMAD.X R13, R13, 0x1, R15, P0 ;  /* 0x000000010d0d7824 */ /* 0x000fe400000e060f */
[----:B------:R-:W-:Y:S01]  /*0d20*/  IMAD.WIDE.U32 R14, R17, R4, RZ ;  /* 0x00000004110e7225 */ /* 0x000fe200078e00ff */
[----:B------:R-:W-:Y:S02]  /*0d30*/  SEL R21, R21, R6, !P3 ;  /* 0x0000000615157207 */ /* 0x000fe40005800000 */
[----:B------:R-:W-:Y:S01]  /*0d40*/  IADD3.X R13, RZ, RZ, R13, P2, P1 ;  /* 0x000000ffff0d7210 */ /* 0x000fe200017e240d */
[----:B------:R-:W-:Y:S01]  /*0d50*/  IMAD R15, R17, R5, R15 ;  /* 0x00000005110f7224 */ /* 0x000fe200078e020f */
[----:B------:R-:W-:-:S03]  /*0d60*/  IADD3 R19, P0, RZ, -R14, RZ ;  /* 0x8000000eff137210 */ /* 0x000fc60007f1e0ff */
[----:B------:R-:W-:Y:S02]  /*0d70*/  IMAD R15, R13, R4, R15 ;  /* 0x000000040d0f7224 */ /* 0x000fe400078e020f */
[----:B------:R-:W-:-:S04]  /*0d80*/  IMAD.HI.U32 R16, R17, R19, RZ ;  /* 0x0000001311107227 */ /* 0x000fc800078e00ff */
[----:B------:R-:W-:Y:S01]  /*0d90*/  IMAD.X R14, RZ, RZ, ~R15, P0 ;  /* 0x000000ffff0e7224 */ /* 0x000fe200000e0e0f */
[----:B------:R-:W-:-:S03]  /*0da0*/  MOV R15, RZ ;  /* 0x000000ff000f7202 */ /* 0x000fc60000000f00 */
[----:B------:R-:W-:-:S06]  /*0db0*/  IMAD.WIDE.U32 R16, P0, R17, R14, R16 ;  /* 0x0000000e11107225 */ /* 0x000fcc0007800010 */
[----:B------:R-:W-:-:S04]  /*0dc0*/  IMAD.HI.U32 R17, P1, R13, R19, R16 ;  /* 0x000000130d117227 */ /* 0x000fc80007820010 */
[CC--:B------:R-:W-:Y:S02]  /*0dd0*/  IMAD R16, R13.reuse, R14.reuse, RZ ;  /* 0x0000000e0d107224 */ /* 0x0c0fe400078e02ff */
[----:B------:R-:W-:-:S03]  /*0de0*/  IMAD.HI.U32 R14, R13, R14, RZ ;  /* 0x0000000e0d0e7227 */ /* 0x000fc600078e00ff */
[----:B------:R-:W-:Y:S01]  /*0df0*/  IADD3 R17, P2, R16, R17, RZ ;  /* 0x0000001110117210 */ /* 0x000fe20007f5e0ff */
[----:B------:R-:W-:Y:S02]  /*0e00*/  IMAD.X R16, RZ, RZ, ~R9, P4 ;  /* 0x000000ffff107224 */ /* 0x000fe400020e0e09 */
[----:B------:R-:W-:Y:S02]  /*0e10*/  IMAD.X R13, R14, 0x1, R13, P0 ;  /* 0x000000010e0d7824 */ /* 0x000fe400000e060d */
[----:B------:R-:W-:Y:S01]  /*0e20*/  IMAD.HI.U32 R14, R17, R21, RZ ;  /* 0x00000015110e7227 */ /* 0x000fe200078e00ff */
[----:B------:R-:W-:Y:S02]  /*0e30*/  SEL R16, R16, R9, !P3 ;  /* 0x0000000910107207 */ /* 0x000fe40005800000 */
[----:B------:R-:W-:-:S03]  /*0e40*/  IADD3.X R13, RZ, RZ, R13, P2, P1 ;  /* 0x000000ffff0d7210 */ /* 0x000fc600017e240d */
        /* <DEDUP_REMOVED lines=12> */
[----:B------:R-:W-:-:S04]  /*0f10*/  IMAD R15, R13, R4, R15 ;  /* 0x000000040d0f7224 */ /* 0x000fc800078e020f */
[----:B------:R-:W-:Y:S01]  /*0f20*/  IMAD.X R23, R16, 0x1, ~R15, P1 ;  /* 0x0000000110177824 */ /* 0x000fe200008e0e0f */
[----:B------:R-:W-:Y:S02]  /*0f30*/  IADD3 R15, P1, R21, -R4, RZ ;  /* 0x80000004150f7210 */ /* 0x000fe40007f3e0ff */
[----:B------:R-:W-:Y:S02]  /*0f40*/  IADD3.X R16, RZ, R13, RZ, P2, !PT ;  /* 0x0000000dff107210 */ /* 0x000fe400017fe4ff */
        /* <DEDUP_REMOVED lines=15> */
[----:B------:R-:W-:-:S03]  /*1040*/  ISETP.NE.U32.AND P0, PT, R12, RZ, PT ;  /* 0x000000ff0c00720c */ /* 0x000fc60003f05070 */
[----:B------:R-:W-:Y:S01]  /*1050*/  IMAD.X R12, RZ, RZ, ~R5, P2 ;  /* 0x000000ffff0c7224 */ /* 0x000fe200010e0e05 */
[----:B------:R-:W-:Y:S02]  /*1060*/  ISETP.NE.AND.EX P0, PT, R10, RZ, PT, P0 ;  /* 0x000000ff0a00720c */ /* 0x000fe40003f05300 */
[----:B------:R-:W-:Y:S01]  /*1070*/  SEL R10, R9, R4, !P1 ;  /* 0x00000004090a7207 */ /* 0x000fe20004800000 */
[----:B------:R-:W-:Y:S01]  /*1080*/  IMAD.MOV.U32 R9, RZ, RZ, 0x0 ;  /* 0x00000000ff097424 */ /* 0x000fe200078e00ff */
[----:B------:R-:W-:Y:S02]  /*1090*/  SEL R4, R12, R5, !P1 ;  /* 0x000000050c047207 */ /* 0x000fe40004800000 */
[----:B------:R-:W-:Y:S02]  /*10a0*/  SEL R10, R10, 0xffffffff, P0 ;  /* 0xffffffff0a0a7807 */ /* 0x000fe40000000000 */
[----:B------:R-:W-:Y:S01]  /*10b0*/  SEL R4, R4, 0xffffffff, P0 ;  /* 0xffffffff04047807 */ /* 0x000fe20000000000 */
[----:B------:R-:W-:Y:S07]  /*10c0*/  RET.REL.NODEC R8 `(_ZN7cutlass9reference6device6kernel13TensorForEachINS1_6detail14TensorReLuFuncINS_6half_tENS_6layout10TensorNHWCEEELi4ENS9_6ParamsEEEvNS_5CoordIXT0_EilEET1_) ;  /* 0xffffef3008007950 */ /* 0x000fee0003c3ffff */
.L_x_93:
[----:B------:R-:W-:-:S00]  /*10d0*/  BRA `(.L_x_93) ;  /* 0xfffffff000007947 */ /* 0x000fc0000383ffff */
[----:B------:R-:W-:-:S00]  /*10e0*/  NOP ;  /* 0x0000000000007918 */ /* 0x000fc00000000000 */
[----:B------:R-:W-:-:S00]  /*10f0*/  NOP ;  /* 0x0000000000007918 */ /* 0x000fc00000000000 */
.L_x_327:


//--------------------- .text._ZN7cutlass9reference6device6kernel11Conv2dWgradINS_6half_tENS_6layout10TensorNHWCES4_S6_S4_S6_S4_S4_NS_16NumericConverterIS4_S4_LNS_15FloatRoundStyleE2EEENS_12multiply_addIS4_S4_S4_EELi2ELi4ELi8ELi16EEEvNS_4conv17Conv2dProblemSizeENS_9TensorRefIT_T0_EENSE_IT1_T2_EENSE_IT3_T4_EESN_T5_SO_ --------------------------
	.section	.text._ZN7cutlass9reference6device6kernel11Conv2dWgradINS_6half_tENS_6layout10TensorNHWCES4_S6_S4_S6_S4_S4_NS_16NumericConverterIS4_S4_LNS_15FloatRoundStyleE2EEENS_12multiply_addIS4_S4_S4_EELi2ELi4ELi8ELi16EEEvNS_4conv17Conv2dProblemSizeENS_9TensorRefIT_T0_EENSE_IT1_T2_EENSE_IT3_T4_EESN_T5_SO_,"ax",@progbits
	.sectioninfo	@"SHI_REGISTERS=64"
	.align	128
        .global         _ZN7cutlass9reference6device6kernel11Conv2dWgradINS_6half_tENS_6layout10TensorNHWCES4_S6_S4_S6_S4_S4_NS_16NumericConverterIS4_S4_LNS_15FloatRoundStyleE2EEENS_12multiply_addIS4_S4_S4_EELi2ELi4ELi8ELi16EEEvNS_4conv17Conv2dProblemSizeENS_9TensorRefIT_T0_EENSE_IT1_T2_EENSE_IT3_T4_EESN_T5_SO_
        .type           _ZN7cutlass9reference6device6kernel11Conv2dWgradINS_6half_tENS_6layout10TensorNHWCES4_S6_S4_S6_S4_S4_NS_16NumericConverterIS4_S4_LNS_15FloatRoundStyleE2EEENS_12multiply_addIS4_S4_S4_EELi2ELi4ELi8ELi16EEEvNS_4conv17Conv2dProblemSizeENS_9TensorRefIT_T0_EENSE_IT1_T2_EENSE_IT3_T4_EESN_T5_SO_,@function
        .size           _ZN7cutlass9reference6device6kernel11Conv2dWgradINS_6half_tENS_6layout10TensorNHWCES4_S6_S4_S6_S4_S4_NS_16NumericConverterIS4_S4_LNS_15FloatRoundStyleE2EEENS_12multiply_addIS4_S4_S4_EELi2ELi4ELi8ELi16EEEvNS_4conv17Conv2dProblemSizeENS_9TensorRefIT_T0_EENSE_IT1_T2_EENSE_IT3_T4_EESN_T5_SO_,(.L_x_328 - _ZN7cutlass9reference6device6kernel11Conv2dWgradINS_6half_tENS_6layout10TensorNHWCES4_S6_S4_S6_S4_S4_NS_16NumericConverterIS4_S4_LNS_15FloatRoundStyleE2EEENS_12multiply_addIS4_S4_S4_EELi2ELi4ELi8ELi16EEEvNS_4conv17Conv2dProblemSizeENS_9TensorRefIT_T0_EENSE_IT1_T2_EENSE_IT3_T4_EESN_T5_SO_)
        .other          _ZN7cutlass9reference6device6kernel11Conv2dWgradINS_6half_tENS_6layout10TensorNHWCES4_S6_S4_S6_S4_S4_NS_16NumericConverterIS4_S4_LNS_15FloatRoundStyleE2EEENS_12multiply_addIS4_S4_S4_EELi2ELi4ELi8ELi16EEEvNS_4conv17Conv2dProblemSizeENS_9TensorRefIT_T0_EENSE_IT1_T2_EENSE_IT3_T4_EESN_T5_SO_,@"STO_CUDA_ENTRY STV_DEFAULT"
_ZN7cutlass9reference6device6kernel11Conv2dWgradINS_6half_tENS_6layout10TensorNHWCES4_S6_S4_S6_S4_S4_NS_16NumericConverterIS4_S4_LNS_15FloatRoundStyleE2EEENS_12multiply_addIS4_S4_S4_EELi2ELi4ELi8ELi16EEEvNS_4conv17Conv2dProblemSizeENS_9TensorRefIT_T0_EENSE_IT1_T2_EENSE_IT3_T4_EESN_T5_SO_:
.text._ZN7cutlass9reference6device6kernel11Conv2dWgradINS_6half_tENS_6layout10TensorNHWCES4_S6_S4_S6_S4_S4_NS_16NumericConverterIS4_S4_LNS_15FloatRoundStyleE2EEENS_12multiply_addIS4_S4_S4_EELi2ELi4ELi8ELi16EEEvNS_4conv17Conv2dProblemSizeENS_9TensorRefIT_T0_EENSE_IT1_T2_EENSE_IT3_T4_EESN_T5_SO_:
[----:B------:R-:W-:Y:S02]  /*0000*/  IMAD.MOV.U32 R1, RZ, RZ, c[0x0][0x28] ;  /* 0x00000a00ff017624 */ /* 0x000fe400078e00ff */
[----:B------:R-:W0:Y:S01]  /*0010*/  S2R R4, SR_TID.Y ;  /* 0x0000000000047919 */ /* 0x000e220000002200 */
[----:B------:R-:W-:Y:S01]  /*0020*/  IMAD.MOV.U32 R5, RZ, RZ, RZ ;  /* 0x000000ffff057224 */ /* 0x000fe200078e00ff */
[----:B------:R-:W-:Y:S01]  /*0030*/  ULDC UR6, c[0x0][0x16c] ;  /* 0x00005b0000067ab9 */ /* 0x000fe20000000800 */
[----:B------:R-:W-:Y:S01]  /*0040*/  BMOV.32.CLEAR RZ, B0 ;  /* 0x0000000000ff7355 */ /* 0x000fe20000100000 */
[----:B------:R-:W1:Y:S01]  /*0050*/  S2R R3, SR_CTAID.Y ;  /* 0x0000000000037919 */ /* 0x000e620000002600 */
[----:B------:R-:W-:Y:S01]  /*0060*/  ULDC UR4, c[0x0][0x180] ;  /* 0x0000600000047ab9 */ /* 0x000fe20000000800 */
[----:B------:R-:W-:Y:S01]  /*0070*/  BSSY B0, `(.L_x_94) ;  /* 0x000002e000007945 */ /* 0x000fe20003800000 */
[----:B------:R-:W-:Y:S02]  /*0080*/  UIMAD.WIDE UR4, UR6, UR4, URZ ;  /* 0x00000004060472a5 */ /* 0x000fe4000f8e023f */
[----:B------:R-:W-:Y:S01]  /*0090*/  USHF.R.S32.HI UR6, URZ, 0x1f, UR6 ;  /* 0x0000001f3f067899 */ /* 0x000fe20008011406 */
[----:B0-----:R-:W-:-:S04]  /*00a0*/  IMAD.SHL.U32 R4, R4, 0x4, RZ ;  /* 0x0000000404047824 */ /* 0x001fc800078e00ff */
[----:B-1----:R-:W-:-:S05]  /*00b0*/  IMAD.WIDE.U32 R4, R3, 0x40, R4 ;  /* 0x0000004003047825 */ /* 0x002fca00078e0004 */
[----:B------:R-:W-:-:S04]  /*00c0*/  LOP3.LUT R0, R5, UR5, RZ, 0xfc, !PT ;  /* 0x0000000505007c12 */ /* 0x000fc8000f8efcff */
[----:B------:R-:W-:-:S12]  /*00d0*/  ISETP.NE.U32.AND P0, PT, R0, RZ, PT ;  /* 0x000000ff0000720c */ /* 0x000fd80003f05070 */
[----:B------:R-:W-:Y:S05]  /*00e0*/  @!P0 BRA `(.L_x_95) ;  /* 0x0000011000008947 */ /* 0x000fea0003800000 */
[----:B------:R-:W-:Y:S01]  /*00f0*/  IMAD.U32 R2, RZ, RZ, UR4 ;  /* 0x00000004ff027e24 */ /* 0x000fe2000f8e00ff */
[----:B------:R-:W-:Y:S01]  /*0100*/  MOV R14, 0x180 ;  /* 0x00000180000e7802 */ /* 0x000fe20000000f00 */
[----:B------:R-:W-:Y:S02]  /*0110*/  IMAD.U32 R10, RZ, RZ, UR4 ;  /* 0x00000004ff0a7e24 */ /* 0x000fe4000f8e00ff */
[----:B------:R-:W-:Y:S02]  /*0120*/  IMAD.U32 R3, RZ, RZ, UR5 ;  /* 0x00000005ff037e24 */ /* 0x000fe4000f8e00ff */
[----:B------:R-:W-:Y:S02]  /*0130*/  IMAD.U32 R11, RZ, RZ, UR5 ;  /* 0x00000005ff0b7e24 */ /* 0x000fe4000f8e00ff */
[----:B------:R-:W-:Y:S02]  /*0140*/  IMAD.MOV.U32 R10, RZ, RZ, R4 ;  /* 0x000000ffff0a7224 */ /* 0x000fe400078e0004 */
[----:B------:R-:W-:-:S02]  /*0150*/  IMAD.MOV.U32 R0, RZ, RZ, R2 ;  /* 0x000000ffff007224 */ /* 0x000fc400078e0002 */
[----:B------:R-:W-:-:S03]  /*0160*/  IMAD.MOV.U32 R16, RZ, RZ, R5 ;  /* 0x000000ffff107224 */ /* 0x000fc600078e0005 */
[----:B------:R-:W-:Y:S05]  /*0170*/  CALL.REL.NOINC `($__internal_2_$__cuda_sm20_div_s64) ;  /* 0x0000356000007944 */ /* 0x000fea0003c00000 */
[----:B------:R-:W-:Y:S01]  /*0180*/  IADD3 R3, P0, RZ, -R49, RZ ;  /* 0x80000031ff037210 */ /* 0x000fe20007f1e0ff */
[----:B------:R-:W-:-:S04]  /*0190*/  IMAD.MOV.U32 R58, RZ, RZ, R49 ;  /* 0x000000ffff3a7224 */ /* 0x000fc800078e0031 */
[----:B------:R-:W-:Y:S02]  /*01a0*/  IMAD.X R0, RZ, RZ, ~R0, P0 ;  /* 0x000000ffff007224 */ /* 0x000fe400000e0e00 */
[----:B------:R-:W-:-:S04]  /*01b0*/  IMAD.WIDE.U32 R10, R3, UR4, R4 ;  /* 0x00000004030a7c25 */ /* 0x000fc8000f8e0004 */
[----:B------:R-:W-:-:S04]  /*01c0*/  IMAD R0, R0, UR4, RZ ;  /* 0x0000000400007c24 */ /* 0x000fc8000f8e02ff */
[----:B------:R-:W-:-:S04]  /*01d0*/  IMAD R3, R3, UR5, R0 ;  /* 0x0000000503037c24 */ /* 0x000fc8000f8e0200 */
[----:B------:R-:W-:Y:S01]  /*01e0*/  IMAD.IADD R16, R11, 0x1, R3 ;  /* 0x000000010b107824 */ /* 0x000fe200078e0203 */
[----:B------:R-:W-:Y:S05]  /*01f0*/  BRA `(.L_x_96) ;  /* 0x0000015000007947 */ /* 0x000fea0003800000 */
.L_x_95:
        /* <DEDUP_REMOVED lines=21> */
.L_x_96:
[----:B------:R-:W-:Y:S05]  /*0350*/  BSYNC B0 ;  /* 0x0000000000007941 */ /* 0x000fea0003800000 */
.L_x_94:
        /* <DEDUP_REMOVED lines=8> */
[----:B------:R-:W-:Y:S05]  /*03e0*/  CALL.REL.NOINC `($__internal_2_$__cuda_sm20_div_s64) ;  /* 0x000032f000007944 */ /* 0x000fea0003c00000 */
[--C-:B------:R-:W-:Y:S02]  /*03f0*/  IMAD.MOV R3, RZ, RZ, -R49.reuse ;  /* 0x000000ffff037224 */ /* 0x100fe400078e0a31 */
[----:B------:R-:W-:Y:S02]  /*0400*/  IMAD.MOV.U32 R57, RZ, RZ, R49 ;  /* 0x000000ffff397224 */ /* 0x000fe400078e0031 */
[----:B------:R-:W-:Y:S01]  /*0410*/  IMAD R56, R3, c[0x0][0x16c], R10 ;  /* 0x00005b0003387a24 */ /* 0x000fe200078e020a */
[----:B------:R-:W-:Y:S05]  /*0420*/  BRA `(.L_x_99) ;  /* 0x0000014000007947 */ /* 0x000fea0003800000 */
.L_x_98:
        /* <DEDUP_REMOVED lines=20> */
.L_x_99:
[----:B------:R-:W-:Y:S05]  /*0570*/  BSYNC B0 ;  /* 0x0000000000007941 */ /* 0x000fea0003800000 */
.L_x_97:
[----:B------:R-:W-:Y:S01]  /*0580*/  IADD3 R6, P0, R4, 0x1, RZ ;  /* 0x0000000104067810 */ /* 0x000fe20007f1e0ff */
[----:B------:R-:W-:Y:S01]  /*0590*/  BMOV.32.CLEAR RZ, B0 ;  /* 0x0000000000ff7355 */ /* 0x000fe20000100000 */
[----:B------:R-:W-:Y:S03]  /*05a0*/  BSSY B0, `(.L_x_100) ;  /* 0x000002b000007945 */ /* 0x000fe60003800000 */
[----:B------:R-:W-:-:S05]  /*05b0*/  IMAD.X R7, RZ, RZ, R5, P0 ;  /* 0x000000ffff077224 */ /* 0x000fca00000e0605 */
        /* <DEDUP_REMOVED lines=20> */
.L_x_101:
        /* <DEDUP_REMOVED lines=21> */
.L_x_102:
[----:B------:R-:W-:Y:S05]  /*0850*/  BSYNC B0 ;  /* 0x0000000000007941 */ /* 0x000fea0003800000 */
.L_x_100:
        /* <DEDUP_REMOVED lines=13> */
.L_x_104:
        /* <DEDUP_REMOVED lines=20> */
.L_x_105:
[----:B------:R-:W-:Y:S05]  /*0a70*/  BSYNC B0 ;  /* 0x0000000000007941 */ /* 0x000fea0003800000 */
.L_x_103:
        /* <DEDUP_REMOVED lines=24> */
.L_x_107:
        /* <DEDUP_REMOVED lines=21> */
.L_x_108:
[----:B------:R-:W-:Y:S05]  /*0d50*/  BSYNC B0 ;  /* 0x0000000000007941 */ /* 0x000fea0003800000 */
.L_x_106:
        /* <DEDUP_REMOVED lines=13> */
.L_x_110:
        /* <DEDUP_REMOVED lines=20> */
.L_x_111:
[----:B------:R-:W-:Y:S05]  /*0f70*/  BSYNC B0 ;  /* 0x0000000000007941 */ /* 0x000fea0003800000 */
.L_x_109:
        /* <DEDUP_REMOVED lines=24> */
.L_x_113:
        /* <DEDUP_REMOVED lines=21> */
.L_x_114:
[----:B------:R-:W-:Y:S05]  /*1250*/  BSYNC B0 ;  /* 0x0000000000007941 */ /* 0x000fea0003800000 */
.L_x_112:
        /* <DEDUP_REMOVED lines=9> */
[----:B------:R-:W-:-:S04]  /*12f0*/  IMAD.MOV R47, RZ, RZ, -R49 ;  /* 0x000000ffff2f7224 */ /* 0x000fc800078e0a31 */
[----:B------:R-:W-:Y:S01]  /*1300*/  IMAD R47, R47, c[0x0][0x16c], R10 ;  /* 0x00005b002f2f7a24 */ /* 0x000fe200078e020a */
[----:B------:R-:W-:Y:S05]  /*1310*/  BRA `(.L_x_117) ;  /* 0x0000014000007947 */ /* 0x000fea0003800000 */
.L_x_116:
        /* <DEDUP_REMOVED lines=20> */
.L_x_117:
[----:B------:R-:W-:Y:S05]  /*1460*/  BSYNC B0 ;  /* 0x0000000000007941 */ /* 0x000fea0003800000 */
.L_x_115:
[----:B------:R-:W0:Y:S01]  /*1470*/  S2R R0, SR_TID.X ;  /* 0x0000000000007919 */ /* 0x000e220000002100 */
[----:B------:R-:W-:Y:S01]  /*1480*/  IMAD.MOV.U32 R2, RZ, RZ, c[0x0][0x160] ;  /* 0x00005800ff027624 */ /* 0x000fe200078e00ff */
[----:B------:R-:W-:Y:S02]  /*1490*/  PRMT R46, RZ, 0x5410, RZ ;  /* 0x00005410ff2e7816 */ /* 0x000fe400000000ff */
[----:B------:R-:W0:Y:S01]  /*14a0*/  S2R R3, SR_CTAID.X ;  /* 0x0000000000037919 */ /* 0x000e220000002500 */
[----:B------:R-:W-:Y:S02]  /*14b0*/  PRMT R45, RZ, 0x5410, RZ ;  /* 0x00005410ff2d7816 */ /* 0x000fe400000000ff */
[----:B------:R-:W-:Y:S02]  /*14c0*/  ISETP.GE.AND P0, PT, R2, 0x1, PT ;  /* 0x000000010200780c */ /* 0x000fe40003f06270 */
[----:B------:R-:W-:Y:S02]  /*14d0*/  PRMT R43, RZ, 0x5410, RZ ;  /* 0x00005410ff2b7816 */ /* 0x000fe400000000ff */
[----:B------:R-:W-:Y:S01]  /*14e0*/  PRMT R41, RZ, 0x5410, RZ ;  /* 0x00005410ff297816 */ /* 0x000fe200000000ff */
[----:B0-----:R-:W-:-:S04]  /*14f0*/  IMAD R0, R3, 0x8, R0 ;  /* 0x0000000803007824 */ /* 0x001fc800078e0200 */
[----:B------:R-:W-:-:S03]  /*1500*/  IMAD.SHL.U32 R39, R0, 0x2, RZ ;  /* 0x0000000200277824 */ /* 0x000fc600078e00ff */
[----:B------:R-:W-:Y:S05]  /*1510*/  @!P0 BRA `(.L_x_118) ;  /* 0x00000f1000008947 */ /* 0x000fea0003800000 */
[----:B------:R-:W-:Y:S01]  /*1520*/  IADD3 R0, R39, 0x1, RZ ;  /* 0x0000000127007810 */ /* 0x000fe20007ffe0ff */
[----:B------:R-:W-:Y:S01]  /*1530*/  IMAD.MOV.U32 R36, RZ, RZ, RZ ;  /* 0x000000ffff247224 */ /* 0x000fe200078e00ff */
[----:B------:R-:W-:Y:S02]  /*1540*/  LOP3.LUT R34, RZ, R58, RZ, 0x33, !PT ;  /* 0x0000003aff227212 */ /* 0x000fe400078e33ff */
[----:B------:R-:W-:Y:S02]  /*1550*/  LOP3.LUT R35, RZ, R57, RZ, 0x33, !PT ;  /* 0x00000039ff237212 */ /* 0x000fe400078e33ff */
[----:B------:R-:W-:Y:S02]  /*1560*/  LOP3.LUT R32, RZ, R54, RZ, 0x33, !PT ;  /* 0x00000036ff207212 */ /* 0x000fe400078e33ff */
[----:B------:R-:W-:Y:S02]  /*1570*/  LOP3.LUT R33, RZ, R55, RZ, 0x33, !PT ;  /* 0x00000037ff217212 */ /* 0x000fe400078e33ff */
[----:B------:R-:W-:-:S02]  /*1580*/  LOP3.LUT R28, RZ, R50, RZ, 0x33, !PT ;  /* 0x00000032ff1c7212 */ /* 0x000fc400078e33ff */
[----:B------:R-:W-:Y:S02]  /*1590*/  LOP3.LUT R29, RZ, R53, RZ, 0x33, !PT ;  /* 0x00000035ff1d7212 */ /* 0x000fe400078e33ff */
[----:B------:R-:W-:Y:S02]  /*15a0*/  LOP3.LUT R26, RZ, R48, RZ, 0x33, !PT ;  /* 0x00000030ff1a7212 */ /* 0x000fe400078e33ff */
[----:B------:R-:W-:Y:S02]  /*15b0*/  LOP3.LUT R27, RZ, R49, RZ, 0x33, !PT ;  /* 0x00000031ff1b7212 */ /* 0x000fe400078e33ff */
[----:B------:R-:W-:Y:S02]  /*15c0*/  ISETP.GE.AND P1, PT, R0, c[0x0][0x178], PT ;  /* 0x00005e0000007a0c */ /* 0x000fe40003f26270 */
[----:B------:R-:W-:Y:S02]  /*15d0*/  SHF.R.S32.HI R44, RZ, 0x1f, R39 ;  /* 0x0000001fff2c7819 */ /* 0x000fe40000011427 */
[----:B------:R-:W-:-:S02]  /*15e0*/  SHF.R.S32.HI R42, RZ, 0x1f, R56 ;  /* 0x0000001fff2a7819 */ /* 0x000fc40000011438 */
[----:B------:R-:W-:Y:S02]  /*15f0*/  SHF.R.S32.HI R40, RZ, 0x1f, R52 ;  /* 0x0000001fff287819 */ /* 0x000fe40000011434 */
[----:B------:R-:W-:Y:S02]  /*1600*/  SHF.R.S32.HI R38, RZ, 0x1f, R51 ;  /* 0x0000001fff267819 */ /* 0x000fe40000011433 */
[----:B------:R-:W-:Y:S02]  /*1610*/  SHF.R.S32.HI R37, RZ, 0x1f, R47 ;  /* 0x0000001fff257819 */ /* 0x000fe4000001142f */
[----:B------:R-:W-:Y:S02]  /*1620*/  PRMT R46, R46, 0x5410, RZ ;  /* 0x000054102e2e7816 */ /* 0x000fe400000000ff */
[----:B------:R-:W-:Y:S02]  /*1630*/  IADD3 R34, R34, c[0x0][0x17c], RZ ;  /* 0x00005f0022227a10 */ /* 0x000fe40007ffe0ff */
[----:B------:R-:W-:-:S02]  /*1640*/  IADD3 R35, R35, c[0x0][0x180], RZ ;  /* 0x0000600023237a10 */ /* 0x000fc40007ffe0ff */
[----:B------:R-:W-:Y:S02]  /*1650*/  IADD3 R32, R32, c[0x0][0x17c], RZ ;  /* 0x00005f0020207a10 */ /* 0x000fe40007ffe0ff */
[----:B------:R-:W-:Y:S02]  /*1660*/  IADD3 R33, R33, c[0x0][0x180], RZ ;  /* 0x0000600021217a10 */ /* 0x000fe40007ffe0ff */
[----:B------:R-:W-:Y:S02]  /*1670*/  IADD3 R28, R28, c[0x0][0x17c], RZ ;  /* 0x00005f001c1c7a10 */ /* 0x000fe40007ffe0ff */
[----:B------:R-:W-:Y:S02]  /*1680*/  IADD3 R29, R29, c[0x0][0x180], RZ ;  /* 0x000060001d1d7a10 */ /* 0x000fe40007ffe0ff */
[----:B------:R-:W-:Y:S02]  /*1690*/  IADD3 R26, R26, c[0x0][0x17c], RZ ;  /* 0x00005f001a1a7a10 */ /* 0x000fe40007ffe0ff */
[----:B------:R-:W-:-:S02]  /*16a0*/  IADD3 R27, R27, c[0x0][0x180], RZ ;  /* 0x000060001b1b7a10 */ /* 0x000fc40007ffe0ff */
.L_x_126:
[----:B------:R-:W-:-:S05]  /*16b0*/  IMAD.MOV.U32 R0, RZ, RZ, c[0x0][0x170] ;  /* 0x00005c00ff007624 */ /* 0x000fca00078e00ff */
[----:B------:R-:W-:-:S12]  /*16c0*/  ISETP.GE.AND P0, PT, R0, 0x1, PT ;  /* 0x000000010000780c */ /* 0x000fd80003f06270 */
[----:B0-----:R-:W-:Y:S05]  /*16d0*/  @!P0 BRA `(.L_x_119) ;  /* 0x00000d2000008947 */ /* 0x001fea0003800000 */
[----:B------:R-:W-:Y:S02]  /*16e0*/  IMAD.MOV.U32 R25, RZ, RZ, RZ ;  /* 0x000000ffff197224 */ /* 0x000fe400078e00ff */
.L_x_125:
[----:B------:R-:W-:-:S05]  /*16f0*/  IMAD.MOV.U32 R0, RZ, RZ, c[0x0][0x174] ;  /* 0x00005d00ff007624 */ /* 0x000fca00078e00ff */
[----:B------:R-:W-:-:S12]  /*1700*/  ISETP.GE.AND P0, PT, R0, 0x1, PT ;  /* 0x000000010000780c */ /* 0x000fd80003f06270 */
[----:B0-----:R-:W-:Y:S05]  /*1710*/  @!P0 BRA `(.L_x_120) ;  /* 0x00000cb000008947 */ /* 0x001fea0003800000 */
[----:B------:R-:W-:Y:S02]  /*1720*/  IMAD R24, R25, c[0x0][0x1b4], RZ ;  /* 0x00006d0019187a24 */ /* 0x000fe400078e02ff */
[C---:B------:R-:W-:Y:S02]  /*1730*/  IMAD R23, R36.reuse, c[0x0][0x1b8], RZ ;  /* 0x00006e0024177a24 */ /* 0x040fe400078e02ff */
[----:B------:R-:W-:Y:S01]  /*1740*/  IMAD.MOV.U32 R2, RZ, RZ, c[0x0][0x18c] ;  /* 0x00006300ff027624 */ /* 0x000fe200078e00ff */
[----:B------:R-:W-:Y:S01]  /*1750*/  SHF.R.S32.HI R0, RZ, 0x1f, R24 ;  /* 0x0000001fff007819 */ /* 0x000fe20000011418 */
[----:B------:R-:W-:Y:S01]  /*1760*/  IMAD R12, R36, c[0x0][0x1d0], RZ ;  /* 0x00007400240c7a24 */ /* 0x000fe200078e02ff */
[----:B------:R-:W-:Y:S01]  /*1770*/  IADD3 R24, P0, R23, R24, RZ ;  /* 0x0000001817187210 */ /* 0x000fe20007f1e0ff */
[----:B------:R-:W-:-:S03]  /*1780*/  IMAD R3, R25, R2, -c[0x0][0x184] ;  /* 0x8000610019037624 */ /* 0x000fc600078e0202 */
[----:B------:R-:W-:Y:S01]  /*1790*/  LEA.HI.X.SX32 R23, R23, R0, 0x1, P0 ;  /* 0x0000000017177211 */ /* 0x000fe200000f0eff */
[--C-:B------:R-:W-:Y:S01]  /*17a0*/  IMAD R0, R34, c[0x0][0x194], R3.reuse ;  /* 0x0000650022007a24 */ /* 0x100fe200078e0203 */
[----:B------:R-:W-:Y:S01]  /*17b0*/  SHF.R.S32.HI R7, RZ, 0x1f, R12 ;  /* 0x0000001fff077819 */ /* 0x000fe2000001140c */
[--C-:B------:R-:W-:Y:S02]  /*17c0*/  IMAD R2, R58, c[0x0][0x194], R3.reuse ;  /* 0x000065003a027a24 */ /* 0x100fe400078e0203 */
[--C-:B------:R-:W-:Y:S02]  /*17d0*/  IMAD R4, R32, c[0x0][0x194], R3.reuse ;  /* 0x0000650020047a24 */ /* 0x100fe400078e0203 */
[----:B------:R-:W-:Y:S02]  /*17e0*/  IMAD R0, R0, c[0x0][0x1cc], RZ ;  /* 0x0000730000007a24 */ /* 0x000fe400078e02ff */
[--C-:B------:R-:W-:Y:S02]  /*17f0*/  IMAD R8, R50, c[0x0][0x194], R3.reuse ;  /* 0x0000650032087a24 */ /* 0x100fe400078e0203 */
[----:B------:R-:W-:Y:S01]  /*1800*/  IMAD R2, R2, c[0x0][0x1cc], RZ ;  /* 0x0000730002027a24 */ /* 0x000fe200078e02ff */
[----:B------:R-:W-:Y:S01]  /*1810*/  IADD3 R22, P2, R12, R0, RZ ;  /* 0x000000000c167210 */ /* 0x000fe20007f5e0ff */
[----:B------:R-:W-:-:S02]  /*1820*/  IMAD R5, R54, c[0x0][0x194], R3 ;  /* 0x0000650036057a24 */ /* 0x000fc400078e0203 */
[--C-:B------:R-:W-:Y:S01]  /*1830*/  IMAD R6, R28, c[0x0][0x194], R3.reuse ;  /* 0x000065001c067a24 */ /* 0x100fe200078e0203 */
[----:B------:R-:W-:Y:S01]  /*1840*/  IADD3 R21, P5, R12, R2, RZ ;  /* 0x000000020c157210 */ /* 0x000fe20007fbe0ff */
[--C-:B------:R-:W-:Y:S01]  /*1850*/  IMAD R9, R26, c[0x0][0x194], R3.reuse ;  /* 0x000065001a097a24 */ /* 0x100fe200078e0203 */
[-C--:B------:R-:W-:Y:S01]  /*1860*/  LEA.HI.X.SX32 R17, R0, R7.reuse, 0x1, P2 ;  /* 0x0000000700117211 */ /* 0x080fe200010f0eff */
[----:B------:R-:W-:Y:S01]  /*1870*/  IMAD R4, R4, c[0x0][0x1cc], RZ ;  /* 0x0000730004047a24 */ /* 0x000fe200078e02ff */
[----:B------:R-:W-:Y:S01]  /*1880*/  LEA.HI.X.SX32 R15, R2, R7, 0x1, P5 ;  /* 0x00000007020f7211 */ /* 0x000fe200028f0eff */
[----:B------:R-:W-:Y:S02]  /*1890*/  IMAD R3, R48, c[0x0][0x194], R3 ;  /* 0x0000650030037a24 */ /* 0x000fe400078e0203 */
[----:B------:R-:W-:Y:S01]  /*18a0*/  IMAD R8, R8, c[0x0][0x1cc], RZ ;  /* 0x0000730008087a24 */ /* 0x000fe200078e02ff */
[----:B------:R-:W-:Y:S01]  /*18b0*/  IADD3 R20, P4, R12, R4, RZ ;  /* 0x000000040c147210 */ /* 0x000fe20007f9e0ff */
[----:B------:R-:W-:-:S02]  /*18c0*/  IMAD R5, R5, c[0x0][0x1cc], RZ ;  /* 0x0000730005057a24 */ /* 0x000fc400078e02ff */
[----:B------:R-:W-:Y:S01]  /*18d0*/  IMAD R6, R6, c[0x0][0x1cc], RZ ;  /* 0x0000730006067a24 */ /* 0x000fe200078e02ff */
[C---:B------:R-:W-:Y:S01]  /*18e0*/  IADD3 R16, P2, R12.reuse, R8, RZ ;  /* 0x000000080c107210 */ /* 0x040fe20007f5e0ff */
[----:B------:R-:W-:Y:S01]  /*18f0*/  IMAD R30, R9, c[0x0][0x1cc], RZ ;  /* 0x00007300091e7a24 */ /* 0x000fe200078e02ff */
[C---:B------:R-:W-:Y:S01]  /*1900*/  IADD3 R19, P0, R12.reuse, R5, RZ ;  /* 0x000000050c137210 */ /* 0x040fe20007f1e0ff */
[----:B------:R-:W-:Y:S01]  /*1910*/  IMAD R3, R3, c[0x0][0x1cc], RZ ;  /* 0x0000730003037a24 */ /* 0x000fe200078e02ff */
[C---:B------:R-:W-:Y:S02]  /*1920*/  IADD3 R18, P3, R12.reuse, R6, RZ ;  /* 0x000000060c127210 */ /* 0x040fe40007f7e0ff */
[----:B------:R-:W-:Y:S02]  /*1930*/  IADD3 R14, P5, R12, R30, RZ ;  /* 0x0000001e0c0e7210 */ /* 0x000fe40007fbe0ff */
[----:B------:R-:W-:Y:S02]  /*1940*/  LEA.HI.X.SX32 R13, R4, R7, 0x1, P4 ;  /* 0x00000007040d7211 */ /* 0x000fe400020f0eff */
[----:B------:R-:W-:-:S02]  /*1950*/  IADD3 R12, P4, R12, R3, RZ ;  /* 0x000000030c0c7210 */ /* 0x000fc40007f9e0ff */
[-C--:B------:R-:W-:Y:S02]  /*1960*/  LEA.HI.X.SX32 R9, R8, R7.reuse, 0x1, P2 ;  /* 0x0000000708097211 */ /* 0x080fe400010f0eff */
[-C--:B------:R-:W-:Y:S02]  /*1970*/  LEA.HI.X.SX32 R11, R5, R7.reuse, 0x1, P0 ;  /* 0x00000007050b7211 */ /* 0x080fe400000f0eff */
[-C--:B------:R-:W-:Y:S01]  /*1980*/  LEA.HI.X.SX32 R10, R6, R7.reuse, 0x1, P3 ;  /* 0x00000007060a7211 */ /* 0x080fe200018f0eff */
[----:B------:R-:W-:Y:S01]  /*1990*/  IMAD.MOV.U32 R6, RZ, RZ, RZ ;  /* 0x000000ffff067224 */ /* 0x000fe200078e00ff */
[-C--:B------:R-:W-:Y:S02]  /*19a0*/  LEA.HI.X.SX32 R8, R30, R7.reuse, 0x1, P5 ;  /* 0x000000071e087211 */ /* 0x080fe400028f0eff */
[----:B------:R-:W-:Y:S02]  /*19b0*/  LEA.HI.X.SX32 R7, R3, R7, 0x1, P4 ;  /* 0x0000000703077211 */ /* 0x000fe400020f0eff */
.L_x_124:
[----:B------:R-:W-:Y:S01]  /*19c0*/  IMAD R0, R6, c[0x0][0x1b0], RZ ;  /* 0x00006c0006007a24 */ /* 0x000fe200078e02ff */
[----:B------:R-:W-:Y:S02]  /*19d0*/  PRMT R5, RZ, 0x7610, R5 ;  /* 0x00007610ff057816 */ /* 0x000fe40000000005 */
[----:B------:R-:W-:-:S02]  /*19e0*/  PRMT R4, RZ, 0x7610, R4 ;  /* 0x00007610ff047816 */ /* 0x000fc40000000004 */
[--C-:B------:R-:W-:Y:S02]  /*19f0*/  SHF.R.S32.HI R2, RZ, 0x1f, R0.reuse ;  /* 0x0000001fff027819 */ /* 0x100fe40000011400 */
[----:B------:R-:W-:-:S04]  /*1a00*/  IADD3 R0, P0, P2, R39, R24, R0 ;  /* 0x0000001827007210 */ /* 0x000fc80007a1e000 */
[----:B------:R-:W-:Y:S02]  /*1a10*/  IADD3.X R3, R44, R23, R2, P0, P2 ;  /* 0x000000172c037210 */ /* 0x000fe400007e4402 */
[C---:B0-----:R-:W-:Y:S02]  /*1a20*/  LEA R30, P0, R0.reuse, c[0x0][0x1a8], 0x1 ;  /* 0x00006a00001e7a11 */ /* 0x041fe400078008ff */
[----:B------:R-:W-:Y:S02]  /*1a30*/  ISETP.GE.AND P2, PT, R39, c[0x0][0x178], PT ;  /* 0x00005e0027007a0c */ /* 0x000fe40003f46270 */
[----:B------:R-:W-:-:S08]  /*1a40*/  LEA.HI.X R31, R0, c[0x0][0x1ac], R3, 0x1, P0 ;  /* 0x00006b00001f7a11 */ /* 0x000fd000000f0c03 */
[----:B------:R0:W5:Y:S04]  /*1a50*/  @!P1 LDG.E.U16.SYS R4, [R30+0x2] ;  /* 0x000002001e049381 */ /* 0x00016800001ee500 */
[----:B------:R0:W5:Y:S01]  /*1a60*/  @!P2 LDG.E.U16.SYS R5, [R30] ;  /* 0x000000001e05a381 */ /* 0x00016200001ee500 */
[----:B------:R-:W-:-:S05]  /*1a70*/  IMAD.MOV.U32 R0, RZ, RZ, c[0x0][0x19c] ;  /* 0x00006700ff007624 */ /* 0x000fca00078e00ff */
[----:B------:R-:W-:Y:S01]  /*1a80*/  ISETP.NE.AND P0, PT, R0, 0x1, PT ;  /* 0x000000010000780c */ /* 0x000fe20003f05270 */
[----:B------:R-:W-:Y:S01]  /*1a90*/  IMAD.MOV.U32 R3, RZ, RZ, c[0x0][0x190] ;  /* 0x00006400ff037624 */ /* 0x000fe200078e00ff */
[----:B------:R-:W-:Y:S01]  /*1aa0*/  BMOV.32.CLEAR RZ, B0 ;  /* 0x0000000000ff7355 */ /* 0x000fe20000100000 */
[----:B------:R-:W-:Y:S02]  /*1ab0*/  BSSY B0, `(.L_x_121) ;  /* 0x0000088000007945 */ /* 0x000fe40003800000 */
[----:B------:R-:W-:-:S07]  /*1ac0*/  IMAD R2, R6, R3, -c[0x0][0x188] ;  /* 0x8000620006027624 */ /* 0x000fce00078e0203 */
[----:B------:R-:W-:Y:S05]  /*1ad0*/  @!P0 BRA `(.L_x_122) ;  /* 0x0000043000008947 */ /* 0x000fea0003800000 */
[----:B0-----:R-:W-:-:S04]  /*1ae0*/  IMAD.MOV.U32 R0, RZ, RZ, c[0x0][0x18c] ;  /* 0x00006300ff007624 */ /* 0x001fc800078e00ff */
[----:B------:R-:W-:Y:S02]  /*1af0*/  IMAD R59, R25, R0, -c[0x0][0x184] ;  /* 0x80006100193b7624 */ /* 0x000fe400078e0200 */
[----:B------:R-:W-:Y:S02]  /*1b00*/  IMAD R0, R57, c[0x0][0x198], R2 ;  /* 0x0000660039007a24 */ /* 0x000fe400078e0202 */
[----:B------:R-:W-:-:S05]  /*1b10*/  IMAD R3, R58, c[0x0][0x194], R59 ;  /* 0x000065003a037a24 */ /* 0x000fca00078e023b */
[----:B------:R-:W-:-:S04]  /*1b20*/  LOP3.LUT R30, R0, R3, RZ, 0xfc, !PT ;  /* 0x00000003001e7212 */ /* 0x000fc800078efcff */
[----:B------:R-:W-:-:S04]  /*1b30*/  ISETP.GE.AND P0, PT, R30, RZ, PT ;  /* 0x000000ff1e00720c */ /* 0x000fc80003f06270 */
[----:B------:R-:W-:-:S04]  /*1b40*/  ISETP.GE.OR P0, PT, R3, c[0x0][0x164], !P0 ;  /* 0x0000590003007a0c */ /* 0x000fc80004706670 */
[----:B------:R-:W-:-:S04]  /*1b50*/  ISETP.GE.OR P0, PT, R0, c[0x0][0x168], P0 ;  /* 0x00005a0000007a0c */ /* 0x000fc80000706670 */
[----:B------:R-:W-:-:S12]  /*1b60*/  ISETP.GE.OR P0, PT, R56, c[0x0][0x16c], P0 ;  /* 0x00005b0038007a0c */ /* 0x000fd80000706670 */
[----:B------:R-:W-:-:S05]  /*1b70*/  @!P0 IMAD R0, R0, c[0x0][0x1c8], RZ ;  /* 0x0000720000008a24 */ /* 0x000fca00078e02ff */
[--C-:B------:R-:W-:Y:S02]  /*1b80*/  @!P0 SHF.R.S32.HI R3, RZ, 0x1f, R0.reuse ;  /* 0x0000001fff038819 */ /* 0x100fe40000011400 */
[----:B------:R-:W-:-:S04]  /*1b90*/  @!P0 IADD3 R0, P2, P3, R56, R21, R0 ;  /* 0x0000001538008210 */ /* 0x000fc80007b5e000 */
[----:B------:R-:W-:Y:S02]  /*1ba0*/  @!P0 IADD3.X R3, R42, R15, R3, P2, P3 ;  /* 0x0000000f2a038210 */ /* 0x000fe400017e6403 */
[----:B------:R-:W-:Y:S01]  /*1bb0*/  @!P0 LEA R30, P2, R0, c[0x0][0x1c0], 0x1 ;  /* 0x00007000001e8a11 */ /* 0x000fe200078408ff */
[----:B------:R-:W-:Y:S02]  /*1bc0*/  IMAD R60, R55, c[0x0][0x198], R2 ;  /* 0x00006600373c7a24 */ /* 0x000fe400078e0202 */
[----:B------:R-:W-:Y:S01]  /*1bd0*/  IMAD R61, R54, c[0x0][0x194], R59 ;  /* 0x00006500363d7a24 */ /* 0x000fe200078e023b */
[--C-:B------:R-:W-:Y:S02]  /*1be0*/  @!P0 LEA.HI.X R31, R0, c[0x0][0x1c4], R3.reuse, 0x1, P2 ;  /* 0x00007100001f8a11 */ /* 0x100fe400010f0c03 */
[----:B------:R-:W-:Y:S02]  /*1bf0*/  PRMT R3, RZ, 0x7610, R3 ;  /* 0x00007610ff037816 */ /* 0x000fe40000000003 */
[----:B------:R-:W-:-:S06]  /*1c00*/  LOP3.LUT R0, R60, R61, RZ, 0xfc, !PT ;  /* 0x0000003d3c007212 */ /* 0x000fcc00078efcff */
[----:B------:R0:W5:Y:S01]  /*1c10*/  @!P0 LDG.E.U16.SYS R3, [R30] ;  /* 0x000000001e038381 */ /* 0x00016200001ee500 */
[----:B------:R-:W-:-:S04]  /*1c20*/  ISETP.GE.AND P0, PT, R0, RZ, PT ;  /* 0x000000ff0000720c */ /* 0x000fc80003f06270 */
[----:B------:R-:W-:-:S04]  /*1c30*/  ISETP.GE.OR P0, PT, R61, c[0x0][0x164], !P0 ;  /* 0x000059003d007a0c */ /* 0x000fc80004706670 */
[----:B------:R-:W-:-:S04]  /*1c40*/  ISETP.GE.OR P0, PT, R60, c[0x0][0x168], P0 ;  /* 0x00005a003c007a0c */ /* 0x000fc80000706670 */
[----:B------:R-:W-:-:S12]  /*1c50*/  ISETP.GE.OR P0, PT, R52, c[0x0][0x16c], P0 ;  /* 0x00005b0034007a0c */ /* 0x000fd80000706670 */
[----:B------:R-:W-:-:S05]  /*1c60*/  @!P0 IMAD R0, R60, c[0x0][0x1c8], RZ ;  /* 0x000072003c008a24 */ /* 0x000fca00078e02ff */
[--C-:B------:R-:W-:Y:S02]  /*1c70*/  @!P0 SHF.R.S32.HI R60, RZ, 0x1f, R0.reuse ;  /* 0x0000001fff3c8819 */ /* 0x100fe40000011400 */
[----:B------:R-:W-:-:S04]  /*1c80*/  @!P0 IADD3 R0, P2, P3, R52, R19, R0 ;  /* 0x0000001334008210 */ /* 0x000fc80007b5e000 */
[----:B0-----:R-:W-:Y:S02]  /*1c90*/  @!P0 IADD3.X R31, R40, R11, R60, P2, P3 ;  /* 0x0000000b281f8210 */ /* 0x001fe400017e643c */
[----:B------:R-:W-:-:S04]  /*1ca0*/  @!P0 LEA R30, P2, R0, c[0x0][0x1c0], 0x1 ;  /* 0x00007000001e8a11 */ /* 0x000fc800078408ff */
[----:B------:R-:W-:Y:S02]  /*1cb0*/  @!P0 LEA.HI.X R31, R0, c[0x0][0x1c4], R31, 0x1, P2 ;  /* 0x00007100001f8a11 */ /* 0x000fe400010f0c1f */
[----:B------:R-:W-:Y:S01]  /*1cc0*/  PRMT R0, RZ, 0x7610, R0 ;  /* 0x00007610ff007816 */ /* 0x000fe20000000000 */
[----:B------:R-:W-:-:S07]  /*1cd0*/  IMAD R61, R53, c[0x0][0x198], R2 ;  /* 0x00006600353d7a24 */ /* 0x000fce00078e0202 */
[----:B------:R0:W5:Y:S02]  /*1ce0*/  @!P0 LDG.E.U16.SYS R0, [R30] ;  /* 0x000000001e008381 */ /* 0x00016400001ee500 */
[----:B0-----:R-:W-:-:S05]  /*1cf0*/  IMAD R30, R50, c[0x0][0x194], R59 ;  /* 0x00006500321e7a24 */ /* 0x001fca00078e023b */
        /* <DEDUP_REMOVED lines=9> */
[----:B------:R-:W-:-:S04]  /*1d90*/  @!P0 LEA R30, P2, R60, c[0x0][0x1c0], 0x1 ;  /* 0x000070003c1e8a11 */ /* 0x000fc800078408ff */
[----:B------:R-:W-:Y:S02]  /*1da0*/  @!P0 LEA.HI.X R31, R60, c[0x0][0x1c4], R61, 0x1, P2 ;  /* 0x000071003c1f8a11 */ /* 0x000fe400010f0c3d */
[----:B------:R-:W-:-:S08]  /*1db0*/  PRMT R60, RZ, 0x7610, R60 ;  /* 0x00007610ff3c7816 */ /* 0x000fd0000000003c */
[----:B------:R0:W5:Y:S02]  /*1dc0*/  @!P0 LDG.E.U16.SYS R60, [R30] ;  /* 0x000000001e3c8381 */ /* 0x00016400001ee500 */
[----:B0-----:R-:W-:Y:S02]  /*1dd0*/  IMAD R30, R48, c[0x0][0x194], R59 ;  /* 0x00006500301e7a24 */ /* 0x001fe400078e023b */
[----:B------:R-:W-:-:S05]  /*1de0*/  IMAD R59, R49, c[0x0][0x198], R2 ;  /* 0x00006600313b7a24 */ /* 0x000fca00078e0202 */
[----:B------:R-:W-:-:S04]  /*1df0*/  LOP3.LUT R61, R59, R30, RZ, 0xfc, !PT ;  /* 0x0000001e3b3d7212 */ /* 0x000fc800078efcff */
[----:B------:R-:W-:-:S04]  /*1e00*/  ISETP.GE.AND P0, PT, R61, RZ, PT ;  /* 0x000000ff3d00720c */ /* 0x000fc80003f06270 */
[----:B------:R-:W-:-:S04]  /*1e10*/  ISETP.GE.OR P0, PT, R30, c[0x0][0x164], !P0 ;  /* 0x000059001e007a0c */ /* 0x000fc80004706670 */
[----:B------:R-:W-:Y:S02]  /*1e20*/  ISETP.GE.OR P0, PT, R59, c[0x0][0x168], P0 ;  /* 0x00005a003b007a0c */ /* 0x000fe40000706670 */
[----:B------:R-:W-:-:S10]  /*1e30*/  PRMT R59, RZ, 0x7610, R59 ;  /* 0x00007610ff3b7816 */ /* 0x000fd4000000003b */
[----:B------:R-:W-:Y:S05]  /*1e40*/  @P0 BRA `(.L_x_123) ;  /* 0x000004e000000947 */ /* 0x000fea0003800000 */
[----:B------:R-:W-:Y:S02]  /*1e50*/  ISETP.LT.AND P0, PT, R47, c[0x0][0x16c], PT ;  /* 0x00005b002f007a0c */ /* 0x000fe40003f01270 */
[----:B------:R-:W-:-:S10]  /*1e60*/  PRMT R59, RZ, 0x7610, R59 ;  /* 0x00007610ff3b7816 */ /* 0x000fd4000000003b */
[----:B------:R-:W-:Y:S05]  /*1e70*/  @!P0 BRA `(.L_x_123) ;  /* 0x000004b000008947 */ /* 0x000fea0003800000 */
[----:B------:R-:W-:-:S04]  /*1e80*/  IMAD R2, R49, c[0x0][0x198], R2 ;  /* 0x0000660031027a24 */ /* 0x000fc800078e0202 */
[----:B------:R-:W-:-:S05]  /*1e90*/  IMAD R2, R2, c[0x0][0x1c8], RZ ;  /* 0x0000720002027a24 */ /* 0x000fca00078e02ff */
[--C-:B------:R-:W-:Y:S02]  /*1ea0*/  SHF.R.S32.HI R30, RZ, 0x1f, R2.reuse ;  /* 0x0000001fff1e7819 */ /* 0x100fe40000011402 */
[----:B------:R-:W-:-:S04]  /*1eb0*/  IADD3 R2, P0, P2, R47, R12, R2 ;  /* 0x0000000c2f027210 */ /* 0x000fc80007a1e002 */
[----:B------:R-:W-:Y:S02]  /*1ec0*/  IADD3.X R31, R37, R7, R30, P0, P2 ;  /* 0x00000007251f7210 */ /* 0x000fe400007e441e */
[----:B------:R-:W-:-:S04]  /*1ed0*/  LEA R30, P0, R2, c[0x0][0x1c0], 0x1 ;  /* 0x00007000021e7a11 */ /* 0x000fc800078008ff */
[----:B------:R-:W-:-:S08]  /*1ee0*/  LEA.HI.X R31, R2, c[0x0][0x1c4], R31, 0x1, P0 ;  /* 0x00007100021f7a11 */ /* 0x000fd000000f0c1f */
[----:B------:R0:W5:Y:S01]  /*1ef0*/  LDG.E.U16.SYS R59, [R30] ;  /* 0x000000001e3b7381 */ /* 0x00016200001ee500 */
[----:B------:R-:W-:Y:S05]  /*1f00*/  BRA `(.L_x_123) ;  /* 0x0000042000007947 */ /* 0x000fea0003800000 */
.L_x_122:
[----:B0-----:R-:W-:Y:S02]  /*1f10*/  IMAD.MOV.U32 R0, RZ, RZ, c[0x0][0x18c] ;  /* 0x00006300ff007624 */ /* 0x001fe400078e00ff */
[----:B------:R-:W-:Y:S02]  /*1f20*/  IMAD R3, R35, c[0x0][0x198], R2 ;  /* 0x0000660023037a24 */ /* 0x000fe400078e0202 */
[----:B------:R-:W-:-:S04]  /*1f30*/  IMAD R59, R25, R0, -c[0x0][0x184] ;  /* 0x80006100193b7624 */ /* 0x000fc800078e0200 */
        /* <DEDUP_REMOVED lines=13> */
[----:B------:R-:W-:Y:S02]  /*2010*/  @!P0 LEA.HI.X R31, R3, c[0x0][0x1c4], R0, 0x1, P2 ;  /* 0x00007100031f8a11 */ /* 0x000fe400010f0c00 */
        /* <DEDUP_REMOVED lines=11> */
[----:B0-----:R-:W-:-:S04]  /*20d0*/  @!P0 LEA R30, P2, R61, c[0x0][0x1c0], 0x1 ;  /* 0x000070003d1e8a11 */ /* 0x001fc800078408ff */
[--C-:B------:R-:W-:Y:S02]  /*20e0*/  @!P0 LEA.HI.X R31, R61, c[0x0][0x1c4], R0.reuse, 0x1, P2 ;  /* 0x000071003d1f8a11 */ /* 0x100fe400010f0c00 */
        /* <DEDUP_REMOVED lines=35> */
[----:B------:R0:W5:Y:S02]  /*2320*/  LDG.E.U16.SYS R59, [R30] ;  /* 0x000000001e3b7381 */ /* 0x00016400001ee500 */
.L_x_123:
[----:B------:R-:W-:Y:S05]  /*2330*/  BSYNC B0 ;  /* 0x0000000000007941 */ /* 0x000fea0003800000 */
.L_x_121:
[----:B------:R-:W-:Y:S02]  /*2340*/  IADD3 R6, R6, 0x1, RZ ;  /* 0x0000000106067810 */ /* 0x000fe40007ffe0ff */
[----:B-----5:R-:W-:Y:S02]  /*2350*/  PRMT R0, R3, 0x5410, R0 ;  /* 0x0000541003007816 */ /* 0x020fe40000000000 */
[----:B------:R-:W-:Y:S02]  /*2360*/  ISETP.GE.AND P0, PT, R6, c[0x0][0x174], PT ;  /* 0x00005d0006007a0c */ /* 0x000fe40003f06270 */
[----:B------:R-:W-:Y:S02]  /*2370*/  PRMT R59, R60, 0x5410, R59 ;  /* 0x000054103c3b7816 */ /* 0x000fe4000000003b */
[-C--:B------:R-:W-:Y:S02]  /*2380*/  HFMA2 R45, R4.H0_H0, R0.reuse, R45 ;  /* 0x00000000042d7231 */ /* 0x080fe4000000082d */
[----:B------:R-:W-:-:S02]  /*2390*/  HFMA2 R41, R5.H0_H0, R0, R41 ;  /* 0x0000000005297231 */ /* 0x000fc40000000829 */
[-C--:B------:R-:W-:Y:S02]  /*23a0*/  HFMA2 R46, R4.H0_H0, R59.reuse, R46 ;  /* 0x0000003b042e7231 */ /* 0x080fe4000000082e */
[----:B------:R-:W-:Y:S02]  /*23b0*/  HFMA2 R43, R5.H0_H0, R59, R43 ;  /* 0x0000003b052b7231 */ /* 0x000fe4000000082b */
[----:B------:R-:W-:Y:S05]  /*23c0*/  @!P0 BRA `(.L_x_124) ;  /* 0xfffff5f000008947 */ /* 0x000fea000383ffff */
.L_x_120:
[----:B------:R-:W-:-:S04]  /*23d0*/  IADD3 R25, R25, 0x1, RZ ;  /* 0x0000000119197810 */ /* 0x000fc80007ffe0ff */
[----:B------:R-:W-:-:S12]  /*23e0*/  ISETP.GE.AND P0, PT, R25, c[0x0][0x170], PT ;  /* 0x00005c0019007a0c */ /* 0x000fd80003f06270 */
[----:B------:R-:W-:Y:S05]  /*23f0*/  @!P0 BRA `(.L_x_125) ;  /* 0xfffff2f000008947 */ /* 0x000fea000383ffff */
.L_x_119:
[----:B------:R-:W-:-:S04]  /*2400*/  IADD3 R36, R36, 0x1, RZ ;  /* 0x0000000124247810 */ /* 0x000fc80007ffe0ff */
[----:B------:R-:W-:-:S12]  /*2410*/  ISETP.GE.AND P0, PT, R36, c[0x0][0x160], PT ;  /* 0x0000580024007a0c */ /* 0x000fd80003f06270 */
[----:B------:R-:W-:Y:S05]  /*2420*/  @!P0 BRA `(.L_x_126) ;  /* 0xfffff28000008947 */ /* 0x000fea000383ffff */
.L_x_118:
[----:B------:R-:W-:Y:S01]  /*2430*/  ISETP.GE.AND P0, PT, R39, c[0x0][0x178], PT ;  /* 0x00005e0027007a0c */ /* 0x000fe20003f06270 */
[----:B------:R-:W-:Y:S01]  /*2440*/  BMOV.32.CLEAR RZ, B0 ;  /* 0x0000000000ff7355 */ /* 0x000fe20000100000 */
[----:B------:R-:W-:Y:S10]  /*2450*/  BSSY B0, `(.L_x_127) ;  /* 0x0000093000007945 */ /* 0x000ff40003800000 */
[----:B------:R-:W-:Y:S05]  /*2460*/  @P0 BRA `(.L_x_128) ;  /* 0x0000091000000947 */ /* 0x000fea0003800000 */
[----:B------:R-:W-:Y:S01]  /*2470*/  ISETP.GE.AND P2, PT, R57, c[0x0][0x180], PT ;  /* 0x0000600039007a0c */ /* 0x000fe20003f46270 */
[----:B------:R-:W-:Y:S01]  /*2480*/  BMOV.32.CLEAR RZ, B1 ;  /* 0x0000000001ff7355 */ /* 0x000fe20000100000 */
[----:B------:R-:W-:Y:S01]  /*2490*/  ISETP.GE.AND P3, PT, R55, c[0x0][0x180], PT ;  /* 0x0000600037007a0c */ /* 0x000fe20003f66270 */
[----:B------:R-:W-:Y:S01]  /*24a0*/  BSSY B1, `(.L_x_129) ;  /* 0x000002a000017945 */ /* 0x000fe20003800000 */
[----:B------:R-:W-:-:S02]  /*24b0*/  ISETP.GE.OR P2, PT, R58, c[0x0][0x17c], P2 ;  /* 0x00005f003a007a0c */ /* 0x000fc40001746670 */
[----:B------:R-:W-:Y:S02]  /*24c0*/  ISETP.GE.AND P0, PT, R53, c[0x0][0x180], PT ;  /* 0x0000600035007a0c */ /* 0x000fe40003f06270 */
[----:B------:R-:W-:Y:S02]  /*24d0*/  ISETP.GE.OR P2, PT, R56, c[0x0][0x16c], P2 ;  /* 0x00005b0038007a0c */ /* 0x000fe40001746670 */
[----:B------:R-:W-:Y:S02]  /*24e0*/  ISETP.GE.AND P1, PT, R49, c[0x0][0x180], PT ;  /* 0x0000600031007a0c */ /* 0x000fe40003f26270 */
[----:B------:R-:W-:Y:S02]  /*24f0*/  ISETP.GE.OR P3, PT, R54, c[0x0][0x17c], P3 ;  /* 0x00005f0036007a0c */ /* 0x000fe40001f66670 */
[----:B------:R-:W-:Y:S02]  /*2500*/  ISETP.GE.OR P0, PT, R50, c[0x0][0x17c], P0 ;  /* 0x00005f0032007a0c */ /* 0x000fe40000706670 */
[----:B------:R-:W-:-:S02]  /*2510*/  ISETP.GE.OR P1, PT, R48, c[0x0][0x17c], P1 ;  /* 0x00005f0030007a0c */ /* 0x000fc40000f26670 */
[----:B------:R-:W-:Y:S02]  /*2520*/  ISETP.GE.OR P3, PT, R52, c[0x0][0x16c], P3 ;  /* 0x00005b0034007a0c */ /* 0x000fe40001f66670 */
[----:B------:R-:W-:Y:S02]  /*2530*/  ISETP.GE.OR P0, PT, R51, c[0x0][0x16c], P0 ;  /* 0x00005b0033007a0c */ /* 0x000fe40000706670 */
[----:B------:R-:W-:Y:S01]  /*2540*/  ISETP.GE.OR P1, PT, R47, c[0x0][0x16c], P1 ;  /* 0x00005b002f007a0c */ /* 0x000fe20000f26670 */
[----:B------:R-:W-:Y:S06]  /*2550*/  @P2 BRA `(.L_x_130) ;  /* 0x000001e000002947 */ /* 0x000fec0003800000 */
[----:B------:R-:W-:-:S14]  /*2560*/  HSETP2.NE.AND P2, PT, RZ.H0_H0, c[0x0] [0x208].H1_H1, PT ;  /* 0x30008200ff007634 */ /* 0x000fdc0003f45800 */
[----:B------:R-:W-:Y:S02]  /*2570*/  @P2 IMAD R0, R57, c[0x0][0x1e0], RZ ;  /* 0x0000780039002a24 */ /* 0x000fe400078e02ff */
[----:B------:R-:W-:Y:S02]  /*2580*/  @P2 IMAD R3, R58, c[0x0][0x1e4], RZ ;  /* 0x000079003a032a24 */ /* 0x000fe400078e02ff */
[----:B------:R-:W-:Y:S01]  /*2590*/  @P2 IMAD R2, R39, c[0x0][0x1e8], RZ ;  /* 0x00007a0027022a24 */ /* 0x000fe200078e02ff */
[----:B------:R-:W-:-:S04]  /*25a0*/  @P2 SHF.R.S32.HI R4, RZ, 0x1f, R0 ;  /* 0x0000001fff042819 */ /* 0x000fc80000011400 */
[--C-:B------:R-:W-:Y:S02]  /*25b0*/  @P2 IADD3 R5, P4, P5, R0, R3, R2.reuse ;  /* 0x0000000300052210 */ /* 0x100fe40007d9e002 */
[----:B------:R-:W-:Y:S02]  /*25c0*/  @P2 SHF.R.S32.HI R3, RZ, 0x1f, R3 ;  /* 0x0000001fff032819 */ /* 0x000fe40000011403 */
[----:B------:R-:W-:Y:S02]  /*25d0*/  @P2 SHF.R.S32.HI R2, RZ, 0x1f, R2 ;  /* 0x0000001fff022819 */ /* 0x000fe40000011402 */
[----:B------:R-:W-:Y:S02]  /*25e0*/  PRMT R0, RZ, 0x7610, R0 ;  /* 0x00007610ff007816 */ /* 0x000fe40000000000 */
[----:B------:R-:W-:Y:S02]  /*25f0*/  @P2 IADD3.X R7, R4, R3, R2, P4, P5 ;  /* 0x0000000304072210 */ /* 0x000fe400027ea402 */
[----:B------:R-:W-:-:S04]  /*2600*/  @P2 IADD3 R3, P4, R56, R5, RZ ;  /* 0x0000000538032210 */ /* 0x000fc80007f9e0ff */
[----:B------:R-:W-:Y:S02]  /*2610*/  @P2 LEA.HI.X.SX32 R4, R56, R7, 0x1, P4 ;  /* 0x0000000738042211 */ /* 0x000fe400020f0eff */
[----:B------:R-:W-:-:S04]  /*2620*/  @P2 LEA R2, P4, R3, c[0x0][0x1d8], 0x1 ;  /* 0x0000760003022a11 */ /* 0x000fc800078808ff */
[----:B------:R-:W-:-:S08]  /*2630*/  @P2 LEA.HI.X R3, R3, c[0x0][0x1dc], R4, 0x1, P4 ;  /* 0x0000770003032a11 */ /* 0x000fd000020f0c04 */
[----:B------:R1:W2:Y:S01]  /*2640*/  @P2 LDG.E.U16.SYS R0, [R2] ;  /* 0x0000000002002381 */ /* 0x0002a200001ee500 */
[----:B------:R-:W-:Y:S02]  /*2650*/  IMAD R4, R57, c[0x0][0x1f8], RZ ;  /* 0x00007e0039047a24 */ /* 0x000fe400078e02ff */
[----:B------:R-:W-:Y:S02]  /*2660*/  IMAD R5, R58, c[0x0][0x1fc], RZ ;  /* 0x00007f003a057a24 */ /* 0x000fe400078e02ff */
[----:B------:R-:W-:Y:S01]  /*2670*/  IMAD R6, R39, c[0x0][0x200], RZ ;  /* 0x0000800027067a24 */ /* 0x000fe200078e02ff */
[----:B------:R-:W-:-:S04]  /*2680*/  SHF.R.S32.HI R7, RZ, 0x1f, R4 ;  /* 0x0000001fff077819 */ /* 0x000fc80000011404 */
[--C-:B------:R-:W-:Y:S02]  /*2690*/  IADD3 R9, P2, P4, R4, R5, R6.reuse ;  /* 0x0000000504097210 */ /* 0x100fe40007c5e006 */
[----:B------:R-:W-:Y:S02]  /*26a0*/  SHF.R.S32.HI R4, RZ, 0x1f, R5 ;  /* 0x0000001fff047819 */ /* 0x000fe40000011405 */
[----:B------:R-:W-:-:S04]  /*26b0*/  SHF.R.S32.HI R6, RZ, 0x1f, R6 ;  /* 0x0000001fff067819 */ /* 0x000fc80000011406 */
[----:B------:R-:W-:Y:S02]  /*26c0*/  IADD3.X R7, R7, R4, R6, P2, P4 ;  /* 0x0000000407077210 */ /* 0x000fe400017e8406 */
[----:B-1----:R-:W-:-:S04]  /*26d0*/  IADD3 R3, P2, R56, R9, RZ ;  /* 0x0000000938037210 */ /* 0x002fc80007f5e0ff */
[----:B------:R-:W-:Y:S02]  /*26e0*/  LEA.HI.X.SX32 R4, R56, R7, 0x1, P2 ;  /* 0x0000000738047211 */ /* 0x000fe400010f0eff */
[----:B------:R-:W-:-:S04]  /*26f0*/  LEA R2, P2, R3, c[0x0][0x1f0], 0x1 ;  /* 0x00007c0003027a11 */ /* 0x000fc800078408ff */
[----:B------:R-:W-:Y:S01]  /*2700*/  LEA.HI.X R3, R3, c[0x0][0x1f4], R4, 0x1, P2 ;  /* 0x00007d0003037a11 */ /* 0x000fe200010f0c04 */
[----:B--2---:R-:W-:-:S06]  /*2710*/  HMUL2 R0, R0.H0_H0, c[0x0] [0x208].H1_H1 ;  /* 0x3000820000007a32 */ /* 0x004fcc0000000800 */
[----:B------:R-:W-:-:S08]  /*2720*/  HFMA2 R0, R41.H0_H0, c[0x0] [0x208].H0_H0, R0.H0_H0 ;  /* 0x2000820029007a31 */ /* 0x000fd00000040800 */
[----:B------:R1:W-:Y:S02]  /*2730*/  STG.E.U16.SYS [R2], R0 ;  /* 0x0000000002007386 */ /* 0x0003e4000010e500 */
.L_x_130:
[----:B------:R-:W-:Y:S05]  /*2740*/  BSYNC B1 ;  /* 0x0000000000017941 */ /* 0x000fea0003800000 */
.L_x_129:
[----:B------:R-:W-:Y:S01]  /*2750*/  BMOV.32.CLEAR RZ, B1 ;  /* 0x0000000001ff7355 */ /* 0x000fe20000100000 */
[----:B------:R-:W-:Y:S01]  /*2760*/  BSSY B1, `(.L_x_131) ;  /* 0x0000020000017945 */ /* 0x000fe20003800000 */
[----:B------:R-:W-:Y:S05]  /*2770*/  @P3 BRA `(.L_x_132) ;  /* 0x000001e000003947 */ /* 0x000fea0003800000 */
[----:B------:R-:W-:-:S14]  /*2780*/  HSETP2.NE.AND P2, PT, RZ.H0_H0, c[0x0] [0x208].H1_H1, PT ;  /* 0x30008200ff007634 */ /* 0x000fdc0003f45800 */
[----:B-1----:R-:W-:Y:S02]  /*2790*/  @P2 IMAD R0, R55, c[0x0][0x1e0], RZ ;  /* 0x0000780037002a24 */ /* 0x002fe400078e02ff */
        /* <DEDUP_REMOVED lines=26> */
[----:B------:R-:W-:-:S08]  /*2940*/  HFMA2 R0, R41.H1_H1, c[0x0] [0x208].H0_H0, R0.H0_H0 ;  /* 0x2000820029007a31 */ /* 0x000fd00000040c00 */
[----:B------:R1:W-:Y:S02]  /*2950*/  STG.E.U16.SYS [R2], R0 ;  /* 0x0000000002007386 */ /* 0x0003e4000010e500 */
.L_x_132:
[----:B------:R-:W-:Y:S05]  /*2960*/  BSYNC B1 ;  /* 0x0000000000017941 */ /* 0x000fea0003800000 */
.L_x_131:
        /* <DEDUP_REMOVED lines=10> */
[----:B------:R-:W-:-:S04]  /*2a10*/  @P3 SHF.R.S32.HI R4, RZ, 0x1f, R4 ;  /* 0x0000001fff043819 */ /* 0x000fc80000011404 */
[----:B------:R-:W-:Y:S02]  /*2a20*/  @P3 IADD3.X R2, R2, R3, R4, P0, P2 ;  /* 0x0000000302023210 */ /* 0x000fe400007e4404 */
[C---:B------:R-:W-:Y:S02]  /*2a30*/  @P3 IADD3 R3, P0, R51.reuse, R0, RZ ;  /* 0x0000000033033210 */ /* 0x040fe40007f1e0ff */
[----:B------:R-:W-:Y:S02]  /*2a40*/  PRMT R0, RZ, 0x7610, R0 ;  /* 0x00007610ff007816 */ /* 0x000fe40000000000 */
        /* <DEDUP_REMOVED lines=8> */
[----:B------:R-:W-:Y:S02]  /*2ad0*/  IADD3 R4, P0, P2, R4, R5, R7 ;  /* 0x0000000504047210 */ /* 0x000fe40007a1e007 */
        /* <DEDUP_REMOVED lines=10> */
.L_x_134:
[----:B------:R-:W-:Y:S05]  /*2b80*/  BSYNC B1 ;  /* 0x0000000000017941 */ /* 0x000fea0003800000 */
.L_x_133:
        /* <DEDUP_REMOVED lines=31> */
.L_x_128:
[----:B------:R-:W-:Y:S05]  /*2d80*/  BSYNC B0 ;  /* 0x0000000000007941 */ /* 0x000fea0003800000 */
.L_x_127:
[----:B------:R-:W-:-:S04]  /*2d90*/  IADD3 R39, R39, 0x1, RZ ;  /* 0x0000000127277810 */ /* 0x000fc80007ffe0ff */
[----:B------:R-:W-:-:S12]  /*2da0*/  ISETP.GE.AND P0, PT, R39, c[0x0][0x178], PT ;  /* 0x00005e0027007a0c */ /* 0x000fd80003f06270 */
[----:B------:R-:W-:Y:S05]  /*2db0*/  @P0 EXIT ;  /* 0x000000000000094d */ /* 0x000fea0003800000 */
[----:B------:R-:W-:Y:S01]  /*2dc0*/  ISETP.GE.AND P2, PT, R57, c[0x0][0x180], PT ;  /* 0x0000600039007a0c */ /* 0x000fe20003f46270 */
[----:B------:R-:W-:Y:S01]  /*2dd0*/  BMOV.32.CLEAR RZ, B0 ;  /* 0x0000000000ff7355 */ /* 0x000fe20000100000 */
[----:B------:R-:W-:Y:S01]  /*2de0*/  ISETP.GE.AND P3, PT, R55, c[0x0][0x180], PT ;  /* 0x0000600037007a0c */ /* 0x000fe20003f66270 */
[----:B------:R-:W-:Y:S01]  /*2df0*/  BSSY B0, `(.L_x_135) ;  /* 0x000002a000007945 */ /* 0x000fe20003800000 */
[----:B------:R-:W-:Y:S02]  /*2e00*/  ISETP.GE.OR P2, PT, R58, c[0x0][0x17c], P2 ;  /* 0x00005f003a007a0c */ /* 0x000fe40001746670 */
[----:B------:R-:W-:Y:S02]  /*2e10*/  ISETP.GE.AND P0, PT, R53, c[0x0][0x180], PT ;  /* 0x0000600035007a0c */ /* 0x000fe40003f06270 */
[----:B------:R-:W-:Y:S02]  /*2e20*/  ISETP.GE.OR P2, PT, R56, c[0x0][0x16c], P2 ;  /* 0x00005b0038007a0c */ /* 0x000fe40001746670 */
[----:B------:R-:W-:-:S02]  /*2e30*/  ISETP.GE.AND P1, PT, R49, c[0x0][0x180], PT ;  /* 0x0000600031007a0c */ /* 0x000fc40003f26270 */
[----:B------:R-:W-:Y:S02]  /*2e40*/  ISETP.GE.OR P3, PT, R54, c[0x0][0x17c], P3 ;  /* 0x00005f0036007a0c */ /* 0x000fe40001f66670 */
[----:B------:R-:W-:Y:S02]  /*2e50*/  ISETP.GE.OR P0, PT, R50, c[0x0][0x17c], P0 ;  /* 0x00005f0032007a0c */ /* 0x000fe40000706670 */
[----:B------:R-:W-:Y:S02]  /*2e60*/  ISETP.GE.OR P1, PT, R48, c[0x0][0x17c], P1 ;  /* 0x00005f0030007a0c */ /* 0x000fe40000f26670 */
[----:B------:R-:W-:Y:S02]  /*2e70*/  ISETP.GE.OR P3, PT, R52, c[0x0][0x16c], P3 ;  /* 0x00005b0034007a0c */ /* 0x000fe40001f66670 */
[----:B------:R-:W-:Y:S02]  /*2e80*/  ISETP.GE.OR P0, PT, R51, c[0x0][0x16c], P0 ;  /* 0x00005b0033007a0c */ /* 0x000fe40000706670 */
[----:B------:R-:W-:Y:S01]  /*2e90*/  ISETP.GE.OR P1, PT, R47, c[0x0][0x16c], P1 ;  /* 0x00005b002f007a0c */ /* 0x000fe20000f26670 */
[----:B------:R-:W-:Y:S06]  /*2ea0*/  @P2 BRA `(.L_x_136) ;  /* 0x000001e000002947 */ /* 0x000fec0003800000 */
[----:B------:R-:W-:-:S14]  /*2eb0*/  HSETP2.NE.AND P2, PT, RZ.H0_H0, c[0x0] [0x208].H1_H1, PT ;  /* 0x30008200ff007634 */ /* 0x000fdc0003f45800 */
[----:B-1----:R-:W-:Y:S02]  /*2ec0*/  @P2 IMAD R3, R57, c[0x0][0x1e0], RZ ;  /* 0x0000780039032a24 */ /* 0x002fe400078e02ff */
[----:B------:R-:W-:Y:S02]  /*2ed0*/  @P2 IMAD R2, R58, c[0x0][0x1e4], RZ ;  /* 0x000079003a022a24 */ /* 0x000fe400078e02ff */
[----:B------:R-:W-:Y:S01]  /*2ee0*/  @P2 IMAD R0, R39, c[0x0][0x1e8], RZ ;  /* 0x00007a0027002a24 */ /* 0x000fe200078e02ff */
[----:B------:R-:W-:-:S04]  /*2ef0*/  @P2 SHF.R.S32.HI R5, RZ, 0x1f, R3 ;  /* 0x0000001fff052819 */ /* 0x000fc80000011403 */
[----:B------:R-:W-:Y:S02]  /*2f00*/  @P2 IADD3 R3, P4, P5, R3, R2, R0 ;  /* 0x0000000203032210 */ /* 0x000fe40007d9e000 */
[----:B------:R-:W-:Y:S02]  /*2f10*/  @P2 SHF.R.S32.HI R2, RZ, 0x1f, R2 ;  /* 0x0000001fff022819 */ /* 0x000fe40000011402 */
[----:B------:R-:W-:-:S04]  /*2f20*/  @P2 SHF.R.S32.HI R0, RZ, 0x1f, R0 ;  /* 0x0000001fff002819 */ /* 0x000fc80000011400 */
[--C-:B------:R-:W-:Y:S02]  /*2f30*/  @P2 IADD3.X R5, R5, R2, R0.reuse, P4, P5 ;  /* 0x0000000205052210 */ /* 0x100fe400027ea400 */
        /* <DEDUP_REMOVED lines=21> */
.L_x_136:
[----:B------:R-:W-:Y:S05]  /*3090*/  BSYNC B0 ;  /* 0x0000000000007941 */ /* 0x000fea0003800000 */
.L_x_135:
        /* <DEDUP_REMOVED lines=33> */
.L_x_138:
[----:B------:R-:W-:Y:S05]  /*32b0*/  BSYNC B0 ;  /* 0x0000000000007941 */ /* 0x000fea0003800000 */
.L_x_137:
        /* <DEDUP_REMOVED lines=17> */
[----:B------:R-:W2:Y:S01]  /*33d0*/  @P3 LDG.E.U16.SYS R0, [R2] ;  /* 0x0000000002003381 */ /* 0x000ea200001ee500 */
[----:B------:R-:W-:Y:S02]  /*33e0*/  IMAD R4, R53, c[0x0][0x1f8], RZ ;  /* 0x00007e0035047a24 */ /* 0x000fe400078e02ff */
[----:B------:R-:W-:Y:S02]  /*33f0*/  IMAD R5, R50, c[0x0][0x1fc], RZ ;  /* 0x00007f0032057a24 */ /* 0x000fe400078e02ff */
[----:B------:R-:W-:Y:S01]  /*3400*/  IMAD R7, R39, c[0x0][0x200], RZ ;  /* 0x0000800027077a24 */ /* 0x000fe200078e02ff */
[----:B------:R-:W-:-:S04]  /*3410*/  SHF.R.S32.HI R6, RZ, 0x1f, R4 ;  /* 0x0000001fff067819 */ /* 0x000fc80000011404 */
[----:B------:R-:W-:Y:S02]  /*3420*/  IADD3 R4, P0, P2, R4, R5, R7 ;  /* 0x0000000504047210 */ /* 0x000fe40007a1e007 */
[----:B------:R-:W-:Y:S02]  /*3430*/  SHF.R.S32.HI R5, RZ, 0x1f, R5 ;  /* 0x0000001fff057819 */ /* 0x000fe40000011405 */
[----:B------:R-:W-:-:S04]  /*3440*/  SHF.R.S32.HI R7, RZ, 0x1f, R7 ;  /* 0x0000001fff077819 */ /* 0x000fc80000011407 */
[----:B------:R-:W-:Y:S01]  /*3450*/  IADD3.X R6, R6, R5, R7, P0, P2 ;  /* 0x0000000506067210 */ /* 0x000fe200007e4407 */
[----:B--2---:R-:W-:Y:S01]  /*3460*/  HMUL2 R23, R0.H0_H0, c[0x0] [0x208].H1_H1 ;  /* 0x3000820000177a32 */ /* 0x004fe20000000800 */
[----:B------:R-:W-:-:S04]  /*3470*/  IADD3 R0, P0, R51, R4, RZ ;  /* 0x0000000433007210 */ /* 0x000fc80007f1e0ff */
[----:B------:R-:W-:Y:S01]  /*3480*/  LEA.HI.X.SX32 R51, R51, R6, 0x1, P0 ;  /* 0x0000000633337211 */ /* 0x000fe200000f0eff */
[----:B------:R-:W-:Y:S01]  /*3490*/  HFMA2 R23, R46.H0_H0, c[0x0] [0x208].H0_H0, R23.H0_H0 ;  /* 0x200082002e177a31 */ /* 0x000fe20000040817 */
[----:B------:R-:W-:-:S04]  /*34a0*/  LEA R2, P0, R0, c[0x0][0x1f0], 0x1 ;  /* 0x00007c0000027a11 */ /* 0x000fc800078008ff */
[----:B------:R-:W-:-:S08]  /*34b0*/  LEA.HI.X R3, R0, c[0x0][0x1f4], R51, 0x1, P0 ;  /* 0x00007d0000037a11 */ /* 0x000fd000000f0c33 */
[----:B------:R1:W-:Y:S02]  /*34c0*/  STG.E.U16.SYS [R2], R23 ;  /* 0x0000001702007386 */ /* 0x0003e4000010e500 */
.L_x_140:
[----:B------:R-:W-:Y:S05]  /*34d0*/  BSYNC B0 ;  /* 0x0000000000007941 */ /* 0x000fea0003800000 */
.L_x_139:
[----:B------:R-:W-:Y:S05]  /*34e0*/  @P1 EXIT ;  /* 0x000000000000194d */ /* 0x000fea0003800000 */
        /* <DEDUP_REMOVED lines=26> */
[----:B------:R-:W-:Y:S01]  /*3690*/  HFMA2 R23, R46.H1_H1, c[0x0] [0x208].H0_H0, R23.H0_H0 ;  /* 0x200082002e177a31 */ /* 0x000fe20000040c17 */
[----:B------:R-:W-:-:S04]  /*36a0*/  LEA R2, P0, R0, c[0x0][0x1f0], 0x1 ;  /* 0x00007c0000027a11 */ /* 0x000fc800078008ff */
[----:B------:R-:W-:-:S08]  /*36b0*/  LEA.HI.X R3, R0, c[0x0][0x1f4], R47, 0x1, P0 ;  /* 0x00007d0000037a11 */ /* 0x000fd000000f0c2f */
[----:B------:R-:W-:Y:S01]  /*36c0*/  STG.E.U16.SYS [R2], R23 ;  /* 0x0000001702007386 */ /* 0x000fe2000010e500 */
[----:B------:R-:W-:Y:S05]  /*36d0*/  EXIT ;  /* 0x000000000000794d */ /* 0x000fea0003800000 */
        .weak           $__internal_2_$__cuda_sm20_div_s64
        .type           $__internal_2_$__cuda_sm20_div_s64,@function
        .size           $__internal_2_$__cuda_sm20_div_s64,(.L_x_328 - $__internal_2_$__cuda_sm20_div_s64)
$__internal_2_$__cuda_sm20_div_s64:
        /* <DEDUP_REMOVED lines=22> */
[----:B------:R-:W-:Y:S01]  /*3840*/  IMAD.X R12, R19, 0x1, R9, P0 ;  /* 0x00000001130c7824 */ /* 0x000fe200000e0609 */
[----:B------:R-:W-:-:S03]  /*3850*/  IADD3 R19, P4, RZ, -R10, RZ ;  /* 0x8000000aff137210 */ /* 0x000fc60007f9e0ff */
[----:B------:R-:W-:Y:S01]  /*3860*/  IMAD.WIDE.U32 R8, R13, R2, RZ ;  /* 0x000000020d087225 */ /* 0x000fe200078e00ff */
[----:B------:R-:W-:Y:S02]  /*3870*/  IADD3.X R15, RZ, RZ, R12, P2, P1 ;  /* 0x000000ffff0f7210 */ /* 0x000fe400017e240c */
[----:B------:R-:W-:Y:S01]  /*3880*/  SEL R19, R19, R10, !P3 ;  /* 0x0000000a13137207 */ /* 0x000fe20005800000 */
[----:B------:R-:W-:Y:S01]  /*3890*/  IMAD R9, R13, R3, R9 ;  /* 0x000000030d097224 */ /* 0x000fe200078e0209 */
[----:B------:R-:W-:-:S03]  /*38a0*/  IADD3 R17, P0, RZ, -R8, RZ ;  /* 0x80000008ff117210 */ /* 0x000fc60007f1e0ff */
[----:B------:R-:W-:Y:S02]  /*38b0*/  IMAD R9, R15, R2, R9 ;  /* 0x000000020f097224 */ /* 0x000fe400078e0209 */
[----:B------:R-:W-:-:S04]  /*38c0*/  IMAD.HI.U32 R12, R13, R17, RZ ;  /* 0x000000110d0c7227 */ /* 0x000fc800078e00ff */
[----:B------:R-:W-:Y:S02]  /*38d0*/  IMAD.X R8, RZ, RZ, ~R9, P0 ;  /* 0x000000ffff087224 */ /* 0x000fe400000e0e09 */
[----:B------:R-:W-:Y:S02]  /*38e0*/  IMAD.X R9, RZ, RZ, ~R16, P4 ;  /* 0x000000ffff097224 */ /* 0x000fe400020e0e10 */
[----:B------:R-:W-:-:S03]  /*38f0*/  IMAD.WIDE.U32 R12, P0, R13, R8, R12 ;  /* 0x000000080d0c7225 */ /* 0x000fc6000780000c */
[----:B------:R-:W-:Y:S01]  /*3900*/  SEL R18, R9, R16, !P3 ;  /* 0x0000001009127207 */ /* 0x000fe20005800000 */
[----:B------:R-:W-:Y:S02]  /*3910*/  IMAD.MOV.U32 R9, RZ, RZ, RZ ;  /* 0x000000ffff097224 */ /* 0x000fe400078e00ff */
[----:B------:R-:W-:-:S04]  /*3920*/  IMAD.HI.U32 R13, P1, R15, R17, R12 ;  /* 0x000000110f0d7227 */ /* 0x000fc8000782000c */
[CC--:B------:R-:W-:Y:S02]  /*3930*/  IMAD R12, R15.reuse, R8.reuse, RZ ;  /* 0x000000080f0c7224 */ /* 0x0c0fe400078e02ff */
[----:B------:R-:W-:-:S03]  /*3940*/  IMAD.HI.U32 R8, R15, R8, RZ ;  /* 0x000000080f087227 */ /* 0x000fc600078e00ff */
[----:B------:R-:W-:Y:S01]  /*3950*/  IADD3 R13, P2, R12, R13, RZ ;  /* 0x0000000d0c0d7210 */ /* 0x000fe20007f5e0ff */
[----:B------:R-:W-:-:S04]  /*3960*/  IMAD.X R15, R8, 0x1, R15, P0 ;  /* 0x00000001080f7824 */ /* 0x000fc800000e060f */
        /* <DEDUP_REMOVED lines=31> */
[----:B------:R-:W-:Y:S01]  /*3b60*/  SEL R2, R2, R15, P0 ;  /* 0x0000000f02027207 */ /* 0x000fe20000000000 */
[----:B------:R-:W-:Y:S01]  /*3b70*/  IMAD.MOV.U32 R15, RZ, RZ, 0x0 ;  /* 0x00000000ff0f7424 */ /* 0x000fe200078e00ff */
[----:B------:R-:W-:-:S02]  /*3b80*/  IADD3 R8, P2, RZ, -R49, RZ ;  /* 0x80000031ff087210 */ /* 0x000fc40007f5e0ff */
[----:B------:R-:W-:Y:S02]  /*3b90*/  ISETP.NE.U32.AND P0, PT, R0, RZ, PT ;  /* 0x000000ff0000720c */ /* 0x000fe40003f05070 */
[----:B------:R-:W-:Y:S01]  /*3ba0*/  SEL R49, R8, R49, !P1 ;  /* 0x0000003108317207 */ /* 0x000fe20004800000 */
[----:B------:R-:W-:Y:S01]  /*3bb0*/  IMAD.X R3, RZ, RZ, ~R2, P2 ;  /* 0x000000ffff037224 */ /* 0x000fe200010e0e02 */
[----:B------:R-:W-:-:S04]  /*3bc0*/  ISETP.NE.AND.EX P0, PT, R11, RZ, PT, P0 ;  /* 0x000000ff0b00720c */ /* 0x000fc80003f05300 */
[----:B------:R-:W-:Y:S02]  /*3bd0*/  SEL R0, R3, R2, !P1 ;  /* 0x0000000203007207 */ /* 0x000fe40004800000 */
[----:B------:R-:W-:Y:S02]  /*3be0*/  SEL R49, R49, 0xffffffff, P0 ;  /* 0xffffffff31317807 */ /* 0x000fe40000000000 */
[----:B------:R-:W-:Y:S01]  /*3bf0*/  SEL R0, R0, 0xffffffff, P0 ;  /* 0xffffffff00007807 */ /* 0x000fe20000000000 */
[----:B------:R-:W-:Y:S07]  /*3c00*/  RET.REL.NODEC R14 `(_ZN7cutlass9reference6device6kernel11Conv2dWgradINS_6half_tENS_6layout10TensorNHWCES4_S6_S4_S6_S4_S4_NS_16NumericConverterIS4_S4_LNS_15FloatRoundStyleE2EEENS_12multiply_addIS4_S4_S4_EELi2ELi4ELi8ELi16EEEvNS_4conv17Conv2dProblemSizeENS_9TensorRefIT_T0_EENSE_IT1_T2_EENSE_IT3_T4_EESN_T5_SO_) ;  /* 0xffffc3f00e007950 */ /* 0x000fee0003c3ffff */
.L_x_141:
[----:B------:R-:W-:-:S00]  /*3c10*/  BRA `(.L_x_141) ;  /* 0xfffffff000007947 */ /* 0x000fc0000383ffff */
[----:B------:R-:W-:-:S00]  /*3c20*/  NOP ;  /* 0x0000000000007918 */ /* 0x000fc00000000000 */
[----:B------:R-:W-:-:S00]  /*3c30*/  NOP ;  /* 0x0000000000007918 */ /* 0x000fc00000000000 */
[----:B------:R-:W-:-:S00]  /*3c40*/  NOP ;  /* 0x0000000000007918 */ /* 0x000fc00000000000 */
[----:B------:R-:W-:-:S00]  /*3c50*/  NOP ;  /* 0x0000000000007918 */ /* 0x000fc00000000000 */
[----:B------:R-:W-:-:S00]  /*3c60*/  NOP ;  /* 0x0000000000007918 */ /* 0x000fc00000000000 */
[----:B------:R-:W-:-:S00]  /*3c70*/  NOP ;  /* 0x0000000000007918 */ /* 0x000fc00000000000 */
.L_x_328:


//--------------------- .text._ZN7cutlass9reference6device6kernel11Conv2dDgradINS_6half_tENS_6layout10TensorNHWCES4_S6_S4_S6_S4_S4_NS_16NumericConverterIS4_S4_LNS_15FloatRoundStyleE2EEENS_12multiply_addIS4_S4_S4_EELi2ELi4ELi16ELi8EEEvNS_4conv17Conv2dProblemSizeENS_9TensorRefIT_T0_EENSE_IT1_T2_EENSE_IT3_T4_EESN_T5_SO_ --------------------------
	.section	.text._ZN7cutlass9reference6device6kernel11Conv2dDgradINS_6half_tENS_6layout10TensorNHWCES4_S6_S4_S6_S4_S4_NS_16NumericConverterIS4_S4_LNS_15FloatRoundStyleE2EEENS_12multiply_addIS4_S4_S4_EELi2ELi4ELi16ELi8EEEvNS_4conv17Conv2dProblemSizeENS_9TensorRefIT_T0_EENSE_IT1_T2_EENSE_IT3_T4_EESN_T5_SO_,"ax",@progbits
	.sectioninfo	@"SHI_REGISTERS=36"
	.align	128
        .global         _ZN7cutlass9reference6device6kernel11Conv2dDgradINS_6half_tENS_6layout10TensorNHWCES4_S6_S4_S6_S4_S4_NS_16NumericConverterIS4_S4_LNS_15FloatRoundStyleE2EEENS_12multiply_addIS4_S4_S4_EELi2ELi4ELi16ELi8EEEvNS_4conv17Conv2dProblemSizeENS_9TensorRefIT_T0_EENSE_IT1_T2_EENSE_IT3_T4_EESN_T5_SO_
        .type           _ZN7cutlass9reference6device6kernel11Conv2dDgradINS_6half_tENS_6layout10TensorNHWCES4_S6_S4_S6_S4_S4_NS_16NumericConverterIS4_S4_LNS_15FloatRoundStyleE2EEENS_12multiply_addIS4_S4_S4_EELi2ELi4ELi16ELi8EEEvNS_4conv17Conv2dProblemSizeENS_9TensorRefIT_T0_EENSE_IT1_T2_EENSE_IT3_T4_EESN_T5_SO_,@function
        .size           _ZN7cutlass9reference6device6kernel11Conv2dDgradINS_6half_tENS_6layout10TensorNHWCES4_S6_S4_S6_S4_S4_NS_16NumericConverterIS4_S4_LNS_15FloatRoundStyleE2EEENS_12multiply_addIS4_S4_S4_EELi2ELi4ELi16ELi8EEEvNS_4conv17Conv2dProblemSizeENS_9TensorRefIT_T0_EENSE_IT1_T2_EENSE_IT3_T4_EESN_T5_SO_,(.L_x_329 - _ZN7cutlass9reference6device6kernel11Conv2dDgradINS_6half_tENS_6layout10TensorNHWCES4_S6_S4_S6_S4_S4_NS_16NumericConverterIS4_S4_LNS_15FloatRoundStyleE2EEENS_12multiply_addIS4_S4_S4_EELi2ELi4ELi16ELi8EEEvNS_4conv17Conv2dProblemSizeENS_9TensorRefIT_T0_EENSE_IT1_T2_EENSE_IT3_T4_EESN_T5_SO_)
        .other          _ZN7cutlass9reference6device6kernel11Conv2dDgradINS_6half_tENS_6layout10TensorNHWCES4_S6_S4_S6_S4_S4_NS_16NumericConverterIS4_S4_LNS_15FloatRoundStyleE2EEENS_12multiply_addIS4_S4_S4_EELi2ELi4ELi16ELi8EEEvNS_4conv17Conv2dProblemSizeENS_9TensorRefIT_T0_EENSE_IT1_T2_EENSE_IT3_T4_EESN_T5_SO_,@"STO_CUDA_ENTRY STV_DEFAULT"
_ZN7cutlass9reference6device6kernel11Conv2dDgradINS_6half_tENS_6layout10TensorNHWCES4_S6_S4_S6_S4_S4_NS_16NumericConverterIS4_S4_LNS_15FloatRoundStyleE2EEENS_12multiply_addIS4_S4_S4_EELi2ELi4ELi16ELi8EEEvNS_4conv17Conv2dProblemSizeENS_9TensorRefIT_T0_EENSE_IT1_T2_EENSE_IT3_T4_EESN_T5_SO_:
.text._ZN7cutlass9reference6device6kernel11Conv2dDgradINS_6half_tENS_6layout10TensorNHWCES4_S6_S4_S6_S4_S4_NS_16NumericConverterIS4_S4_LNS_15FloatRoundStyleE2EEENS_12multiply_addIS4_S4_S4_EELi2ELi4ELi16ELi8EEEvNS_4conv17Conv2dProblemSizeENS_9TensorRefIT_T0_EENSE_IT1_T2_EENSE_IT3_T4_EESN_T5_SO_:
[----:B------:R-:W-:Y:S02]  /*0000*/  IMAD.MOV.U32 R1, RZ, RZ, c[0x0][0x28] ;  /* 0x00000a00ff017624 */ /* 0x000fe400078e00ff */
[----:B------:R-:W0:Y:S01]  /*0010*/  S2R R6, SR_TID.X ;  /* 0x0000000000067919 */ /* 0x000e220000002100 */
[----:B------:R-:W-:Y:S01]  /*0020*/  IMAD.MOV.U32 R7, RZ, RZ, RZ ;  /* 0x000000ffff077224 */ /* 0x000fe200078e00ff */
[----:B------:R-:W-:Y:S01]  /*0030*/  ULDC UR6, c[0x0][0x168] ;  /* 0x00005a0000067ab9 */ /* 0x000fe20000000800 */
[----:B------:R-:W-:Y:S01]  /*0040*/  BMOV.32.CLEAR RZ, B0 ;  /* 0x0000000000ff7355 */ /* 0x000fe20000100000 */
[----:B------:R-:W1:Y:S01]  /*0050*/  S2R R3, SR_CTAID.X ;  /* 0x0000000000037919 */ /* 0x000e620000002500 */
[----:B------:R-:W-:Y:S01]  /*0060*/  ULDC UR4, c[0x0][0x164] ;  /* 0x0000590000047ab9 */ /* 0x000fe20000000800 */
[----:B------:R-:W-:Y:S01]  /*0070*/  BSSY B0, `(.L_x_142) ;  /* 0x0000032000007945 */ /* 0x000fe20003800000 */
[----:B------:R-:W-:Y:S01]  /*0080*/  UIMAD.WIDE UR4, UR6, UR4, URZ ;  /* 0x00000004060472a5 */ /* 0x000fe2000f8e023f */
[----:B------:R-:W2:Y:S01]  /*0090*/  S2R R0, SR_CTAID.Y ;  /* 0x0000000000007919 */ /* 0x000ea20000002600 */
[----:B------:R-:W-:-:S03]  /*00a0*/  USHF.R.S32.HI UR6, URZ, 0x1f, UR6 ;  /* 0x0000001f3f067899 */ /* 0x000fc60008011406 */
[----:B------:R-:W2:Y:S01]  /*00b0*/  S2R R5, SR_TID.Y ;  /* 0x0000000000057919 */ /* 0x000ea20000002200 */
[----:B0-----:R-:W-:-:S04]  /*00c0*/  IMAD.SHL.U32 R6, R6, 0x2, RZ ;  /* 0x0000000206067824 */ /* 0x001fc800078e00ff */
[----:B-1----:R-:W-:-:S05]  /*00d0*/  IMAD.WIDE.U32 R6, R3, 0x20, R6 ;  /* 0x0000002003067825 */ /* 0x002fca00078e0006 */
[----:B------:R-:W-:Y:S01]  /*00e0*/  LOP3.LUT R2, R7, UR5, RZ, 0xfc, !PT ;  /* 0x0000000507027c12 */ /* 0x000fe2000f8efcff */
[----:B--2---:R-:W-:-:S03]  /*00f0*/  IMAD R0, R0, 0x8, R5 ;  /* 0x0000000800007824 */ /* 0x004fc600078e0205 */
[----:B------:R-:W-:Y:S01]  /*0100*/  ISETP.NE.U32.AND P0, PT, R2, RZ, PT ;  /* 0x000000ff0200720c */ /* 0x000fe20003f05070 */
[----:B------:R-:W-:-:S11]  /*0110*/  IMAD.SHL.U32 R0, R0, 0x4, RZ ;  /* 0x0000000400007824 */ /* 0x000fd600078e00ff */
        /* <DEDUP_REMOVED lines=9> */
[----:B------:R-:W-:Y:S05]  /*01b0*/  CALL.REL.NOINC `($__internal_3_$__cuda_sm20_div_s64) ;  /* 0x0000255000007944 */ /* 0x000fea0003c00000 */
[----:B------:R-:W-:-:S05]  /*01c0*/  IADD3 R3, P0, RZ, -R8, RZ ;  /* 0x80000008ff037210 */ /* 0x000fca0007f1e0ff */
[----:B------:R-:W-:Y:S02]  /*01d0*/  IMAD.X R2, RZ, RZ, ~R9, P0 ;  /* 0x000000ffff027224 */ /* 0x000fe400000e0e09 */
[----:B------:R-:W-:-:S04]  /*01e0*/  IMAD.WIDE.U32 R4, R3, UR4, R6 ;  /* 0x0000000403047c25 */ /* 0x000fc8000f8e0006 */
[----:B------:R-:W-:-:S04]  /*01f0*/  IMAD R2, R2, UR4, RZ ;  /* 0x0000000402027c24 */ /* 0x000fc8000f8e02ff */
[----:B------:R-:W-:Y:S02]  /*0200*/  IMAD R3, R3, UR5, R2 ;  /* 0x0000000503037c24 */ /* 0x000fe4000f8e0202 */
[----:B------:R-:W-:Y:S02]  /*0210*/  IMAD.MOV.U32 R2, RZ, RZ, R8 ;  /* 0x000000ffff027224 */ /* 0x000fe400078e0008 */
[----:B------:R-:W-:Y:S01]  /*0220*/  IMAD.IADD R14, R5, 0x1, R3 ;  /* 0x00000001050e7824 */ /* 0x000fe200078e0203 */
[----:B------:R-:W-:Y:S05]  /*0230*/  BRA `(.L_x_144) ;  /* 0x0000015000007947 */ /* 0x000fea0003800000 */
.L_x_143:
        /* <DEDUP_REMOVED lines=21> */
.L_x_144:
[----:B------:R-:W-:Y:S05]  /*0390*/  BSYNC B0 ;  /* 0x0000000000007941 */ /* 0x000fea0003800000 */
.L_x_142:
[----:B------:R-:W-:Y:S01]  /*03a0*/  LOP3.LUT R3, R14, UR6, RZ, 0xfc, !PT ;  /* 0x000000060e037c12 */ /* 0x000fe2000f8efcff */
[----:B------:R-:W-:Y:S01]  /*03b0*/  BMOV.32.CLEAR RZ, B0 ;  /* 0x0000000000ff7355 */ /* 0x000fe20000100000 */
[----:B------:R-:W-:Y:S02]  /*03c0*/  BSSY B0, `(.L_x_145) ;  /* 0x0000020000007945 */ /* 0x000fe40003800000 */
[----:B------:R-:W-:-:S12]  /*03d0*/  ISETP.NE.U32.AND P0, PT, R3, RZ, PT ;  /* 0x000000ff0300720c */ /* 0x000fd80003f05070 */
[----:B------:R-:W-:Y:S05]  /*03e0*/  @!P0 BRA `(.L_x_146) ;  /* 0x0000009000008947 */ /* 0x000fea0003800000 */
[----:B------:R-:W-:Y:S01]  /*03f0*/  IMAD.MOV.U32 R20, RZ, RZ, R4 ;  /* 0x000000ffff147224 */ /* 0x000fe200078e0004 */
[----:B------:R-:W-:Y:S01]  /*0400*/  MOV R12, 0x440 ;  /* 0x00000440000c7802 */ /* 0x000fe20000000f00 */
[----:B------:R-:W-:Y:S02]  /*0410*/  IMAD.MOV.U32 R10, RZ, RZ, c[0x0][0x168] ;  /* 0x00005a00ff0a7624 */ /* 0x000fe400078e00ff */
[----:B------:R-:W-:-:S03]  /*0420*/  IMAD.U32 R11, RZ, RZ, UR6 ;  /* 0x00000006ff0b7e24 */ /* 0x000fc6000f8e00ff */
[----:B------:R-:W-:Y:S05]  /*0430*/  CALL.REL.NOINC `($__internal_3_$__cuda_sm20_div_s64) ;  /* 0x000022d000007944 */ /* 0x000fea0003c00000 */
[--C-:B------:R-:W-:Y:S02]  /*0440*/  IMAD.MOV R5, RZ, RZ, -R8.reuse ;  /* 0x000000ffff057224 */ /* 0x100fe400078e0a08 */
[----:B------:R-:W-:Y:S02]  /*0450*/  IMAD.MOV.U32 R3, RZ, RZ, R8 ;  /* 0x000000ffff037224 */ /* 0x000fe400078e0008 */
[----:B------:R-:W-:Y:S01]  /*0460*/  IMAD R4, R5, c[0x0][0x168], R4 ;  /* 0x00005a0005047a24 */ /* 0x000fe200078e0204 */
[----:B------:R-:W-:Y:S05]  /*0470*/  BRA `(.L_x_147) ;  /* 0x0000014000007947 */ /* 0x000fea0003800000 */
.L_x_146:
        /* <DEDUP_REMOVED lines=20> */
.L_x_147:
[----:B------:R-:W-:Y:S05]  /*05c0*/  BSYNC B0 ;  /* 0x0000000000007941 */ /* 0x000fea0003800000 */
.L_x_145:
        /* <DEDUP_REMOVED lines=24> */
.L_x_149:
        /* <DEDUP_REMOVED lines=21> */
.L_x_150:
[----:B------:R-:W-:Y:S05]  /*08a0*/  BSYNC B0 ;  /* 0x0000000000007941 */ /* 0x000fea0003800000 */
.L_x_148:
        /* <DEDUP_REMOVED lines=10> */
[----:B------:R-:W-:-:S04]  /*0950*/  IMAD.MOV R9, RZ, RZ, -R8 ;  /* 0x000000ffff097224 */ /* 0x000fc800078e0a08 */
[----:B------:R-:W-:Y:S01]  /*0960*/  IMAD R9, R9, c[0x0][0x168], R6 ;  /* 0x00005a0009097a24 */ /* 0x000fe200078e0206 */
[----:B------:R-:W-:Y:S05]  /*0970*/  BRA `(.L_x_153) ;  /* 0x0000014000007947 */ /* 0x000fea0003800000 */
.L_x_152:
        /* <DEDUP_REMOVED lines=20> */
.L_x_153:
[----:B------:R-:W-:Y:S05]  /*0ac0*/  BSYNC B0 ;  /* 0x0000000000007941 */ /* 0x000fea0003800000 */
.L_x_151:
[----:B------:R-:W-:Y:S01]  /*0ad0*/  IMAD.MOV.U32 R7, RZ, RZ, c[0x0][0x17c] ;  /* 0x00005f00ff077624 */ /* 0x000fe200078e00ff */
[----:B------:R-:W-:Y:S02]  /*0ae0*/  PRMT R6, RZ, 0x5410, RZ ;  /* 0x00005410ff067816 */ /* 0x000fe400000000ff */
[----:B------:R-:W-:Y:S02]  /*0af0*/  PRMT R10, RZ, 0x5410, RZ ;  /* 0x00005410ff0a7816 */ /* 0x000fe400000000ff */
[----:B------:R-:W-:Y:S02]  /*0b00*/  ISETP.GE.AND P0, PT, R7, 0x1, PT ;  /* 0x000000010700780c */ /* 0x000fe40003f06270 */
[----:B------:R-:W-:Y:S02]  /*0b10*/  PRMT R7, RZ, 0x5410, RZ ;  /* 0x00005410ff077816 */ /* 0x000fe400000000ff */
[----:B------:R-:W-:-:S08]  /*0b20*/  PRMT R11, RZ, 0x5410, RZ ;  /* 0x00005410ff0b7816 */ /* 0x000fd000000000ff */
[----:B------:R-:W-:Y:S05]  /*0b30*/  @!P0 BRA `(.L_x_154) ;  /* 0x000011f000008947 */ /* 0x000fea0003800000 */
[C---:B------:R-:W-:Y:S02]  /*0b40*/  IADD3 R12, R0.reuse, 0x1, RZ ;  /* 0x00000001000c7810 */ /* 0x040fe40007ffe0ff */
[C---:B------:R-:W-:Y:S02]  /*0b50*/  IADD3 R13, R0.reuse, 0x2, RZ ;  /* 0x00000002000d7810 */ /* 0x040fe40007ffe0ff */
[----:B------:R-:W-:Y:S02]  /*0b60*/  IADD3 R14, R0, 0x3, RZ ;  /* 0x00000003000e7810 */ /* 0x000fe40007ffe0ff */
[----:B------:R-:W-:Y:S01]  /*0b70*/  ISETP.GE.AND P1, PT, R12, c[0x0][0x16c], PT ;  /* 0x00005b000c007a0c */ /* 0x000fe20003f26270 */
[----:B------:R-:W-:Y:S01]  /*0b80*/  IMAD R12, R2, c[0x0][0x1b8], RZ ;  /* 0x00006e00020c7a24 */ /* 0x000fe200078e02ff */
[----:B------:R-:W-:Y:S01]  /*0b90*/  ISETP.GE.AND P2, PT, R13, c[0x0][0x16c], PT ;  /* 0x00005b000d007a0c */ /* 0x000fe20003f46270 */
[----:B------:R-:W-:Y:S01]  /*0ba0*/  IMAD R13, R5, c[0x0][0x1b8], RZ ;  /* 0x00006e00050d7a24 */ /* 0x000fe200078e02ff */
[----:B------:R-:W-:Y:S01]  /*0bb0*/  ISETP.GE.AND P3, PT, R14, c[0x0][0x16c], PT ;  /* 0x00005b000e007a0c */ /* 0x000fe20003f66270 */
[----:B------:R-:W-:Y:S01]  /*0bc0*/  IMAD.MOV.U32 R14, RZ, RZ, RZ ;  /* 0x000000ffff0e7224 */ /* 0x000fe200078e00ff */
[----:B------:R-:W-:-:S02]  /*0bd0*/  PRMT R6, R6, 0x5410, RZ ;  /* 0x0000541006067816 */ /* 0x000fc400000000ff */
.L_x_167:
[----:B------:R-:W-:-:S05]  /*0be0*/  IMAD.MOV.U32 R16, RZ, RZ, 0x1 ;  /* 0x00000001ff107424 */ /* 0x000fca00078e00ff */
[----:B------:R-:W-:-:S12]  /*0bf0*/  ISETP.LE.AND P0, PT, R16, c[0x0][0x180], PT ;  /* 0x0000600010007a0c */ /* 0x000fd80003f03270 */
[----:B------:R-:W-:Y:S05]  /*0c00*/  @!P0 BRA `(.L_x_155) ;  /* 0x000010f000008947 */ /* 0x000fea0003800000 */
[----:B------:R-:W-:Y:S02]  /*0c10*/  LOP3.LUT R15, RZ, R14, RZ, 0x33, !PT ;  /* 0x0000000eff0f7212 */ /* 0x000fe400078e33ff */
[----:B------:R-:W-:Y:S01]  /*0c20*/  ISETP.NE.AND P0, PT, R16, c[0x0][0x19c], PT ;  /* 0x0000670010007a0c */ /* 0x000fe20003f05270 */
[----:B------:R-:W-:Y:S01]  /*0c30*/  IMAD.MOV.U32 R16, RZ, RZ, c[0x0][0x194] ;  /* 0x00006500ff107624 */ /* 0x000fe200078e00ff */
[----:B------:R-:W-:-:S04]  /*0c40*/  IADD3 R15, R15, c[0x0][0x17c], RZ ;  /* 0x00005f000f0f7a10 */ /* 0x000fc80007ffe0ff */
[----:B------:R-:W-:-:S05]  /*0c50*/  SEL R15, R15, R14, !P0 ;  /* 0x0000000e0f0f7207 */ /* 0x000fca0004000000 */
[----:B------:R-:W-:-:S04]  /*0c60*/  IMAD.MOV R15, RZ, RZ, -R15 ;  /* 0x000000ffff0f7224 */ /* 0x000fc800078e0a0f */
[----:B------:R-:W-:Y:S02]  /*0c70*/  IMAD R16, R15, R16, c[0x0][0x184] ;  /* 0x000061000f107624 */ /* 0x000fe400078e0210 */
[----:B------:R-:W-:Y:S02]  /*0c80*/  IMAD.MOV.U32 R15, RZ, RZ, RZ ;  /* 0x000000ffff0f7224 */ /* 0x000fe400078e00ff */
[C---:B------:R-:W-:Y:S02]  /*0c90*/  IMAD.IADD R26, R16.reuse, 0x1, R3 ;  /* 0x00000001101a7824 */ /* 0x040fe400078e0203 */
[----:B------:R-:W-:Y:S02]  /*0ca0*/  IMAD.IADD R16, R16, 0x1, R8 ;  /* 0x0000000110107824 */ /* 0x000fe400078e0208 */
.L_x_166:
[----:B------:R-:W-:-:S05]  /*0cb0*/  IMAD.MOV.U32 R18, RZ, RZ, 0x1 ;  /* 0x00000001ff127424 */ /* 0x000fca00078e00ff */
[----:B------:R-:W-:-:S12]  /*0cc0*/  ISETP.LE.AND P0, PT, R18, c[0x0][0x178], PT ;  /* 0x00005e0012007a0c */ /* 0x000fd80003f03270 */
[----:B------:R-:W-:Y:S05]  /*0cd0*/  @!P0 BRA `(.L_x_156) ;  /* 0x00000ff000008947 */ /* 0x000fea0003800000 */
[-C--:B------:R-:W-:Y:S01]  /*0ce0*/  LOP3.LUT R17, RZ, R15.reuse, RZ, 0x33, !PT ;  /* 0x0000000fff117212 */ /* 0x080fe200078e33ff */
[----:B------:R-:W-:Y:S01]  /*0cf0*/  IMAD.MOV.U32 R21, RZ, RZ, c[0x0][0x198] ;  /* 0x00006600ff157624 */ /* 0x000fe200078e00ff */
[----:B------:R-:W-:Y:S01]  /*0d00*/  ISETP.NE.AND P0, PT, R18, c[0x0][0x19c], PT ;  /* 0x0000670012007a0c */ /* 0x000fe20003f05270 */
[----:B------:R-:W-:Y:S01]  /*0d10*/  IMAD.MOV.U32 R20, RZ, RZ, RZ ;  /* 0x000000ffff147224 */ /* 0x000fe200078e00ff */
[----:B------:R-:W-:Y:S01]  /*0d20*/  IADD3 R18, R17, c[0x0][0x180], RZ ;  /* 0x0000600011127a10 */ /* 0x000fe20007ffe0ff */
[----:B------:R-:W-:Y:S01]  /*0d30*/  UMOV UR4, URZ ;  /* 0x0000003f00047c82 */ /* 0x000fe20008000000 */
[----:B------:R-:W-:Y:S02]  /*0d40*/  IABS R17, c[0x0][0x18c] ;  /* 0x0000630000117a13 */ /* 0x000fe40000000000 */
[----:B------:R-:W-:-:S05]  /*0d50*/  SEL R18, R18, R15, !P0 ;  /* 0x0000000f12127207 */ /* 0x000fca0004000000 */
[----:B------:R-:W-:-:S04]  /*0d60*/  IMAD.MOV R18, RZ, RZ, -R18 ;  /* 0x000000ffff127224 */ /* 0x000fc800078e0a12 */
[----:B------:R-:W-:Y:S02]  /*0d70*/  IMAD R21, R18, R21, c[0x0][0x188] ;  /* 0x0000620012157624 */ /* 0x000fe400078e0215 */
[----:B------:R-:W-:Y:S02]  /*0d80*/  CS2R R18, SRZ ;  /* 0x0000000000127805 */ /* 0x000fe4000001ff00 */
[C---:B------:R-:W-:Y:S02]  /*0d90*/  IMAD.IADD R27, R21.reuse, 0x1, R4 ;  /* 0x00000001151b7824 */ /* 0x040fe400078e0204 */
[----:B------:R-:W-:Y:S02]  /*0da0*/  IMAD.IADD R21, R21, 0x1, R9 ;  /* 0x0000000115157824 */ /* 0x000fe400078e0209 */
.L_x_165:
[----:B------:R-:W-:Y:S01]  /*0db0*/  ISETP.GE.AND P4, PT, R26, RZ, PT ;  /* 0x000000ff1a00720c */ /* 0x000fe20003f86270 */
[----:B------:R-:W-:Y:S01]  /*0dc0*/  BMOV.32.CLEAR RZ, B0 ;  /* 0x0000000000ff7355 */ /* 0x000fe20000100000 */
[----:B------:R-:W-:Y:S01]  /*0dd0*/  BSSY B0, `(.L_x_157) ;  /* 0x000001a000007945 */ /* 0x000fe20003800000 */
[----:B------:R-:W-:Y:S02]  /*0de0*/  IABS R30, c[0x0][0x190] ;  /* 0x00006400001e7a13 */ /* 0x000fe40000000000 */
[----:B------:R-:W-:-:S07]  /*0df0*/  PLOP3.LUT P0, PT, PT, PT, PT, 0x8, 0x0 ;  /* 0x000000000000781c */ /* 0x000fce0003f0e170 */
[----:B------:R-:W-:Y:S05]  /*0e00*/  @!P4 BRA `(.L_x_158) ;  /* 0x000001600000c947 */ /* 0x000fea0003800000 */
[----:B------:R-:W-:Y:S02]  /*0e10*/  IABS R29, c[0x0][0x18c] ;  /* 0x00006300001d7a13 */ /* 0x000fe40000000000 */
[----:B------:R-:W-:-:S04]  /*0e20*/  ISETP.GE.AND P5, PT, R26, RZ, PT ;  /* 0x000000ff1a00720c */ /* 0x000fc80003fa6270 */
[----:B------:R-:W0:Y:S08]  /*0e30*/  I2F.RP R24, R29 ;  /* 0x0000001d00187306 */ /* 0x000e300000209400 */
[----:B0-----:R-:W0:Y:S02]  /*0e40*/  MUFU.RCP R24, R24 ;  /* 0x0000001800187308 */ /* 0x001e240000001000 */
[----:B0-----:R-:W-:-:S06]  /*0e50*/  IADD3 R22, R24, 0xffffffe, RZ ;  /* 0x0ffffffe18167810 */ /* 0x001fcc0007ffe0ff */
[----:B------:R0:W1:Y:S02]  /*0e60*/  F2I.FTZ.U32.TRUNC.NTZ R23, R22 ;  /* 0x0000001600177305 */ /* 0x000064000021f000 */
[----:B0-----:R-:W-:Y:S02]  /*0e70*/  IMAD.MOV.U32 R22, RZ, RZ, RZ ;  /* 0x000000ffff167224 */ /* 0x001fe400078e00ff */
[----:B-1----:R-:W-:-:S04]  /*0e80*/  IMAD.MOV R28, RZ, RZ, -R23 ;  /* 0x000000ffff1c7224 */ /* 0x002fc800078e0a17 */
[----:B------:R-:W-:Y:S01]  /*0e90*/  IMAD R25, R28, R29, RZ ;  /* 0x0000001d1c197224 */ /* 0x000fe200078e02ff */
[----:B------:R-:W-:-:S03]  /*0ea0*/  IABS R28, R26 ;  /* 0x0000001a001c7213 */ /* 0x000fc60000000000 */
[----:B------:R-:W-:-:S06]  /*0eb0*/  IMAD.HI.U32 R23, R23, R25, R22 ;  /* 0x0000001917177227 */ /* 0x000fcc00078e0016 */
[----:B------:R-:W-:-:S04]  /*0ec0*/  IMAD.HI.U32 R23, R23, R28, RZ ;  /* 0x0000001c17177227 */ /* 0x000fc800078e00ff */
[----:B------:R-:W-:-:S04]  /*0ed0*/  IMAD.MOV R23, RZ, RZ, -R23 ;  /* 0x000000ffff177224 */ /* 0x000fc800078e0a17 */
[----:B------:R-:W-:-:S05]  /*0ee0*/  IMAD R24, R29, R23, R28 ;  /* 0x000000171d187224 */ /* 0x000fca00078e021c */
[----:B------:R-:W-:-:S12]  /*0ef0*/  ISETP.GT.U32.AND P0, PT, R17, R24, PT ;  /* 0x000000181100720c */ /* 0x000fd80003f04070 */
[----:B------:R-:W-:Y:S01]  /*0f00*/  @!P0 IMAD.IADD R24, R24, 0x1, -R29 ;  /* 0x0000000118188824 */ /* 0x000fe200078e0a1d */
[----:B------:R-:W-:-:S04]  /*0f10*/  ISETP.NE.AND P0, PT, RZ, c[0x0][0x18c], PT ;  /* 0x00006300ff007a0c */ /* 0x000fc80003f05270 */
[----:B------:R-:W-:-:S12]  /*0f20*/  ISETP.GT.U32.AND P4, PT, R17, R24, PT ;  /* 0x000000181100720c */ /* 0x000fd80003f84070 */
[----:B------:R-:W-:-:S04]  /*0f30*/  @!P4 IMAD.IADD R24, R24, 0x1, -R29 ;  /* 0x000000011818c824 */ /* 0x000fc800078e0a1d */
[----:B------:R-:W-:-:S05]  /*0f40*/  @!P5 IMAD.MOV R24, RZ, RZ, -R24 ;  /* 0x000000ffff18d224 */ /* 0x000fca00078e0a18 */
[----:B------:R-:W-:-:S04]  /*0f50*/  @!P0 LOP3.LUT R24, RZ, c[0x0][0x18c], RZ, 0x33, !PT ;  /* 0x00006300ff188a12 */ /* 0x000fc800078e33ff */
[----:B------:R-:W-:-:S07]  /*0f60*/  ISETP.EQ.AND P0, PT, R24, RZ, PT ;  /* 0x000000ff1800720c */ /* 0x000fce0003f02270 */
.L_x_158:
[----:B------:R-:W-:Y:S05]  /*0f70*/  BSYNC B0 ;  /* 0x0000000000007941 */ /* 0x000fea0003800000 */
.L_x_157:
[----:B------:R-:W-:Y:S01]  /*0f80*/  ISETP.LT.OR P0, PT, R27, RZ, !P0 ;  /* 0x000000ff1b00720c */ /* 0x000fe20004701670 */
[----:B------:R-:W-:Y:S01]  /*0f90*/  BMOV.32.CLEAR RZ, B0 ;  /* 0x0000000000ff7355 */ /* 0x000fe20000100000 */
[----:B------:R-:W-:Y:S01]  /*0fa0*/  BSSY B0, `(.L_x_159) ;  /* 0x000004a000007945 */ /* 0x000fe20003800000 */
[----:B------:R-:W-:Y:S01]  /*0fb0*/  PRMT R23, RZ, 0x7610, R23 ;  /* 0x00007610ff177816 */ /* 0x000fe20000000017 */
[----:B------:R-:W-:-:S08]  /*0fc0*/  IMAD.MOV.U32 R22, RZ, RZ, R30 ;  /* 0x000000ffff167224 */ /* 0x000fd000078e001e */
[----:B------:R-:W-:Y:S05]  /*0fd0*/  @P0 BRA `(.L_x_160) ;  /* 0x0000046000000947 */ /* 0x000fea0003800000 */
[----:B------:R-:W0:Y:S01]  /*0fe0*/  I2F.RP R23, R22 ;  /* 0x0000001600177306 */ /* 0x000e220000209400 */
[----:B------:R-:W-:Y:S02]  /*0ff0*/  IABS R28, R27 ;  /* 0x0000001b001c7213 */ /* 0x000fe40000000000 */
[----:B------:R-:W-:Y:S02]  /*1000*/  ISETP.GE.AND P6, PT, R27, RZ, PT ;  /* 0x000000ff1b00720c */ /* 0x000fe40003fc6270 */
[----:B------:R-:W-:Y:S02]  /*1010*/  ISETP.NE.AND P4, PT, RZ, c[0x0][0x190], PT ;  /* 0x00006400ff007a0c */ /* 0x000fe40003f85270 */
[----:B------:R-:W-:Y:S01]  /*1020*/  LOP3.LUT R31, RZ, c[0x0][0x190], RZ, 0x33, !PT ;  /* 0x00006400ff1f7a12 */ /* 0x000fe200078e33ff */
[----:B0-----:R-:W0:Y:S02]  /*1030*/  MUFU.RCP R23, R23 ;  /* 0x0000001700177308 */ /* 0x001e240000001000 */
[----:B0-----:R-:W-:-:S06]  /*1040*/  IADD3 R24, R23, 0xffffffe, RZ ;  /* 0x0ffffffe17187810 */ /* 0x001fcc0007ffe0ff */
[----:B------:R0:W1:Y:S02]  /*1050*/  F2I.FTZ.U32.TRUNC.NTZ R25, R24 ;  /* 0x0000001800197305 */ /* 0x000064000021f000 */
[----:B0-----:R-:W-:Y:S02]  /*1060*/  IMAD.MOV.U32 R24, RZ, RZ, RZ ;  /* 0x000000ffff187224 */ /* 0x001fe400078e00ff */
[----:B-1----:R-:W-:-:S04]  /*1070*/  IMAD.MOV R29, RZ, RZ, -R25 ;  /* 0x000000ffff1d7224 */ /* 0x002fc800078e0a19 */
[----:B------:R-:W-:-:S04]  /*1080*/  IMAD R29, R29, R22, RZ ;  /* 0x000000161d1d7224 */ /* 0x000fc800078e02ff */
[----:B------:R-:W-:-:S04]  /*1090*/  IMAD.HI.U32 R25, R25, R29, R24 ;  /* 0x0000001d19197227 */ /* 0x000fc800078e0018 */
[----:B------:R-:W-:-:S04]  /*10a0*/  IMAD.MOV.U32 R29, RZ, RZ, R28 ;  /* 0x000000ffff1d7224 */ /* 0x000fc800078e001c */
[----:B------:R-:W-:-:S04]  /*10b0*/  IMAD.HI.U32 R28, R25, R29, RZ ;  /* 0x0000001d191c7227 */ /* 0x000fc800078e00ff */
[----:B------:R-:W-:-:S04]  /*10c0*/  IMAD.MOV R23, RZ, RZ, -R28 ;  /* 0x000000ffff177224 */ /* 0x000fc800078e0a1c */
[----:B------:R-:W-:Y:S01]  /*10d0*/  IMAD R29, R22, R23, R29 ;  /* 0x00000017161d7224 */ /* 0x000fe200078e021d */
[----:B------:R-:W-:-:S04]  /*10e0*/  PRMT R23, RZ, 0x7610, R23 ;  /* 0x00007610ff177816 */ /* 0x000fc80000000017 */
[----:B------:R-:W-:-:S12]  /*10f0*/  ISETP.GT.U32.AND P5, PT, R22, R29, PT ;  /* 0x0000001d1600720c */ /* 0x000fd80003fa4070 */
[----:B------:R-:W-:-:S04]  /*1100*/  @!P5 IMAD.IADD R29, R29, 0x1, -R22 ;  /* 0x000000011d1dd824 */ /* 0x000fc800078e0a16 */
[----:B------:R-:W-:Y:S01]  /*1110*/  IMAD.IADD R24, R29, 0x1, -R22 ;  /* 0x000000011d187824 */ /* 0x000fe200078e0a16 */
[----:B------:R-:W-:-:S04]  /*1120*/  ISETP.GT.U32.AND P0, PT, R22, R29, PT ;  /* 0x0000001d1600720c */ /* 0x000fc80003f04070 */
[----:B------:R-:W-:-:S05]  /*1130*/  SEL R24, R24, R29, !P0 ;  /* 0x0000001d18187207 */ /* 0x000fca0004000000 */
[----:B------:R-:W-:-:S05]  /*1140*/  @!P6 IMAD.MOV R24, RZ, RZ, -R24 ;  /* 0x000000ffff18e224 */ /* 0x000fca00078e0a18 */
[----:B------:R-:W-:-:S04]  /*1150*/  SEL R24, R31, R24, !P4 ;  /* 0x000000181f187207 */ /* 0x000fc80006000000 */
[----:B------:R-:W-:-:S12]  /*1160*/  ISETP.NE.AND P0, PT, R24, RZ, PT ;  /* 0x000000ff1800720c */ /* 0x000fd80003f05270 */
[----:B------:R-:W-:Y:S05]  /*1170*/  @P0 BRA `(.L_x_160) ;  /* 0x000002c000000947 */ /* 0x000fea0003800000 */
[----:B------:R-:W-:Y:S02]  /*1180*/  IABS R17, c[0x0][0x18c] ;  /* 0x0000630000117a13 */ /* 0x000fe40000000000 */
[----:B------:R-:W-:Y:S02]  /*1190*/  IABS R30, R26 ;  /* 0x0000001a001e7213 */ /* 0x000fe40000000000 */
[----:B------:R-:W-:Y:S02]  /*11a0*/  ISETP.GE.U32.AND P6, PT, R29, R22, PT ;  /* 0x000000161d00720c */ /* 0x000fe40003fc6070 */
[----:B------:R-:W0:Y:S01]  /*11b0*/  I2F.RP R23, R17 ;  /* 0x0000001100177306 */ /* 0x000e220000209400 */
[----:B------:R-:W-:-:S09]  /*11c0*/  @!P5 IADD3 R28, R28, 0x1, RZ ;  /* 0x000000011c1cd810 */ /* 0x000fd20007ffe0ff */
[----:B------:R-:W-:Y:S01]  /*11d0*/  @P6 IADD3 R28, R28, 0x1, RZ ;  /* 0x000000011c1c6810 */ /* 0x000fe20007ffe0ff */
[----:B0-----:R-:W0:Y:S02]  /*11e0*/  MUFU.RCP R23, R23 ;  /* 0x0000001700177308 */ /* 0x001e240000001000 */
[----:B0-----:R-:W-:Y:S02]  /*11f0*/  IADD3 R25, R23, 0xffffffe, RZ ;  /* 0x0ffffffe17197810 */ /* 0x001fe40007ffe0ff */
[----:B------:R-:W-:-:S04]  /*1200*/  LOP3.LUT R23, R26, c[0x0][0x18c], RZ, 0x3c, !PT ;  /* 0x000063001a177a12 */ /* 0x000fc800078e3cff */
[----:B------:R-:W0:Y:S02]  /*1210*/  F2I.FTZ.U32.TRUNC.NTZ R25, R25 ;  /* 0x0000001900197305 */ /* 0x000e24000021f000 */
[----:B0-----:R-:W-:-:S04]  /*1220*/  IMAD.MOV R24, RZ, RZ, -R25 ;  /* 0x000000ffff187224 */ /* 0x001fc800078e0a19 */
[----:B------:R-:W-:Y:S02]  /*1230*/  IMAD R33, R24, R17, RZ ;  /* 0x0000001118217224 */ /* 0x000fe400078e02ff */
[----:B------:R-:W-:-:S04]  /*1240*/  IMAD.MOV.U32 R24, RZ, RZ, RZ ;  /* 0x000000ffff187224 */ /* 0x000fc800078e00ff */
[----:B------:R-:W-:Y:S01]  /*1250*/  IMAD.HI.U32 R24, R25, R33, R24 ;  /* 0x0000002119187227 */ /* 0x000fe200078e0018 */
[----:B------:R-:W-:-:S03]  /*1260*/  LOP3.LUT R25, R27, c[0x0][0x190], RZ, 0x3c, !PT ;  /* 0x000064001b197a12 */ /* 0x000fc600078e3cff */
[----:B------:R-:W-:Y:S01]  /*1270*/  IMAD.MOV.U32 R33, RZ, RZ, R30 ;  /* 0x000000ffff217224 */ /* 0x000fe200078e001e */
[----:B------:R-:W-:-:S03]  /*1280*/  ISETP.GE.AND P6, PT, R25, RZ, PT ;  /* 0x000000ff1900720c */ /* 0x000fc60003fc6270 */
[----:B------:R-:W-:-:S04]  /*1290*/  IMAD.HI.U32 R24, R24, R33, RZ ;  /* 0x0000002118187227 */ /* 0x000fc800078e00ff */
[----:B------:R-:W-:-:S04]  /*12a0*/  IMAD.MOV R30, RZ, RZ, -R24 ;  /* 0x000000ffff1e7224 */ /* 0x000fc800078e0a18 */
[----:B------:R-:W-:Y:S02]  /*12b0*/  IMAD R30, R17, R30, R33 ;  /* 0x0000001e111e7224 */ /* 0x000fe400078e0221 */
[----:B------:R-:W-:-:S03]  /*12c0*/  @!P6 IMAD.MOV R28, RZ, RZ, -R28 ;  /* 0x000000ffff1ce224 */ /* 0x000fc600078e0a1c */
[----:B------:R-:W-:Y:S02]  /*12d0*/  ISETP.GT.U32.AND P0, PT, R17, R30, PT ;  /* 0x0000001e1100720c */ /* 0x000fe40003f04070 */
[----:B------:R-:W-:-:S10]  /*12e0*/  SEL R28, R31, R28, !P4 ;  /* 0x0000001c1f1c7207 */ /* 0x000fd40006000000 */
[----:B------:R-:W-:Y:S01]  /*12f0*/  @!P0 IMAD.IADD R30, R30, 0x1, -R17 ;  /* 0x000000011e1e8824 */ /* 0x000fe200078e0a11 */
[----:B------:R-:W-:Y:S02]  /*1300*/  @!P0 IADD3 R24, R24, 0x1, RZ ;  /* 0x0000000118188810 */ /* 0x000fe40007ffe0ff */
[----:B------:R-:W-:Y:S02]  /*1310*/  ISETP.GE.AND P0, PT, R23, RZ, PT ;  /* 0x000000ff1700720c */ /* 0x000fe40003f06270 */
[----:B------:R-:W-:Y:S02]  /*1320*/  ISETP.GE.U32.AND P5, PT, R30, R17, PT ;  /* 0x000000111e00720c */ /* 0x000fe40003fa6070 */
[----:B------:R-:W-:-:S10]  /*1330*/  PRMT R23, RZ, 0x7610, R23 ;  /* 0x00007610ff177816 */ /* 0x000fd40000000017 */
[----:B------:R-:W-:Y:S02]  /*1340*/  @P5 IADD3 R24, R24, 0x1, RZ ;  /* 0x0000000118185810 */ /* 0x000fe40007ffe0ff */
[----:B------:R-:W-:-:S03]  /*1350*/  ISETP.NE.AND P5, PT, RZ, c[0x0][0x18c], PT ;  /* 0x00006300ff007a0c */ /* 0x000fc60003fa5270 */
[----:B------:R-:W-:Y:S01]  /*1360*/  @!P0 IMAD.MOV R24, RZ, RZ, -R24 ;  /* 0x000000ffff188224 */ /* 0x000fe200078e0a18 */
[----:B------:R-:W-:-:S08]  /*1370*/  ISETP.GE.AND P0, PT, R2, c[0x0][0x160], PT ;  /* 0x0000580002007a0c */ /* 0x000fd00003f06270 */
[----:B------:R-:W-:-:S04]  /*1380*/  @!P5 LOP3.LUT R24, RZ, c[0x0][0x18c], RZ, 0x33, !PT ;  /* 0x00006300ff18da12 */ /* 0x000fc800078e33ff */
[----:B------:R-:W-:-:S04]  /*1390*/  ISETP.GE.OR P0, PT, R24, c[0x0][0x170], P0 ;  /* 0x00005c0018007a0c */ /* 0x000fc80000706670 */
[----:B------:R-:W-:-:S12]  /*13a0*/  ISETP.GE.OR P0, PT, R28, c[0x0][0x174], P0 ;  /* 0x00005d001c007a0c */ /* 0x000fd80000706670 */
[----:B------:R-:W-:Y:S05]  /*13b0*/  @P0 BRA `(.L_x_160) ;  /* 0x0000008000000947 */ /* 0x000fea0003800000 */
[----:B------:R-:W-:Y:S02]  /*13c0*/  IMAD R24, R24, c[0x0][0x1b4], RZ ;  /* 0x00006d0018187a24 */ /* 0x000fe400078e02ff */
[----:B------:R-:W-:Y:S02]  /*13d0*/  IMAD R23, R28, c[0x0][0x1b0], RZ ;  /* 0x00006c001c177a24 */ /* 0x000fe400078e02ff */
[----:B------:R-:W-:-:S06]  /*13e0*/  IMAD.WIDE R24, R24, 0x2, RZ ;  /* 0x0000000218187825 */ /* 0x000fcc00078e02ff */
[----:B------:R-:W-:-:S06]  /*13f0*/  IMAD.WIDE R24, R12, 0x2, R24 ;  /* 0x000000020c187825 */ /* 0x000fcc00078e0218 */
[----:B------:R-:W-:-:S05]  /*1400*/  IMAD.WIDE R24, R23, 0x2, R24 ;  /* 0x0000000217187825 */ /* 0x000fca00078e0218 */
[----:B------:R-:W-:-:S04]  /*1410*/  IADD3 R24, P0, P4, R20, c[0x0][0x1a8], R24 ;  /* 0x00006a0014187a10 */ /* 0x000fc80007c1e018 */
[----:B------:R-:W-:-:S08]  /*1420*/  IADD3.X R25, R19, c[0x0][0x1ac], R25, P0, P4 ;  /* 0x00006b0013197a10 */ /* 0x000fd000007e8419 */
[----:B------:R0:W5:Y:S02]  /*1430*/  LDG.E.U16.SYS R23, [R24] ;  /* 0x0000000018177381 */ /* 0x00016400001ee500 */
.L_x_160:
[----:B------:R-:W-:Y:S05]  /*1440*/  BSYNC B0 ;  /* 0x0000000000007941 */ /* 0x000fea0003800000 */
.L_x_159:
[----:B------:R-:W-:Y:S01]  /*1450*/  ISETP.GE.AND P4, PT, R16, RZ, PT ;  /* 0x000000ff1000720c */ /* 0x000fe20003f86270 */
[----:B------:R-:W-:Y:S01]  /*1460*/  BMOV.32.CLEAR RZ, B0 ;  /* 0x0000000000ff7355 */ /* 0x000fe20000100000 */
[----:B------:R-:W-:Y:S01]  /*1470*/  BSSY B0, `(.L_x_161) ;  /* 0x0000019000007945 */ /* 0x000fe20003800000 */
[----:B------:R-:W-:-:S09]  /*1480*/  PLOP3.LUT P0, PT, PT, PT, PT, 0x8, 0x0 ;  /* 0x000000000000781c */ /* 0x000fd20003f0e170 */
[----:B------:R-:W-:Y:S05]  /*1490*/  @!P4 BRA `(.L_x_162) ;  /* 0x000001600000c947 */ /* 0x000fea0003800000 */
[----:B------:R-:W-:Y:S02]  /*14a0*/  IABS R17, c[0x0][0x18c] ;  /* 0x0000630000117a13 */ /* 0x000fe40000000000 */
[----:B------:R-:W-:Y:S02]  /*14b0*/  IABS R28, R16 ;  /* 0x00000010001c7213 */ /* 0x000fe40000000000 */
[----:B------:R-:W-:Y:S02]  /*14c0*/  ISETP.GE.AND P4, PT, R16, RZ, PT ;  /* 0x000000ff1000720c */ /* 0x000fe40003f86270 */
[----:B------:R-:W1:Y:S01]  /*14d0*/  I2F.RP R29, R17 ;  /* 0x00000011001d7306 */ /* 0x000e620000209400 */
[----:B------:R-:W-:-:S07]  /*14e0*/  ISETP.NE.AND P5, PT, RZ, c[0x0][0x18c], PT ;  /* 0x00006300ff007a0c */ /* 0x000fce0003fa5270 */
[----:B-1----:R-:W1:Y:S02]  /*14f0*/  MUFU.RCP R29, R29 ;  /* 0x0000001d001d7308 */ /* 0x002e640000001000 */
[----:B01----:R-:W-:-:S06]  /*1500*/  IADD3 R25, R29, 0xffffffe, RZ ;  /* 0x0ffffffe1d197810 */ /* 0x003fcc0007ffe0ff */
[----:B------:R-:W0:Y:S02]  /*1510*/  F2I.FTZ.U32.TRUNC.NTZ R25, R25 ;  /* 0x0000001900197305 */ /* 0x000e24000021f000 */
[----:B0-----:R-:W-:-:S04]  /*1520*/  IMAD.MOV R24, RZ, RZ, -R25 ;  /* 0x000000ffff187224 */ /* 0x001fc800078e0a19 */
[----:B------:R-:W-:Y:S02]  /*1530*/  IMAD R31, R24, R17, RZ ;  /* 0x00000011181f7224 */ /* 0x000fe400078e02ff */
[----:B------:R-:W-:-:S04]  /*1540*/  IMAD.MOV.U32 R24, RZ, RZ, RZ ;  /* 0x000000ffff187224 */ /* 0x000fc800078e00ff */
[----:B------:R-:W-:-:S06]  /*1550*/  IMAD.HI.U32 R31, R25, R31, R24 ;  /* 0x0000001f191f7227 */ /* 0x000fcc00078e0018 */
[----:B------:R-:W-:-:S04]  /*1560*/  IMAD.HI.U32 R24, R31, R28, RZ ;  /* 0x0000001c1f187227 */ /* 0x000fc800078e00ff */
[----:B------:R-:W-:-:S04]  /*1570*/  IMAD.MOV R24, RZ, RZ, -R24 ;  /* 0x000000ffff187224 */ /* 0x000fc800078e0a18 */
[----:B------:R-:W-:-:S05]  /*1580*/  IMAD R24, R17, R24, R28 ;  /* 0x0000001811187224 */ /* 0x000fca00078e021c */
[----:B------:R-:W-:-:S12]  /*1590*/  ISETP.GT.U32.AND P0, PT, R17, R24, PT ;  /* 0x000000181100720c */ /* 0x000fd80003f04070 */
[----:B------:R-:W-:-:S05]  /*15a0*/  @!P0 IMAD.IADD R24, R24, 0x1, -R17 ;  /* 0x0000000118188824 */ /* 0x000fca00078e0a11 */
[----:B------:R-:W-:-:S12]  /*15b0*/  ISETP.GT.U32.AND P0, PT, R17, R24, PT ;  /* 0x000000181100720c */ /* 0x000fd80003f04070 */
[----:B------:R-:W-:-:S04]  /*15c0*/  @!P0 IMAD.IADD R24, R24, 0x1, -R17 ;  /* 0x0000000118188824 */ /* 0x000fc800078e0a11 */
[----:B------:R-:W-:-:S05]  /*15d0*/  @!P4 IMAD.MOV R24, RZ, RZ, -R24 ;  /* 0x000000ffff18c224 */ /* 0x000fca00078e0a18 */
[----:B------:R-:W-:-:S04]  /*15e0*/  @!P5 LOP3.LUT R24, RZ, c[0x0][0x18c], RZ, 0x33, !PT ;  /* 0x00006300ff18da12 */ /* 0x000fc800078e33ff */
[----:B------:R-:W-:-:S07]  /*15f0*/  ISETP.EQ.AND P0, PT, R24, RZ, PT ;  /* 0x000000ff1800720c */ /* 0x000fce0003f02270 */
.L_x_162:
[----:B------:R-:W-:Y:S05]  /*1600*/  BSYNC B0 ;  /* 0x0000000000007941 */ /* 0x000fea0003800000 */
.L_x_161:
[----:B------:R-:W-:Y:S01]  /*1610*/  ISETP.LT.OR P0, PT, R21, RZ, !P0 ;  /* 0x000000ff1500720c */ /* 0x000fe20004701670 */
[----:B------:R-:W-:Y:S01]  /*1620*/  BMOV.32.CLEAR RZ, B0 ;  /* 0x0000000000ff7355 */ /* 0x000fe20000100000 */
[----:B------:R-:W-:Y:S01]  /*1630*/  BSSY B0, `(.L_x_163) ;  /* 0x0000048000007945 */ /* 0x000fe20003800000 */
[----:B------:R-:W-:-:S09]  /*1640*/  PRMT R28, RZ, 0x7610, R28 ;  /* 0x00007610ff1c7816 */ /* 0x000fd2000000001c */
[----:B------:R-:W-:Y:S05]  /*1650*/  @P0 BRA `(.L_x_164) ;  /* 0x0000045000000947 */ /* 0x000fea0003800000 */
[----:B------:R-:W1:Y:S01]  /*1660*/  I2F.RP R28, R22 ;  /* 0x00000016001c7306 */ /* 0x000e620000209400 */
[----:B0-----:R-:W-:Y:S01]  /*1670*/  IMAD.MOV.U32 R24, RZ, RZ, RZ ;  /* 0x000000ffff187224 */ /* 0x001fe200078e00ff */
[----:B------:R-:W-:Y:S02]  /*1680*/  IABS R31, R21 ;  /* 0x00000015001f7213 */ /* 0x000fe40000000000 */
[----:B------:R-:W-:Y:S02]  /*1690*/  ISETP.GE.AND P6, PT, R21, RZ, PT ;  /* 0x000000ff1500720c */ /* 0x000fe40003fc6270 */
[----:B------:R-:W-:Y:S02]  /*16a0*/  ISETP.NE.AND P4, PT, RZ, c[0x0][0x190], PT ;  /* 0x00006400ff007a0c */ /* 0x000fe40003f85270 */
[----:B------:R-:W-:Y:S01]  /*16b0*/  LOP3.LUT R30, RZ, c[0x0][0x190], RZ, 0x33, !PT ;  /* 0x00006400ff1e7a12 */ /* 0x000fe200078e33ff */
[----:B-1----:R-:W0:Y:S02]  /*16c0*/  MUFU.RCP R28, R28 ;  /* 0x0000001c001c7308 */ /* 0x002e240000001000 */
[----:B0-----:R-:W-:-:S02]  /*16d0*/  IADD3 R25, R28, 0xffffffe, RZ ;  /* 0x0ffffffe1c197810 */ /* 0x001fc40007ffe0ff */
[----:B------:R-:W-:-:S04]  /*16e0*/  PRMT R28, RZ, 0x7610, R28 ;  /* 0x00007610ff1c7816 */ /* 0x000fc8000000001c */
[----:B------:R-:W0:Y:S02]  /*16f0*/  F2I.FTZ.U32.TRUNC.NTZ R25, R25 ;  /* 0x0000001900197305 */ /* 0x000e24000021f000 */
[----:B0-----:R-:W-:-:S04]  /*1700*/  IMAD.MOV R29, RZ, RZ, -R25 ;  /* 0x000000ffff1d7224 */ /* 0x001fc800078e0a19 */
[----:B------:R-:W-:-:S04]  /*1710*/  IMAD R29, R29, R22, RZ ;  /* 0x000000161d1d7224 */ /* 0x000fc800078e02ff */
[----:B------:R-:W-:-:S06]  /*1720*/  IMAD.HI.U32 R24, R25, R29, R24 ;  /* 0x0000001d19187227 */ /* 0x000fcc00078e0018 */
[----:B------:R-:W-:-:S04]  /*1730*/  IMAD.HI.U32 R29, R24, R31, RZ ;  /* 0x0000001f181d7227 */ /* 0x000fc800078e00ff */
[----:B------:R-:W-:-:S04]  /*1740*/  IMAD.MOV R24, RZ, RZ, -R29 ;  /* 0x000000ffff187224 */ /* 0x000fc800078e0a1d */
[----:B------:R-:W-:-:S05]  /*1750*/  IMAD R31, R22, R24, R31 ;  /* 0x00000018161f7224 */ /* 0x000fca00078e021f */
        /* <DEDUP_REMOVED lines=13> */
[----:B------:R-:W-:Y:S02]  /*1830*/  @!P5 IADD3 R29, R29, 0x1, RZ ;  /* 0x000000011d1dd810 */ /* 0x000fe40007ffe0ff */
[----:B------:R-:W-:-:S07]  /*1840*/  LOP3.LUT R22, R16, c[0x0][0x18c], RZ, 0x3c, !PT ;  /* 0x0000630010167a12 */ /* 0x000fce00078e3cff */
[----:B------:R-:W-:Y:S01]  /*1850*/  @P6 IADD3 R29, R29, 0x1, RZ ;  /* 0x000000011d1d6810 */ /* 0x000fe20007ffe0ff */
[----:B0-----:R-:W0:Y:S02]  /*1860*/  MUFU.RCP R28, R28 ;  /* 0x0000001c001c7308 */ /* 0x001e240000001000 */
[----:B0-----:R-:W-:-:S06]  /*1870*/  IADD3 R25, R28, 0xffffffe, RZ ;  /* 0x0ffffffe1c197810 */ /* 0x001fcc0007ffe0ff */
        /* <DEDUP_REMOVED lines=35> */
.L_x_164:
[----:B------:R-:W-:Y:S05]  /*1ab0*/  BSYNC B0 ;  /* 0x0000000000007941 */ /* 0x000fea0003800000 */
.L_x_163:
[----:B------:R-:W-:Y:S01]  /*1ac0*/  IMAD R22, R15, c[0x0][0x1c8], RZ ;  /* 0x000072000f167a24 */ /* 0x000fe200078e02ff */
[----:B------:R-:W-:Y:S01]  /*1ad0*/  USHF.R.S32.HI UR5, URZ, 0x1f, UR4 ;  /* 0x0000001f3f057899 */ /* 0x000fe20008011404 */
[----:B0-----:R-:W-:-:S03]  /*1ae0*/  IMAD R25, R14, c[0x0][0x1cc], RZ ;  /* 0x000073000e197a24 */ /* 0x001fc600078e02ff */
[--C-:B------:R-:W-:Y:S02]  /*1af0*/  SHF.R.S32.HI R24, RZ, 0x1f, R22.reuse ;  /* 0x0000001fff187819 */ /* 0x100fe40000011416 */
[--C-:B------:R-:W-:Y:S02]  /*1b00*/  IADD3 R29, P0, P4, R22, UR4, R25.reuse ;  /* 0x00000004161d7c10 */ /* 0x100fe4000fc1e019 */
[----:B------:R-:W-:Y:S02]  /*1b10*/  SHF.R.S32.HI R25, RZ, 0x1f, R25 ;  /* 0x0000001fff197819 */ /* 0x000fe40000011419 */
[----:B------:R-:W-:Y:S02]  /*1b20*/  PRMT R22, RZ, 0x7610, R22 ;  /* 0x00007610ff167816 */ /* 0x000fe40000000016 */
[----:B------:R-:W-:Y:S02]  /*1b30*/  IADD3.X R31, R24, UR5, R25, P0, P4 ;  /* 0x00000005181f7c10 */ /* 0x000fe400087e8419 */
[----:B------:R-:W-:-:S02]  /*1b40*/  IADD3 R25, P4, R0, R29, RZ ;  /* 0x0000001d00197210 */ /* 0x000fc40007f9e0ff */
[C---:B------:R-:W-:Y:S02]  /*1b50*/  ISETP.GE.AND P0, PT, R0.reuse, c[0x0][0x16c], PT ;  /* 0x00005b0000007a0c */ /* 0x040fe40003f06270 */
[----:B------:R-:W-:Y:S02]  /*1b60*/  LEA.HI.X.SX32 R30, R0, R31, 0x1, P4 ;  /* 0x0000001f001e7211 */ /* 0x000fe400020f0eff */
[C---:B------:R-:W-:Y:S02]  /*1b70*/  LEA R24, P4, R25.reuse, c[0x0][0x1c0], 0x1 ;  /* 0x0000700019187a11 */ /* 0x040fe400078808ff */
[----:B------:R-:W-:Y:S02]  /*1b80*/  PRMT R31, RZ, 0x7610, R31 ;  /* 0x00007610ff1f7816 */ /* 0x000fe4000000001f */
[----:B------:R-:W-:Y:S02]  /*1b90*/  LEA.HI.X R25, R25, c[0x0][0x1c4], R30, 0x1, P4 ;  /* 0x0000710019197a11 */ /* 0x000fe400020f0c1e */
[----:B------:R-:W-:-:S02]  /*1ba0*/  PRMT R29, RZ, 0x7610, R29 ;  /* 0x00007610ff1d7816 */ /* 0x000fc4000000001d */
[----:B------:R-:W-:-:S04]  /*1bb0*/  PRMT R30, RZ, 0x7610, R30 ;  /* 0x00007610ff1e7816 */ /* 0x000fc8000000001e */
[----:B------:R-:W2:Y:S04]  /*1bc0*/  @!P0 LDG.E.U16.SYS R22, [R24] ;  /* 0x0000000018168381 */ /* 0x000ea800001ee500 */
[----:B------:R-:W2:Y:S04]  /*1bd0*/  @!P1 LDG.E.U16.SYS R31, [R24+0x2] ;  /* 0x00000200181f9381 */ /* 0x000ea800001ee500 */
[----:B------:R-:W3:Y:S04]  /*1be0*/  @!P2 LDG.E.U16.SYS R29, [R24+0x4] ;  /* 0x00000400181da381 */ /* 0x000ee800001ee500 */
[----:B------:R-:W3:Y:S01]  /*1bf0*/  @!P3 LDG.E.U16.SYS R30, [R24+0x6] ;  /* 0x00000600181eb381 */ /* 0x000ee200001ee500 */
[----:B------:R-:W-:Y:S01]  /*1c00*/  IADD3 R18, R18, 0x1, RZ ;  /* 0x0000000112127810 */ /* 0x000fe20007ffe0ff */
[----:B------:R-:W-:Y:S01]  /*1c10*/  ULDC UR5, c[0x0][0x1d0] ;  /* 0x0000740000057ab9 */ /* 0x000fe20000000800 */
[----:B------:R-:W-:Y:S01]  /*1c20*/  IADD3 R20, P4, R20, 0x2, RZ ;  /* 0x0000000214147810 */ /* 0x000fe20007f9e0ff */
[----:B------:R-:W-:Y:S01]  /*1c30*/  UIADD3 UR4, UR4, UR5, URZ ;  /* 0x0000000504047290 */ /* 0x000fe2000fffe03f */
[----:B------:R-:W-:-:S03]  /*1c40*/  ISETP.GE.AND P0, PT, R18, c[0x0][0x178], PT ;  /* 0x00005e0012007a0c */ /* 0x000fc60003f06270 */
[----:B------:R-:W-:Y:S01]  /*1c50*/  IMAD.X R19, RZ, RZ, R19, P4 ;  /* 0x000000ffff137224 */ /* 0x000fe200020e0613 */
[----:B--2---:R-:W-:-:S06]  /*1c60*/  PRMT R22, R22, 0x5410, R31 ;  /* 0x0000541016167816 */ /* 0x004fcc000000001f */
[-C--:B-----5:R-:W-:Y:S01]  /*1c70*/  HFMA2 R7, R28.H0_H0, R22.reuse, R7 ;  /* 0x000000161c077231 */ /* 0x0a0fe20000000807 */
[----:B---3--:R-:W-:Y:S01]  /*1c80*/  PRMT R29, R29, 0x5410, R30 ;  /* 0x000054101d1d7816 */ /* 0x008fe2000000001e */
[----:B------:R-:W-:-:S05]  /*1c90*/  HFMA2 R11, R23.H0_H0, R22, R11 ;  /* 0x00000016170b7231 */ /* 0x000fca000000080b */
[-C--:B------:R-:W-:Y:S02]  /*1ca0*/  HFMA2 R6, R28.H0_H0, R29.reuse, R6 ;  /* 0x0000001d1c067231 */ /* 0x080fe40000000806 */
[----:B------:R-:W-:Y:S01]  /*1cb0*/  HFMA2 R10, R23.H0_H0, R29, R10 ;  /* 0x0000001d170a7231 */ /* 0x000fe2000000080a */
[----:B------:R-:W-:Y:S05]  /*1cc0*/  @!P0 BRA `(.L_x_165) ;  /* 0xfffff0e000008947 */ /* 0x000fea000383ffff */
.L_x_156:
[----:B------:R-:W-:-:S04]  /*1cd0*/  IADD3 R15, R15, 0x1, RZ ;  /* 0x000000010f0f7810 */ /* 0x000fc80007ffe0ff */
[----:B------:R-:W-:-:S12]  /*1ce0*/  ISETP.GE.AND P0, PT, R15, c[0x0][0x180], PT ;  /* 0x000060000f007a0c */ /* 0x000fd80003f06270 */
[----:B------:R-:W-:Y:S05]  /*1cf0*/  @!P0 BRA `(.L_x_166) ;  /* 0xffffefb000008947 */ /* 0x000fea000383ffff */
.L_x_155:
[----:B------:R-:W-:-:S04]  /*1d00*/  IADD3 R14, R14, 0x1, RZ ;  /* 0x000000010e0e7810 */ /* 0x000fc80007ffe0ff */
[----:B------:R-:W-:-:S12]  /*1d10*/  ISETP.GE.AND P0, PT, R14, c[0x0][0x17c], PT ;  /* 0x00005f000e007a0c */ /* 0x000fd80003f06270 */
[----:B------:R-:W-:Y:S05]  /*1d20*/  @!P0 BRA `(.L_x_167) ;  /* 0xffffeeb000008947 */ /* 0x000fea000383ffff */
.L_x_154:
[----:B------:R-:W-:Y:S01]  /*1d30*/  ISETP.GE.AND P0, PT, R3, c[0x0][0x164], PT ;  /* 0x0000590003007a0c */ /* 0x000fe20003f06270 */
[----:B------:R-:W-:Y:S01]  /*1d40*/  BMOV.32.CLEAR RZ, B0 ;  /* 0x0000000000ff7355 */ /* 0x000fe20000100000 */
[----:B------:R-:W-:Y:S02]  /*1d50*/  BSSY B0, `(.L_x_168) ;  /* 0x000004d000007945 */ /* 0x000fe40003800000 */
[----:B------:R-:W-:-:S04]  /*1d60*/  ISETP.GE.OR P0, PT, R2, c[0x0][0x160], P0 ;  /* 0x0000580002007a0c */ /* 0x000fc80000706670 */
[----:B------:R-:W-:-:S12]  /*1d70*/  ISETP.GE.OR P0, PT, R4, c[0x0][0x168], P0 ;  /* 0x00005a0004007a0c */ /* 0x000fd80000706670 */
[----:B------:R-:W-:Y:S05]  /*1d80*/  @P0 BRA `(.L_x_169) ;  /* 0x0000049000000947 */ /* 0x000fea0003800000 */
[----:B------:R-:W-:Y:S01]  /*1d90*/  IMAD R12, R2, c[0x0][0x1e8], RZ ;  /* 0x00007a00020c7a24 */ /* 0x000fe200078e02ff */
[----:B------:R-:W-:Y:S01]  /*1da0*/  BMOV.32.CLEAR RZ, B1 ;  /* 0x0000000001ff7355 */ /* 0x000fe20000100000 */
[C---:B------:R-:W-:Y:S01]  /*1db0*/  IMAD R13, R3.reuse, c[0x0][0x1e4], RZ ;  /* 0x00007900030d7a24 */ /* 0x040fe200078e02ff */
[----:B------:R-:W-:Y:S01]  /*1dc0*/  BSSY B1, `(.L_x_170) ;  /* 0x0000021000017945 */ /* 0x000fe20003800000 */
[----:B------:R-:W-:Y:S01]  /*1dd0*/  IMAD R14, R4, c[0x0][0x1e0], RZ ;  /* 0x00007800040e7a24 */ /* 0x000fe200078e02ff */
[--C-:B------:R-:W-:Y:S01]  /*1de0*/  SHF.R.S32.HI R15, RZ, 0x1f, R12.reuse ;  /* 0x0000001fff0f7819 */ /* 0x100fe2000001140c */
[----:B------:R-:W-:Y:S02]  /*1df0*/  IMAD R2, R2, c[0x0][0x200], RZ ;  /* 0x0000800002027a24 */ /* 0x000fe400078e02ff */
[----:B------:R-:W-:Y:S01]  /*1e00*/  IMAD R3, R3, c[0x0][0x1fc], RZ ;  /* 0x00007f0003037a24 */ /* 0x000fe200078e02ff */
[----:B------:R-:W-:Y:S01]  /*1e10*/  IADD3 R19, P0, P1, R14, R13, R12 ;  /* 0x0000000d0e137210 */ /* 0x000fe2000791e00c */
[----:B------:R-:W-:Y:S01]  /*1e20*/  IMAD R4, R4, c[0x0][0x1f8], RZ ;  /* 0x00007e0004047a24 */ /* 0x000fe200078e02ff */
[----:B------:R-:W-:-:S02]  /*1e30*/  SHF.R.S32.HI R12, RZ, 0x1f, R13 ;  /* 0x0000001fff0c7819 */ /* 0x000fc4000001140d */
[--C-:B------:R-:W-:Y:S02]  /*1e40*/  SHF.R.S32.HI R13, RZ, 0x1f, R2.reuse ;  /* 0x0000001fff0d7819 */ /* 0x100fe40000011402 */
[----:B------:R-:W-:Y:S02]  /*1e50*/  IADD3 R17, P2, P3, R4, R3, R2 ;  /* 0x0000000304117210 */ /* 0x000fe40007b5e002 */
[----:B------:R-:W-:Y:S02]  /*1e60*/  SHF.R.S32.HI R2, RZ, 0x1f, R3 ;  /* 0x0000001fff027819 */ /* 0x000fe40000011403 */
[----:B------:R-:W-:Y:S02]  /*1e70*/  SHF.R.S32.HI R4, RZ, 0x1f, R4 ;  /* 0x0000001fff047819 */ /* 0x000fe40000011404 */
[----:B------:R-:W-:Y:S02]  /*1e80*/  SHF.R.S32.HI R14, RZ, 0x1f, R14 ;  /* 0x0000001fff0e7819 */ /* 0x000fe4000001140e */
[----:B------:R-:W-:-:S02]  /*1e90*/  IADD3.X R4, R4, R2, R13, P2, P3 ;  /* 0x0000000204047210 */ /* 0x000fc400017e640d */
[----:B------:R-:W-:Y:S02]  /*1ea0*/  ISETP.GE.AND P2, PT, R0, c[0x0][0x16c], PT ;  /* 0x00005b0000007a0c */ /* 0x000fe40003f46270 */
[----:B------:R-:W-:Y:S02]  /*1eb0*/  IADD3.X R14, R14, R12, R15, P0, P1 ;  /* 0x0000000c0e0e7210 */ /* 0x000fe400007e240f */
[----:B------:R-:W-:Y:S02]  /*1ec0*/  SHF.R.S32.HI R15, RZ, 0x1f, R0 ;  /* 0x0000001fff0f7819 */ /* 0x000fe40000011400 */
[C---:B------:R-:W-:Y:S02]  /*1ed0*/  IADD3 R13, P0, R0.reuse, R19, RZ ;  /* 0x00000013000d7210 */ /* 0x040fe40007f1e0ff */
[----:B------:R-:W-:-:S03]  /*1ee0*/  IADD3 R3, P1, R0, R17, RZ ;  /* 0x0000001100037210 */ /* 0x000fc60007f3e0ff */
[--C-:B------:R-:W-:Y:S01]  /*1ef0*/  IMAD.X R14, R14, 0x1, R15.reuse, P0 ;  /* 0x000000010e0e7824 */ /* 0x100fe200000e060f */
[----:B------:R-:W-:Y:S01]  /*1f00*/  LEA R12, P0, R13, c[0x0][0x1d8], 0x1 ;  /* 0x000076000d0c7a11 */ /* 0x000fe200078008ff */
[----:B------:R-:W-:Y:S01]  /*1f10*/  IMAD.X R4, R4, 0x1, R15, P1 ;  /* 0x0000000104047824 */ /* 0x000fe200008e060f */
[----:B------:R-:W-:Y:S02]  /*1f20*/  LEA R2, P1, R3, c[0x0][0x1f0], 0x1 ;  /* 0x00007c0003027a11 */ /* 0x000fe400078208ff */
[----:B------:R-:W-:Y:S02]  /*1f30*/  LEA.HI.X R13, R13, c[0x0][0x1dc], R14, 0x1, P0 ;  /* 0x000077000d0d7a11 */ /* 0x000fe400000f0c0e */
[----:B------:R-:W-:Y:S01]  /*1f40*/  LEA.HI.X R3, R3, c[0x0][0x1f4], R4, 0x1, P1 ;  /* 0x00007d0003037a11 */ /* 0x000fe200008f0c04 */
[----:B------:R-:W-:Y:S05]  /*1f50*/  @P2 BRA `(.L_x_171) ;  /* 0x0000007000002947 */ /* 0x000fea0003800000 */
[----:B------:R-:W-:Y:S01]  /*1f60*/  HSETP2.NE.AND P0, PT, RZ.H0_H0, c[0x0] [0x208].H1_H1, PT ;  /* 0x30008200ff007634 */ /* 0x000fe20003f05800 */
[----:B------:R-:W-:-:S13]  /*1f70*/  PRMT R4, RZ, 0x7610, R4 ;  /* 0x00007610ff047816 */ /* 0x000fda0000000004 */
[----:B------:R-:W-:Y:S05]  /*1f80*/  @!P0 BRA `(.L_x_172) ;  /* 0x0000001000008947 */ /* 0x000fea0003800000 */
[----:B------:R0:W5:Y:S02]  /*1f90*/  LDG.E.U16.SYS R4, [R12] ;  /* 0x000000000c047381 */ /* 0x00016400001ee500 */
.L_x_172:
[----:B-----5:R-:W-:-:S06]  /*1fa0*/  HMUL2 R4, R4.H0_H0, c[0x0] [0x208].H1_H1 ;  /* 0x3000820004047a32 */ /* 0x020fcc0000000800 */
[----:B------:R-:W-:-:S08]  /*1fb0*/  HFMA2 R4, R11.H0_H0, c[0x0] [0x208].H0_H0, R4.H0_H0 ;  /* 0x200082000b047a31 */ /* 0x000fd00000040804 */
[----:B------:R1:W-:Y:S02]  /*1fc0*/  STG.E.U16.SYS [R2], R4 ;  /* 0x0000000402007386 */ /* 0x0003e4000010e500 */
.L_x_171:
[----:B------:R-:W-:Y:S05]  /*1fd0*/  BSYNC B1 ;  /* 0x0000000000017941 */ /* 0x000fea0003800000 */
.L_x_170:
[----:B-1----:R-:W-:Y:S01]  /*1fe0*/  IADD3 R4, R0, 0x1, RZ ;  /* 0x0000000100047810 */ /* 0x002fe20007ffe0ff */
[----:B------:R-:W-:Y:S01]  /*1ff0*/  BMOV.32.CLEAR RZ, B1 ;  /* 0x0000000001ff7355 */ /* 0x000fe20000100000 */
[----:B------:R-:W-:Y:S02]  /*2000*/  BSSY B1, `(.L_x_173) ;  /* 0x000000a000017945 */ /* 0x000fe40003800000 */
[----:B------:R-:W-:-:S12]  /*2010*/  ISETP.GE.AND P0, PT, R4, c[0x0][0x16c], PT ;  /* 0x00005b0004007a0c */ /* 0x000fd80003f06270 */
[----:B------:R-:W-:Y:S05]  /*2020*/  @P0 BRA `(.L_x_174) ;  /* 0x0000007000000947 */ /* 0x000fea0003800000 */
[----:B------:R-:W-:Y:S01]  /*2030*/  HSETP2.NE.AND P0, PT, RZ.H0_H0, c[0x0] [0x208].H1_H1, PT ;  /* 0x30008200ff007634 */ /* 0x000fe20003f05800 */
[----:B------:R-:W-:-:S13]  /*2040*/  PRMT R4, RZ, 0x7610, R4 ;  /* 0x00007610ff047816 */ /* 0x000fda0000000004 */
[----:B------:R-:W-:Y:S05]  /*2050*/  @!P0 BRA `(.L_x_175) ;  /* 0x0000001000008947 */ /* 0x000fea0003800000 */
[----:B------:R1:W5:Y:S02]  /*2060*/  LDG.E.U16.SYS R4, [R12+0x2] ;  /* 0x000002000c047381 */ /* 0x00036400001ee500 */
.L_x_175:
[----:B-----5:R-:W-:-:S06]  /*2070*/  HMUL2 R4, R4.H0_H0, c[0x0] [0x208].H1_H1 ;  /* 0x3000820004047a32 */ /* 0x020fcc0000000800 */
[----:B------:R-:W-:-:S08]  /*2080*/  HFMA2 R4, R11.H1_H1, c[0x0] [0x208].H0_H0, R4.H0_H0 ;  /* 0x200082000b047a31 */ /* 0x000fd00000040c04 */
[----:B------:R2:W-:Y:S02]  /*2090*/  STG.E.U16.SYS [R2+0x2], R4 ;  /* 0x0000020402007386 */ /* 0x0005e4000010e500 */
.L_x_174:
[----:B------:R-:W-:Y:S05]  /*20a0*/  BSYNC B1 ;  /* 0x0000000000017941 */ /* 0x000fea0003800000 */
.L_x_173:
[----:B--2---:R-:W-:Y:S01]  /*20b0*/  IADD3 R4, R0, 0x2, RZ ;  /* 0x0000000200047810 */ /* 0x004fe20007ffe0ff */
        /* <DEDUP_REMOVED lines=8> */
.L_x_178:
[----:B-----5:R-:W-:-:S06]  /*2140*/  HMUL2 R4, R4.H0_H0, c[0x0] [0x208].H1_H1 ;  /* 0x3000820004047a32 */ /* 0x020fcc0000000800 */
[----:B------:R-:W-:-:S08]  /*2150*/  HFMA2 R4, R10.H0_H0, c[0x0] [0x208].H0_H0, R4.H0_H0 ;  /* 0x200082000a047a31 */ /* 0x000fd00000040804 */
[----:B------:R3:W-:Y:S02]  /*2160*/  STG.E.U16.SYS [R2+0x4], R4 ;  /* 0x0000040402007386 */ /* 0x0007e4000010e500 */
.L_x_177:
[----:B------:R-:W-:Y:S05]  /*2170*/  BSYNC B1 ;  /* 0x0000000000017941 */ /* 0x000fea0003800000 */
.L_x_176:
[----:B---3--:R-:W-:-:S04]  /*2180*/  IADD3 R4, R0, 0x3, RZ ;  /* 0x0000000300047810 */ /* 0x008fc80007ffe0ff */
[----:B------:R-:W-:-:S12]  /*2190*/  ISETP.GE.AND P0, PT, R4, c[0x0][0x16c], PT ;  /* 0x00005b0004007a0c */ /* 0x000fd80003f06270 */
[----:B------:R-:W-:Y:S05]  /*21a0*/  @P0 BRA `(.L_x_169) ;  /* 0x0000007000000947 */ /* 0x000fea0003800000 */
[----:B------:R-:W-:Y:S01]  /*21b0*/  HSETP2.NE.AND P0, PT, RZ.H0_H0, c[0x0] [0x208].H1_H1, PT ;  /* 0x30008200ff007634 */ /* 0x000fe20003f05800 */
[----:B------:R-:W-:-:S13]  /*21c0*/  PRMT R4, RZ, 0x7610, R4 ;  /* 0x00007610ff047816 */ /* 0x000fda0000000004 */
[----:B------:R-:W-:Y:S05]  /*21d0*/  @!P0 BRA `(.L_x_179) ;  /* 0x0000001000008947 */ /* 0x000fea0003800000 */
[----:B------:R3:W5:Y:S02]  /*21e0*/  LDG.E.U16.SYS R4, [R12+0x6] ;  /* 0x000006000c047381 */ /* 0x00076400001ee500 */
.L_x_179:
[----:B-----5:R-:W-:-:S06]  /*21f0*/  HMUL2 R4, R4.H0_H0, c[0x0] [0x208].H1_H1 ;  /* 0x3000820004047a32 */ /* 0x020fcc0000000800 */
[----:B------:R-:W-:-:S08]  /*2200*/  HFMA2 R4, R10.H1_H1, c[0x0] [0x208].H0_H0, R4.H0_H0 ;  /* 0x200082000a047a31 */ /* 0x000fd00000040c04 */
[----:B------:R4:W-:Y:S02]  /*2210*/  STG.E.U16.SYS [R2+0x6], R4 ;  /* 0x0000060402007386 */ /* 0x0009e4000010e500 */
.L_x_169:
[----:B------:R-:W-:Y:S05]  /*2220*/  BSYNC B0 ;  /* 0x0000000000007941 */ /* 0x000fea0003800000 */
.L_x_168:
[----:B------:R-:W-:-:S04]  /*2230*/  ISETP.GE.AND P0, PT, R8, c[0x0][0x164], PT ;  /* 0x0000590008007a0c */ /* 0x000fc80003f06270 */
[----:B------:R-:W-:-:S04]  /*2240*/  ISETP.GE.OR P0, PT, R5, c[0x0][0x160], P0 ;  /* 0x0000580005007a0c */ /* 0x000fc80000706670 */
[----:B------:R-:W-:-:S12]  /*2250*/  ISETP.GE.OR P0, PT, R9, c[0x0][0x168], P0 ;  /* 0x00005a0009007a0c */ /* 0x000fd80000706670 */
[----:B------:R-:W-:Y:S05]  /*2260*/  @P0 EXIT ;  /* 0x000000000000094d */ /* 0x000fea0003800000 */
[----:B----4-:R-:W-:Y:S01]  /*2270*/  IMAD R2, R5, c[0x0][0x1e8], RZ ;  /* 0x00007a0005027a24 */ /* 0x010fe200078e02ff */
[----:B------:R-:W-:Y:S01]  /*2280*/  SHF.R.S32.HI R15, RZ, 0x1f, R0 ;  /* 0x0000001fff0f7819 */ /* 0x000fe20000011400 */
[C---:B------:R-:W-:Y:S01]  /*2290*/  IMAD R3, R8.reuse, c[0x0][0x1e4], RZ ;  /* 0x0000790008037a24 */ /* 0x040fe200078e02ff */
[----:B------:R-:W-:Y:S01]  /*22a0*/  BMOV.32.CLEAR RZ, B0 ;  /* 0x0000000000ff7355 */ /* 0x000fe20000100000 */
[----:B------:R-:W-:Y:S01]  /*22b0*/  IMAD R4, R9, c[0x0][0x1e0], RZ ;  /* 0x0000780009047a24 */ /* 0x000fe200078e02ff */
[--C-:B------:R-:W-:Y:S01]  /*22c0*/  SHF.R.S32.HI R10, RZ, 0x1f, R2.reuse ;  /* 0x0000001fff0a7819 */ /* 0x100fe20000011402 */
[----:B------:R-:W-:Y:S01]  /*22d0*/  IMAD R5, R5, c[0x0][0x200], RZ ;  /* 0x0000800005057a24 */ /* 0x000fe200078e02ff */
[----:B------:R-:W-:Y:S01]  /*22e0*/  BSSY B0, `(.L_x_180) ;  /* 0x000001d000007945 */ /* 0x000fe20003800000 */
[----:B------:R-:W-:Y:S01]  /*22f0*/  IMAD R8, R8, c[0x0][0x1fc], RZ ;  /* 0x00007f0008087a24 */ /* 0x000fe200078e02ff */
[----:B0123--:R-:W-:Y:S01]  /*2300*/  IADD3 R13, P0, P1, R4, R3, R2 ;  /* 0x00000003040d7210 */ /* 0x00ffe2000791e002 */
[----:B------:R-:W-:Y:S01]  /*2310*/  IMAD R9, R9, c[0x0][0x1f8], RZ ;  /* 0x00007e0009097a24 */ /* 0x000fe200078e02ff */
[----:B------:R-:W-:-:S02]  /*2320*/  SHF.R.S32.HI R2, RZ, 0x1f, R5 ;  /* 0x0000001fff027819 */ /* 0x000fc40000011405 */
[----:B------:R-:W-:Y:S02]  /*2330*/  SHF.R.S32.HI R3, RZ, 0x1f, R3 ;  /* 0x0000001fff037819 */ /* 0x000fe40000011403 */
[----:B------:R-:W-:Y:S02]  /*2340*/  IADD3 R11, P2, P3, R9, R8, R5 ;  /* 0x00000008090b7210 */ /* 0x000fe40007b5e005 */
[----:B------:R-:W-:Y:S02]  /*2350*/  SHF.R.S32.HI R5, RZ, 0x1f, R8 ;  /* 0x0000001fff057819 */ /* 0x000fe40000011408 */
[----:B------:R-:W-:Y:S02]  /*2360*/  SHF.R.S32.HI R9, RZ, 0x1f, R9 ;  /* 0x0000001fff097819 */ /* 0x000fe40000011409 */
[----:B------:R-:W-:Y:S02]  /*2370*/  SHF.R.S32.HI R4, RZ, 0x1f, R4 ;  /* 0x0000001fff047819 */ /* 0x000fe40000011404 */
[----:B------:R-:W-:-:S02]  /*2380*/  IADD3.X R2, R9, R5, R2, P2, P3 ;  /* 0x0000000509027210 */ /* 0x000fc400017e6402 */
[----:B------:R-:W-:Y:S02]  /*2390*/  ISETP.GE.AND P2, PT, R0, c[0x0][0x16c], PT ;  /* 0x00005b0000007a0c */ /* 0x000fe40003f46270 */
[----:B------:R-:W-:Y:S02]  /*23a0*/  IADD3.X R10, R4, R3, R10, P0, P1 ;  /* 0x00000003040a7210 */ /* 0x000fe400007e240a */
[C---:B------:R-:W-:Y:S02]  /*23b0*/  IADD3 R3, P0, R0.reuse, R13, RZ ;  /* 0x0000000d00037210 */ /* 0x040fe40007f1e0ff */
[----:B------:R-:W-:-:S03]  /*23c0*/  IADD3 R5, P1, R0, R11, RZ ;  /* 0x0000000b00057210 */ /* 0x000fc60007f3e0ff */
[--C-:B------:R-:W-:Y:S02]  /*23d0*/  IMAD.X R10, R10, 0x1, R15.reuse, P0 ;  /* 0x000000010a0a7824 */ /* 0x100fe400000e060f */
[----:B------:R-:W-:Y:S01]  /*23e0*/  IMAD.X R8, R2, 0x1, R15, P1 ;  /* 0x0000000102087824 */ /* 0x000fe200008e060f */
[----:B------:R-:W-:Y:S02]  /*23f0*/  LEA R2, P0, R3, c[0x0][0x1d8], 0x1 ;  /* 0x0000760003027a11 */ /* 0x000fe400078008ff */
        /* <DEDUP_REMOVED lines=8> */
.L_x_182:
[----:B-----5:R-:W-:-:S06]  /*2480*/  HMUL2 R8, R8.H0_H0, c[0x0] [0x208].H1_H1 ;  /* 0x3000820008087a32 */ /* 0x020fcc0000000800 */
[----:B------:R-:W-:-:S08]  /*2490*/  HFMA2 R8, R7.H0_H0, c[0x0] [0x208].H0_H0, R8.H0_H0 ;  /* 0x2000820007087a31 */ /* 0x000fd00000040808 */
[----:B------:R1:W-:Y:S02]  /*24a0*/  STG.E.U16.SYS [R4], R8 ;  /* 0x0000000804007386 */ /* 0x0003e4000010e500 */
.L_x_181:
[----:B------:R-:W-:Y:S05]  /*24b0*/  BSYNC B0 ;  /* 0x0000000000007941 */ /* 0x000fea0003800000 */
.L_x_180:
        /* <DEDUP_REMOVED lines=9> */
.L_x_185:
[----:B-----5:R-:W-:-:S06]  /*2550*/  HMUL2 R8, R8.H0_H0, c[0x0] [0x208].H1_H1 ;  /* 0x3000820008087a32 */ /* 0x020fcc0000000800 */
[----:B------:R-:W-:-:S08]  /*2560*/  HFMA2 R8, R7.H1_H1, c[0x0] [0x208].H0_H0, R8.H0_H0 ;  /* 0x2000820007087a31 */ /* 0x000fd00000040c08 */
[----:B------:R2:W-:Y:S02]  /*2570*/  STG.E.U16.SYS [R4+0x2], R8 ;  /* 0x0000020804007386 */ /* 0x0005e4000010e500 */
.L_x_184:
[----:B------:R-:W-:Y:S05]  /*2580*/  BSYNC B0 ;  /* 0x0000000000007941 */ /* 0x000fea0003800000 */
.L_x_183:
[----:B------:R-:W-:Y:S01]  /*2590*/  IADD3 R7, R0, 0x2, RZ ;  /* 0x0000000200077810 */ /* 0x000fe20007ffe0ff */
        /* <DEDUP_REMOVED lines=8> */
.L_x_188:
[----:B-----5:R-:W-:-:S06]  /*2620*/  HMUL2 R7, R7.H0_H0, c[0x0] [0x208].H1_H1 ;  /* 0x3000820007077a32 */ /* 0x020fcc0000000800 */
[----:B------:R-:W-:-:S08]  /*2630*/  HFMA2 R7, R6.H0_H0, c[0x0] [0x208].H0_H0, R7.H0_H0 ;  /* 0x2000820006077a31 */ /* 0x000fd00000040807 */
[----:B------:R4:W-:Y:S02]  /*2640*/  STG.E.U16.SYS [R4+0x4], R7 ;  /* 0x0000040704007386 */ /* 0x0009e4000010e500 */
.L_x_187:
[----:B------:R-:W-:Y:S05]  /*2650*/  BSYNC B0 ;  /* 0x0000000000007941 */ /* 0x000fea0003800000 */
.L_x_186:
[----:B------:R-:W-:-:S04]  /*2660*/  IADD3 R0, R0, 0x3, RZ ;  /* 0x0000000300007810 */ /* 0x000fc80007ffe0ff */
[----:B------:R-:W-:-:S12]  /*2670*/  ISETP.GE.AND P0, PT, R0, c[0x0][0x16c], PT ;  /* 0x00005b0000007a0c */ /* 0x000fd80003f06270 */
[----:B------:R-:W-:Y:S05]  /*2680*/  @P0 EXIT ;  /* 0x000000000000094d */ /* 0x000fea0003800000 */
[----:B------:R-:W-:Y:S01]  /*2690*/  HSETP2.NE.AND P0, PT, RZ.H0_H0, c[0x0] [0x208].H1_H1, PT ;  /* 0x30008200ff007634 */ /* 0x000fe20003f05800 */
[----:B------:R-:W-:-:S13]  /*26a0*/  PRMT R0, RZ, 0x7610, R0 ;  /* 0x00007610ff007816 */ /* 0x000fda0000000000 */
[----:B------:R-:W-:Y:S05]  /*26b0*/  @!P0 BRA `(.L_x_189) ;  /* 0x0000001000008947 */ /* 0x000fea0003800000 */
[----:B------:R0:W5:Y:S02]  /*26c0*/  LDG.E.U16.SYS R0, [R2+0x6] ;  /* 0x0000060002007381 */ /* 0x00016400001ee500 */
.L_x_189:
[----:B01-3-5:R-:W-:-:S06]  /*26d0*/  HMUL2 R3, R0.H0_H0, c[0x0] [0x208].H1_H1 ;  /* 0x3000820000037a32 */ /* 0x02bfcc0000000800 */
[----:B------:R-:W-:-:S08]  /*26e0*/  HFMA2 R3, R6.H1_H1, c[0x0] [0x208].H0_H0, R3.H0_H0 ;  /* 0x2000820006037a31 */ /* 0x000fd00000040c03 */
[----:B------:R-:W-:Y:S01]  /*26f0*/  STG.E.U16.SYS [R4+0x6], R3 ;  /* 0x0000060304007386 */ /* 0x000fe2000010e500 */
[----:B------:R-:W-:Y:S05]  /*2700*/  EXIT ;  /* 0x000000000000794d */ /* 0x000fea0003800000 */
        .weak           $__internal_3_$__cuda_sm20_div_s64
        .type           $__internal_3_$__cuda_sm20_div_s64,@function
        .size           $__internal_3_$__cuda_sm20_div_s64,(.L_x_329 - $__internal_3_$__cuda_sm20_div_s64)
$__internal_3_$__cuda_sm20_div_s64:
        /* <DEDUP_REMOVED lines=11> */
[C---:B------:R-:W-:Y:S01]  /*27c0*/  IMAD R15, R16.reuse, R9, R19 ;  /* 0x00000009100f7224 */ /* 0x040fe200078e0213 */
[----:B------:R-:W-:Y:S01]  /*27d0*/  IADD3 R21, P0, RZ, -R18, RZ ;  /* 0x80000012ff157210 */ /* 0x000fe20007f1e0ff */
[----:B------:R-:W-:Y:S02]  /*27e0*/  IMAD.MOV.U32 R19, RZ, RZ, R16 ;  /* 0x000000ffff137224 */ /* 0x000fe400078e0010 */
[----:B------:R-:W-:Y:S02]  /*27f0*/  IMAD R15, R17, R8, R15 ;  /* 0x00000008110f7224 */ /* 0x000fe400078e020f */
[----:B------:R-:W-:-:S04]  /*2800*/  IMAD.HI.U32 R18, R16, R21, RZ ;  /* 0x0000001510127227 */ /* 0x000fc800078e00ff */
[----:B------:R-:W-:-:S04]  /*2810*/  IMAD.X R15, RZ, RZ, ~R15, P0 ;  /* 0x000000ffff0f7224 */ /* 0x000fc800000e0e0f */
[----:B------:R-:W-:-:S04]  /*2820*/  IMAD.WIDE.U32 R18, P0, R16, R15, R18 ;  /* 0x0000000f10127225 */ /* 0x000fc80007800012 */
[C---:B------:R-:W-:Y:S02]  /*2830*/  IMAD R23, R17.reuse, R15, RZ ;  /* 0x0000000f11177224 */ /* 0x040fe400078e02ff */
[----:B------:R-:W-:Y:S01]  /*2840*/  IMAD.HI.U32 R18, P1, R17, R21, R18 ;  /* 0x0000001511127227 */ /* 0x000fe20007820012 */
[----:B------:R-:W-:-:S03]  /*2850*/  IADD3 R21, P4, RZ, -R20, RZ ;  /* 0x80000014ff157210 */ /* 0x000fc60007f9e0ff */
[----:B------:R-:W-:Y:S01]  /*2860*/  IMAD.HI.U32 R13, R17, R15, RZ ;  /* 0x0000000f110d7227 */ /* 0x000fe200078e00ff */
[----:B------:R-:W-:Y:S02]  /*2870*/  IADD3 R19, P2, R23, R18, RZ ;  /* 0x0000001217137210 */ /* 0x000fe40007f5e0ff */
[----:B------:R-:W-:Y:S01]  /*2880*/  SEL R21, R21, R20, !P3 ;  /* 0x0000001415157207 */ /* 0x000fe20005800000 */
[----:B------:R-:W-:Y:S02]  /*2890*/  IMAD.X R13, R13, 0x1, R17, P0 ;  /* 0x000000010d0d7824 */ /* 0x000fe400000e0611 */
[----:B------:R-:W-:-:S03]  /*28a0*/  IMAD.WIDE.U32 R16, R19, R8, RZ ;  /* 0x0000000813107225 */ /* 0x000fc600078e00ff */
[----:B------:R-:W-:Y:S01]  /*28b0*/  IADD3.X R13, RZ, RZ, R13, P2, P1 ;  /* 0x000000ffff0d7210 */ /* 0x000fe200017e240d */
[----:B------:R-:W-:Y:S01]  /*28c0*/  IMAD R15, R19, R9, R17 ;  /* 0x00000009130f7224 */ /* 0x000fe200078e0211 */
[----:B------:R-:W-:-:S03]  /*28d0*/  IADD3 R17, P0, RZ, -R16, RZ ;  /* 0x80000010ff117210 */ /* 0x000fc60007f1e0ff */
[----:B------:R-:W-:Y:S02]  /*28e0*/  IMAD R15, R13, R8, R15 ;  /* 0x000000080d0f7224 */ /* 0x000fe400078e020f */
[----:B------:R-:W-:-:S04]  /*28f0*/  IMAD.HI.U32 R18, R19, R17, RZ ;  /* 0x0000001113127227 */ /* 0x000fc800078e00ff */
[----:B------:R-:W-:-:S04]  /*2900*/  IMAD.X R16, RZ, RZ, ~R15, P0 ;  /* 0x000000ffff107224 */ /* 0x000fc800000e0e0f */
        /* <DEDUP_REMOVED lines=8> */
[-C--:B------:R-:W-:Y:S02]  /*2990*/  SEL R18, R17, R14.reuse, !P3 ;  /* 0x0000000e11127207 */ /* 0x080fe40005800000 */
[----:B------:R-:W-:Y:S01]  /*29a0*/  IADD3.X R13, RZ, RZ, R13, P2, P1 ;  /* 0x000000ffff0d7210 */ /* 0x000fe200017e240d */
[----:B------:R-:W-:Y:S01]  /*29b0*/  IMAD.MOV.U32 R17, RZ, RZ, RZ ;  /* 0x000000ffff117224 */ /* 0x000fe200078e00ff */
[----:B------:R-:W-:-:S03]  /*29c0*/  LOP3.LUT R14, R11, R14, RZ, 0x3c, !PT ;  /* 0x0000000e0b0e7212 */ /* 0x000fc600078e3cff */
        /* <DEDUP_REMOVED lines=14> */
[----:B------:R-:W-:Y:S01]  /*2ab0*/  IADD3 R17, P1, R21, -R8, RZ ;  /* 0x8000000815117210 */ /* 0x000fe20007f3e0ff */
[----:B------:R-:W-:-:S03]  /*2ac0*/  IMAD.X R18, RZ, RZ, R13, P2 ;  /* 0x000000ffff127224 */ /* 0x000fc600010e060d */
        /* <DEDUP_REMOVED lines=9> */
[----:B------:R-:W-:Y:S01]  /*2b60*/  ISETP.GE.AND P1, PT, R14, RZ, PT ;  /* 0x000000ff0e00720c */ /* 0x000fe20003f26270 */
[----:B------:R-:W-:Y:S01]  /*2b70*/  IMAD.X R9, RZ, RZ, R16, P2 ;  /* 0x000000ffff097224 */ /* 0x000fe200010e0610 */
[----:B------:R-:W-:-:S04]  /*2b80*/  SEL R8, R8, R15, P0 ;  /* 0x0000000f08087207 */ /* 0x000fc80000000000 */
[----:B------:R-:W-:Y:S02]  /*2b90*/  SEL R9, R9, R16, P0 ;  /* 0x0000001009097207 */ /* 0x000fe40000000000 */
[-C--:B------:R-:W-:Y:S02]  /*2ba0*/  IADD3 R13, P2, RZ, -R8.reuse, RZ ;  /* 0x80000008ff0d7210 */ /* 0x080fe40007f5e0ff */
        /* <DEDUP_REMOVED lines=8> */
[----:B------:R-:W-:Y:S07]  /*2c30*/  RET.REL.NODEC R12 `(_ZN7cutlass9reference6device6kernel11Conv2dDgradINS_6half_tENS_6layout10TensorNHWCES4_S6_S4_S6_S4_S4_NS_16NumericConverterIS4_S4_LNS_15FloatRoundStyleE2EEENS_12multiply_addIS4_S4_S4_EELi2ELi4ELi16ELi8EEEvNS_4conv17Conv2dProblemSizeENS_9TensorRefIT_T0_EENSE_IT1_T2_EENSE_IT3_T4_EESN_T5_SO_) ;  /* 0xffffd3c00c007950 */ /* 0x000fee0003c3ffff */
.L_x_190:
[----:B------:R-:W-:-:S00]  /*2c40*/  BRA `(.L_x_190) ;  /* 0xfffffff000007947 */ /* 0x000fc0000383ffff */
[----:B------:R-:W-:-:S00]  /*2c50*/  NOP ;  /* 0x0000000000007918 */ /* 0x000fc00000000000 */
[----:B------:R-:W-:-:S00]  /*2c60*/  NOP ;  /* 0x0000000000007918 */ /* 0x000fc00000000000 */
[----:B------:R-:W-:-:S00]  /*2c70*/  NOP ;  /* 0x0000000000007918 */ /* 0x000fc00000000000 */
.L_x_329:


//--------------------- .text._ZN7cutlass9reference6device6kernel11Conv2dFpropINS_6half_tENS_6layout10TensorNHWCES4_S6_S4_S6_S4_S4_NS_16NumericConverterIS4_S4_LNS_15FloatRoundStyleE2EEENS_12multiply_addIS4_S4_S4_EELi4ELi4ELi16ELi8EEEvNS_4conv17Conv2dProblemSizeENS_9TensorRefIT_T0_EENSE_IT1_T2_EENSE_IT3_T4_EESN_T5_SO_ --------------------------
	.section	.text._ZN7cutlass9reference6device6kernel11Conv2dFpropINS_6half_tENS_6layout10TensorNHWCES4_S6_S4_S6_S4_S4_NS_16NumericConverterIS4_S4_LNS_15FloatRoundStyleE2EEENS_12multiply_addIS4_S4_S4_EELi4ELi4ELi16ELi8EEEvNS_4conv17Conv2dProblemSizeENS_9TensorRefIT_T0_EENSE_IT1_T2_EENSE_IT3_T4_EESN_T5_SO_,"ax",@progbits
	.sectioninfo	@"SHI_REGISTERS=106"
	.align	128
        .global         _ZN7cutlass9reference6device6kernel11Conv2dFpropINS_6half_tENS_6layout10TensorNHWCES4_S6_S4_S6_S4_S4_NS_16NumericConverterIS4_S4_LNS_15FloatRoundStyleE2EEENS_12multiply_addIS4_S4_S4_EELi4ELi4ELi16ELi8EEEvNS_4conv17Conv2dProblemSizeENS_9TensorRefIT_T0_EENSE_IT1_T2_EENSE_IT3_T4_EESN_T5_SO_
        .type           _ZN7cutlass9reference6device6kernel11Conv2dFpropINS_6half_tENS_6layout10TensorNHWCES4_S6_S4_S6_S4_S4_NS_16NumericConverterIS4_S4_LNS_15FloatRoundStyleE2EEENS_12multiply_addIS4_S4_S4_EELi4ELi4ELi16ELi8EEEvNS_4conv17Conv2dProblemSizeENS_9TensorRefIT_T0_EENSE_IT1_T2_EENSE_IT3_T4_EESN_T5_SO_,@function
        .size           _ZN7cutlass9reference6device6kernel11Conv2dFpropINS_6half_tENS_6layout10TensorNHWCES4_S6_S4_S6_S4_S4_NS_16NumericConverterIS4_S4_LNS_15FloatRoundStyleE2EEENS_12multiply_addIS4_S4_S4_EELi4ELi4ELi16ELi8EEEvNS_4conv17Conv2dProblemSizeENS_9TensorRefIT_T0_EENSE_IT1_T2_EENSE_IT3_T4_EESN_T5_SO_,(.L_x_330 - _ZN7cutlass9reference6device6kernel11Conv2dFpropINS_6half_tENS_6layout10TensorNHWCES4_S6_S4_S6_S4_S4_NS_16NumericConverterIS4_S4_LNS_15FloatRoundStyleE2EEENS_12multiply_addIS4_S4_S4_EELi4ELi4ELi16ELi8EEEvNS_4conv17Conv2dProblemSizeENS_9TensorRefIT_T0_EENSE_IT1_T2_EENSE_IT3_T4_EESN_T5_SO_)
        .other          _ZN7cutlass9reference6device6kernel11Conv2dFpropINS_6half_tENS_6layout10TensorNHWCES4_S6_S4_S6_S4_S4_NS_16NumericConverterIS4_S4_LNS_15FloatRoundStyleE2EEENS_12multiply_addIS4_S4_S4_EELi4ELi4ELi16ELi8EEEvNS_4conv17Conv2dProblemSizeENS_9TensorRefIT_T0_EENSE_IT1_T2_EENSE_IT3_T4_EESN_T5_SO_,@"STO_CUDA_ENTRY STV_DEFAULT"
_ZN7cutlass9reference6device6kernel11Conv2dFpropINS_6half_tENS_6layout10TensorNHWCES4_S6_S4_S6_S4_S4_NS_16NumericConverterIS4_S4_LNS_15FloatRoundStyleE2EEENS_12multiply_addIS4_S4_S4_EELi4ELi4ELi16ELi8EEEvNS_4conv17Conv2dProblemSizeENS_9TensorRefIT_T0_EENSE_IT1_T2_EENSE_IT3_T4_EESN_T5_SO_:
.text._ZN7cutlass9reference6device6kernel11Conv2dFpropINS_6half_tENS_6layout10TensorNHWCES4_S6_S4_S6_S4_S4_NS_16NumericConverterIS4_S4_LNS_15FloatRoundStyleE2EEENS_12multiply_addIS4_S4_S4_EELi4ELi4ELi16ELi8EEEvNS_4conv17Conv2dProblemSizeENS_9TensorRefIT_T0_EENSE_IT1_T2_EENSE_IT3_T4_EESN_T5_SO_:
        /* <DEDUP_REMOVED lines=21> */
[----:B------:R-:W-:Y:S02]  /*0150*/  IMAD.MOV.U32 R26, RZ, RZ, R7 ;  /* 0x000000ffff1a7224 */ /* 0x000fe400078e0007 */
[----:B------:R-:W-:-:S03]  /*0160*/  IMAD.MOV.U32 R23, RZ, RZ, R3 ;  /* 0x000000ffff177224 */ /* 0x000fc600078e0003 */
[----:B------:R-:W-:Y:S05]  /*0170*/  CALL.REL.NOINC `($__internal_4_$__cuda_sm20_div_s64) ;  /* 0x00003f3000007944 */ /* 0x000fea0003c00000 */
[----:B------:R-:W-:-:S05]  /*0180*/  IADD3 R23, P0, RZ, -R21, RZ ;  /* 0x80000015ff177210 */ /* 0x000fca0007f1e0ff */
[----:B------:R-:W-:Y:S02]  /*0190*/  IMAD.X R0, RZ, RZ, ~R8, P0 ;  /* 0x000000ffff007224 */ /* 0x000fe400000e0e08 */
[----:B------:R-:W-:-:S04]  /*01a0*/  IMAD.WIDE.U32 R4, R23, UR4, R2 ;  /* 0x0000000417047c25 */ /* 0x000fc8000f8e0002 */
[----:B------:R-:W-:Y:S02]  /*01b0*/  IMAD R0, R0, UR4, RZ ;  /* 0x0000000400007c24 */ /* 0x000fe4000f8e02ff */
[----:B------:R-:W-:Y:S02]  /*01c0*/  IMAD.MOV.U32 R14, RZ, RZ, R4 ;  /* 0x000000ffff0e7224 */ /* 0x000fe400078e0004 */
[----:B------:R-:W-:Y:S02]  /*01d0*/  IMAD R23, R23, UR5, R0 ;  /* 0x0000000517177c24 */ /* 0x000fe4000f8e0200 */
[----:B------:R-:W-:Y:S02]  /*01e0*/  IMAD.MOV.U32 R0, RZ, RZ, R21 ;  /* 0x000000ffff007224 */ /* 0x000fe400078e0015 */
[----:B------:R-:W-:Y:S01]  /*01f0*/  IMAD.IADD R23, R5, 0x1, R23 ;  /* 0x0000000105177824 */ /* 0x000fe200078e0217 */
[----:B------:R-:W-:Y:S05]  /*0200*/  BRA `(.L_x_193) ;  /* 0x0000015000007947 */ /* 0x000fea0003800000 */
.L_x_192:
        /* <DEDUP_REMOVED lines=21> */
.L_x_193:
[----:B------:R-:W-:Y:S05]  /*0360*/  BSYNC B0 ;  /* 0x0000000000007941 */ /* 0x000fea0003800000 */
.L_x_191:
        /* <DEDUP_REMOVED lines=9> */
[----:B------:R-:W-:Y:S05]  /*0400*/  CALL.REL.NOINC `($__internal_4_$__cuda_sm20_div_s64) ;  /* 0x00003ca000007944 */ /* 0x000fea0003c00000 */
[--C-:B------:R-:W-:Y:S02]  /*0410*/  IMAD.MOV R13, RZ, RZ, -R21.reuse ;  /* 0x000000ffff0d7224 */ /* 0x100fe400078e0a15 */
[----:B------:R-:W-:Y:S02]  /*0420*/  IMAD.MOV.U32 R12, RZ, RZ, R21 ;  /* 0x000000ffff0c7224 */ /* 0x000fe400078e0015 */
[----:B------:R-:W-:Y:S01]  /*0430*/  IMAD R13, R13, c[0x0][0x174], R14 ;  /* 0x00005d000d0d7a24 */ /* 0x000fe200078e020e */
[----:B------:R-:W-:Y:S05]  /*0440*/  BRA `(.L_x_196) ;  /* 0x0000014000007947 */ /* 0x000fea0003800000 */
.L_x_195:
        /* <DEDUP_REMOVED lines=20> */
.L_x_196:
[----:B------:R-:W-:Y:S05]  /*0590*/  BSYNC B0 ;  /* 0x0000000000007941 */ /* 0x000fea0003800000 */
.L_x_194:
        /* <DEDUP_REMOVED lines=26> */
.L_x_198:
        /* <DEDUP_REMOVED lines=21> */
.L_x_199:
[----:B------:R-:W-:Y:S05]  /*0890*/  BSYNC B0 ;  /* 0x0000000000007941 */ /* 0x000fea0003800000 */
.L_x_197:
        /* <DEDUP_REMOVED lines=14> */
.L_x_201:
        /* <DEDUP_REMOVED lines=20> */
.L_x_202:
[----:B------:R-:W-:Y:S05]  /*0ac0*/  BSYNC B0 ;  /* 0x0000000000007941 */ /* 0x000fea0003800000 */
.L_x_200:
        /* <DEDUP_REMOVED lines=26> */
.L_x_204:
        /* <DEDUP_REMOVED lines=21> */
.L_x_205:
[----:B------:R-:W-:Y:S05]  /*0dc0*/  BSYNC B0 ;  /* 0x0000000000007941 */ /* 0x000fea0003800000 */
.L_x_203:
        /* <DEDUP_REMOVED lines=14> */
.L_x_207:
        /* <DEDUP_REMOVED lines=20> */
.L_x_208:
[----:B------:R-:W-:Y:S05]  /*0ff0*/  BSYNC B0 ;  /* 0x0000000000007941 */ /* 0x000fea0003800000 */
.L_x_206:
        /* <DEDUP_REMOVED lines=26> */
.L_x_210:
        /* <DEDUP_REMOVED lines=21> */
.L_x_211:
[----:B------:R-:W-:Y:S05]  /*12f0*/  BSYNC B0 ;  /* 0x0000000000007941 */ /* 0x000fea0003800000 */
.L_x_209:
        /* <DEDUP_REMOVED lines=10> */
[----:B------:R-:W-:-:S04]  /*13a0*/  IMAD.MOV R3, RZ, RZ, -R21 ;  /* 0x000000ffff037224 */ /* 0x000fc800078e0a15 */
[----:B------:R-:W-:Y:S01]  /*13b0*/  IMAD R22, R3, c[0x0][0x174], R4 ;  /* 0x00005d0003167a24 */ /* 0x000fe200078e0204 */
[----:B------:R-:W-:Y:S05]  /*13c0*/  BRA `(.L_x_214) ;  /* 0x0000014000007947 */ /* 0x000fea0003800000 */
.L_x_213:
        /* <DEDUP_REMOVED lines=20> */
.L_x_214:
[----:B------:R-:W-:Y:S05]  /*1510*/  BSYNC B0 ;  /* 0x0000000000007941 */ /* 0x000fea0003800000 */
.L_x_212:
[----:B------:R-:W-:Y:S01]  /*1520*/  IABS R8, c[0x0][0x1a4] ;  /* 0x0000690000087a13 */ /* 0x000fe20000000000 */
[----:B------:R-:W0:Y:S01]  /*1530*/  S2R R7, SR_CTAID.Y ;  /* 0x0000000000077919 */ /* 0x000e220000002600 */
[----:B------:R-:W-:Y:S01]  /*1540*/  IABS R6, c[0x0][0x16c] ;  /* 0x00005b0000067a13 */ /* 0x000fe20000000000 */
[----:B------:R-:W-:Y:S01]  /*1550*/  ULDC UR4, c[0x0][0x16c] ;  /* 0x00005b0000047ab9 */ /* 0x000fe20000000800 */
[----:B------:R-:W-:Y:S01]  /*1560*/  PRMT R23, RZ, 0x5410, RZ ;  /* 0x00005410ff177816 */ /* 0x000fe200000000ff */
[----:B------:R-:W-:Y:S01]  /*1570*/  ULDC UR5, c[0x0][0x1a4] ;  /* 0x0000690000057ab9 */ /* 0x000fe20000000800 */
[----:B------:R-:W1:Y:S01]  /*1580*/  I2F.RP R4, R8 ;  /* 0x0000000800047306 */ /* 0x000e620000209400 */
[----:B------:R-:W-:Y:S01]  /*1590*/  ULOP3.LUT UR4, UR4, UR5, URZ, 0x3c, !UPT ;  /* 0x0000000504047292 */ /* 0x000fe2000f8e3c3f */
[----:B------:R-:W-:Y:S02]  /*15a0*/  PRMT R24, RZ, 0x5410, RZ ;  /* 0x00005410ff187816 */ /* 0x000fe400000000ff */
[----:B------:R-:W-:-:S02]  /*15b0*/  PRMT R26, RZ, 0x5410, RZ ;  /* 0x00005410ff1a7816 */ /* 0x000fc400000000ff */
[----:B------:R-:W-:Y:S02]  /*15c0*/  PRMT R27, RZ, 0x5410, RZ ;  /* 0x00005410ff1b7816 */ /* 0x000fe400000000ff */
[----:B------:R-:W-:Y:S02]  /*15d0*/  ISETP.LE.AND P3, PT, RZ, UR4, PT ;  /* 0x00000004ff007c0c */ /* 0x000fe4000bf63270 */
[----:B------:R-:W-:Y:S02]  /*15e0*/  PRMT R28, RZ, 0x5410, RZ ;  /* 0x00005410ff1c7816 */ /* 0x000fe400000000ff */
[----:B------:R-:W-:Y:S02]  /*15f0*/  PRMT R29, RZ, 0x5410, RZ ;  /* 0x00005410ff1d7816 */ /* 0x000fe400000000ff */
[----:B------:R-:W-:Y:S01]  /*1600*/  PRMT R30, RZ, 0x5410, RZ ;  /* 0x00005410ff1e7816 */ /* 0x000fe200000000ff */
[----:B-1----:R-:W1:Y:S01]  /*1610*/  MUFU.RCP R4, R4 ;  /* 0x0000000400047308 */ /* 0x002e620000001000 */
[----:B------:R-:W-:-:S02]  /*1620*/  PRMT R31, RZ, 0x5410, RZ ;  /* 0x00005410ff1f7816 */ /* 0x000fc400000000ff */
[----:B-1----:R-:W-:-:S06]  /*1630*/  IADD3 R2, R4, 0xffffffe, RZ ;  /* 0x0ffffffe04027810 */ /* 0x002fcc0007ffe0ff */
[----:B------:R1:W2:Y:S02]  /*1640*/  F2I.FTZ.U32.TRUNC.NTZ R3, R2 ;  /* 0x0000000200037305 */ /* 0x0002a4000021f000 */
[----:B-1----:R-:W-:Y:S02]  /*1650*/  IMAD.MOV.U32 R2, RZ, RZ, RZ ;  /* 0x000000ffff027224 */ /* 0x002fe400078e00ff */
[----:B--2---:R-:W-:-:S04]  /*1660*/  IMAD.MOV R5, RZ, RZ, -R3 ;  /* 0x000000ffff057224 */ /* 0x004fc800078e0a03 */
[----:B------:R-:W-:-:S04]  /*1670*/  IMAD R5, R5, R8, RZ ;  /* 0x0000000805057224 */ /* 0x000fc800078e02ff */
[----:B------:R-:W-:-:S04]  /*1680*/  IMAD.HI.U32 R3, R3, R5, R2 ;  /* 0x0000000503037227 */ /* 0x000fc800078e0002 */
[----:B------:R-:W-:Y:S01]  /*1690*/  IMAD.MOV.U32 R5, RZ, RZ, R6 ;  /* 0x000000ffff057224 */ /* 0x000fe200078e0006 */
[----:B------:R-:W-:-:S03]  /*16a0*/  IABS R6, c[0x0][0x178] ;  /* 0x00005e0000067a13 */ /* 0x000fc60000000000 */
[----:B------:R-:W-:-:S04]  /*16b0*/  IMAD.HI.U32 R4, R3, R5, RZ ;  /* 0x0000000503047227 */ /* 0x000fc800078e00ff */
[----:B------:R-:W-:Y:S02]  /*16c0*/  IMAD.MOV R2, RZ, RZ, -R4 ;  /* 0x000000ffff027224 */ /* 0x000fe400078e0a04 */
[----:B------:R-:W-:-:S04]  /*16d0*/  IMAD.HI.U32 R3, R3, R6, RZ ;  /* 0x0000000603037227 */ /* 0x000fc800078e00ff */
[----:B------:R-:W-:Y:S02]  /*16e0*/  IMAD R2, R8, R2, R5 ;  /* 0x0000000208027224 */ /* 0x000fe400078e0205 */
[----:B------:R-:W-:-:S03]  /*16f0*/  IMAD.MOV R5, RZ, RZ, -R3 ;  /* 0x000000ffff057224 */ /* 0x000fc600078e0a03 */
[C---:B------:R-:W-:Y:S01]  /*1700*/  ISETP.GT.U32.AND P2, PT, R8.reuse, R2, PT ;  /* 0x000000020800720c */ /* 0x040fe20003f44070 */
[C---:B------:R-:W-:Y:S02]  /*1710*/  IMAD R5, R8.reuse, R5, R6 ;  /* 0x0000000508057224 */ /* 0x040fe400078e0206 */
[----:B------:R-:W0:Y:S03]  /*1720*/  S2R R6, SR_TID.Y ;  /* 0x0000000000067919 */ /* 0x000e260000002200 */
[----:B------:R-:W-:-:S06]  /*1730*/  ISETP.GT.U32.AND P4, PT, R8, R5, PT ;  /* 0x000000050800720c */ /* 0x000fcc0003f84070 */
[----:B------:R-:W-:Y:S01]  /*1740*/  @!P2 IMAD.IADD R2, R2, 0x1, -R8 ;  /* 0x000000010202a824 */ /* 0x000fe200078e0a08 */
[----:B------:R-:W-:-:S04]  /*1750*/  @!P2 IADD3 R4, R4, 0x1, RZ ;  /* 0x000000010404a810 */ /* 0x000fc80007ffe0ff */
[----:B------:R-:W-:Y:S01]  /*1760*/  ISETP.GE.U32.AND P0, PT, R2, R8, PT ;  /* 0x000000080200720c */ /* 0x000fe20003f06070 */
[----:B------:R-:W-:Y:S01]  /*1770*/  @!P4 IMAD.IADD R5, R5, 0x1, -R8 ;  /* 0x000000010505c824 */ /* 0x000fe200078e0a08 */
[----:B------:R-:W-:Y:S01]  /*1780*/  @!P4 IADD3 R3, R3, 0x1, RZ ;  /* 0x000000010303c810 */ /* 0x000fe20007ffe0ff */
[----:B------:R-:W-:-:S03]  /*1790*/  IMAD.MOV.U32 R2, RZ, RZ, c[0x0][0x178] ;  /* 0x00005e00ff027624 */ /* 0x000fc600078e00ff */
[----:B------:R-:W-:Y:S02]  /*17a0*/  ISETP.GE.U32.AND P1, PT, R5, R8, PT ;  /* 0x000000080500720c */ /* 0x000fe40003f26070 */
[----:B------:R-:W-:Y:S01]  /*17b0*/  LOP3.LUT R2, R2, c[0x0][0x1a4], RZ, 0x3c, !PT ;  /* 0x0000690002027a12 */ /* 0x000fe200078e3cff */
[----:B0-----:R-:W-:-:S03]  /*17c0*/  IMAD R6, R7, 0x8, R6 ;  /* 0x0000000807067824 */ /* 0x001fc600078e0206 */
[----:B------:R-:W-:Y:S01]  /*17d0*/  ISETP.GE.AND P5, PT, R2, RZ, PT ;  /* 0x000000ff0200720c */ /* 0x000fe20003fa6270 */
[----:B------:R-:W-:Y:S01]  /*17e0*/  IMAD.MOV.U32 R2, RZ, RZ, c[0x0][0x17c] ;  /* 0x00005f00ff027624 */ /* 0x000fe200078e00ff */
[----:B------:R-:W-:Y:S01]  /*17f0*/  @P0 IADD3 R4, R4, 0x1, RZ ;  /* 0x0000000104040810 */ /* 0x000fe20007ffe0ff */
[----:B------:R-:W-:Y:S01]  /*1800*/  IMAD.SHL.U32 R25, R6, 0x4, RZ ;  /* 0x0000000406197824 */ /* 0x000fe200078e00ff */
[----:B------:R-:W-:Y:S02]  /*1810*/  ISETP.NE.AND P0, PT, RZ, c[0x0][0x1a4], PT ;  /* 0x00006900ff007a0c */ /* 0x000fe40003f05270 */
[----:B------:R-:W-:Y:S01]  /*1820*/  @P1 IADD3 R3, R3, 0x1, RZ ;  /* 0x0000000103031810 */ /* 0x000fe20007ffe0ff */
[----:B------:R-:W-:Y:S01]  /*1830*/  @!P3 IMAD.MOV R4, RZ, RZ, -R4 ;  /* 0x000000ffff04b224 */ /* 0x000fe200078e0a04 */
[----:B------:R-:W-:-:S03]  /*1840*/  ISETP.GE.AND P1, PT, R2, 0x1, PT ;  /* 0x000000010200780c */ /* 0x000fc60003f26270 */
[----:B------:R-:W-:Y:S01]  /*1850*/  IMAD.MOV.U32 R34, RZ, RZ, R3 ;  /* 0x000000ffff227224 */ /* 0x000fe200078e0003 */
[----:B------:R-:W-:-:S03]  /*1860*/  LOP3.LUT R3, RZ, c[0x0][0x1a4], RZ, 0x33, !PT ;  /* 0x00006900ff037a12 */ /* 0x000fc600078e33ff */
[----:B------:R-:W-:Y:S01]  /*1870*/  @!P5 IMAD.MOV R34, RZ, RZ, -R34 ;  /* 0x000000ffff22d224 */ /* 0x000fe200078e0a22 */
[----:B------:R-:W-:-:S04]  /*1880*/  SEL R32, R3, R4, !P0 ;  /* 0x0000000403207207 */ /* 0x000fc80004000000 */
[----:B------:R-:W-:Y:S01]  /*1890*/  SEL R34, R3, R34, !P0 ;  /* 0x0000002203227207 */ /* 0x000fe20004000000 */
[----:B------:R-:W-:Y:S05]  /*18a0*/  @!P1 BRA `(.L_x_215) ;  /* 0x0000142000009947 */ /* 0x000fea0003800000 */
[C---:B------:R-:W-:Y:S01]  /*18b0*/  IMAD R38, R25.reuse, c[0x0][0x1d0], RZ ;  /* 0x0000740019267a24 */ /* 0x040fe200078e02ff */
[C---:B------:R-:W-:Y:S01]  /*18c0*/  IADD3 R39, R25.reuse, 0x1, RZ ;  /* 0x0000000119277810 */ /* 0x040fe20007ffe0ff */
[----:B------:R-:W-:Y:S01]  /*18d0*/  IMAD.MOV.U32 R46, RZ, RZ, c[0x0][0x18c] ;  /* 0x00006300ff2e7624 */ /* 0x000fe200078e00ff */
[C---:B------:R-:W-:Y:S01]  /*18e0*/  IADD3 R41, R25.reuse, 0x2, RZ ;  /* 0x0000000219297810 */ /* 0x040fe20007ffe0ff */
[----:B------:R-:W-:Y:S01]  /*18f0*/  IMAD.MOV.U32 R51, RZ, RZ, c[0x0][0x190] ;  /* 0x00006400ff337624 */ /* 0x000fe200078e00ff */
[----:B------:R-:W-:Y:S01]  /*1900*/  IADD3 R49, R38, c[0x0][0x1d0], RZ ;  /* 0x0000740026317a10 */ /* 0x000fe20007ffe0ff */
[----:B------:R-:W-:Y:S01]  /*1910*/  IMAD R33, R0, c[0x0][0x1b8], RZ ;  /* 0x00006e0000217a24 */ /* 0x000fe200078e02ff */
[----:B------:R-:W-:Y:S01]  /*1920*/  IADD3 R43, R25, 0x3, RZ ;  /* 0x00000003192b7810 */ /* 0x000fe20007ffe0ff */
[----:B------:R-:W-:Y:S01]  /*1930*/  IMAD R35, R14, c[0x0][0x1b8], RZ ;  /* 0x00006e000e237a24 */ /* 0x000fe200078e02ff */
[----:B------:R-:W-:Y:S01]  /*1940*/  IADD3 R53, R49, c[0x0][0x1d0], RZ ;  /* 0x0000740031357a10 */ /* 0x000fe20007ffe0ff */
[----:B------:R-:W-:Y:S01]  /*1950*/  IMAD R36, R17, c[0x0][0x1b8], RZ ;  /* 0x00006e0011247a24 */ /* 0x000fe200078e02ff */
[----:B------:R-:W-:Y:S01]  /*1960*/  PRMT R23, R23, 0x5410, RZ ;  /* 0x0000541017177816 */ /* 0x000fe200000000ff */
[----:B------:R-:W-:Y:S01]  /*1970*/  IMAD R37, R20, c[0x0][0x1b8], RZ ;  /* 0x00006e0014257a24 */ /* 0x000fe200078e02ff */
[----:B------:R-:W-:Y:S01]  /*1980*/  IADD3 R57, R53, c[0x0][0x1d0], RZ ;  /* 0x0000740035397a10 */ /* 0x000fe20007ffe0ff */
[-C--:B------:R-:W-:Y:S01]  /*1990*/  IMAD R42, R12, R46.reuse, -c[0x0][0x184] ;  /* 0x800061000c2a7624 */ /* 0x080fe200078e022e */
[----:B------:R-:W-:Y:S01]  /*19a0*/  SHF.R.S32.HI R52, RZ, 0x1f, R33 ;  /* 0x0000001fff347819 */ /* 0x000fe20000011421 */
        /* <DEDUP_REMOVED lines=10> */
[----:B------:R-:W-:Y:S01]  /*1a50*/  IMAD.MOV.U32 R40, RZ, RZ, RZ ;  /* 0x000000ffff287224 */ /* 0x000fe200078e00ff */
[----:B------:R-:W-:Y:S01]  /*1a60*/  SHF.R.S32.HI R60, RZ, 0x1f, R53 ;  /* 0x0000001fff3c7819 */ /* 0x000fe20000011435 */
[----:B------:R-:W-:Y:S01]  /*1a70*/  IMAD R46, R21, R46, -c[0x0][0x184] ;  /* 0x80006100152e7624 */ /* 0x000fe200078e022e */
[----:B------:R-:W-:Y:S01]  /*1a80*/  SHF.R.S32.HI R61, RZ, 0x1f, R57 ;  /* 0x0000001fff3d7819 */ /* 0x000fe20000011439 */
[----:B------:R-:W-:-:S02]  /*1a90*/  IMAD R51, R22, R51, -c[0x0][0x188] ;  /* 0x8000620016337624 */ /* 0x000fc400078e0233 */
.L_x_227:
[----:B0-----:R-:W-:-:S05]  /*1aa0*/  IMAD.MOV.U32 R3, RZ, RZ, 0x1 ;  /* 0x00000001ff037424 */ /* 0x001fca00078e00ff */
[----:B------:R-:W-:-:S04]  /*1ab0*/  ISETP.LE.AND P0, PT, R3, c[0x0][0x16c], PT ;  /* 0x00005b0003007a0c */ /* 0x000fc80003f03270 */
[----:B------:R-:W-:-:S12]  /*1ac0*/  ISETP.GT.OR P0, PT, R3, c[0x0][0x180], !P0 ;  /* 0x0000600003007a0c */ /* 0x000fd80004704670 */
[----:B------:R-:W-:Y:S05]  /*1ad0*/  @P0 BRA `(.L_x_216) ;  /* 0x000011c000000947 */ /* 0x000fea0003800000 */
[----:B------:R-:W-:Y:S01]  /*1ae0*/  LOP3.LUT R2, RZ, R40, RZ, 0x33, !PT ;  /* 0x00000028ff027212 */ /* 0x000fe200078e33ff */
[----:B------:R-:W-:Y:S01]  /*1af0*/  IMAD.MOV.U32 R65, RZ, RZ, RZ ;  /* 0x000000ffff417224 */ /* 0x000fe200078e00ff */
[----:B------:R-:W-:Y:S02]  /*1b00*/  ISETP.NE.AND P0, PT, R3, c[0x0][0x19c], PT ;  /* 0x0000670003007a0c */ /* 0x000fe40003f05270 */
[----:B------:R-:W-:-:S04]  /*1b10*/  IADD3 R3, R2, c[0x0][0x17c], RZ ;  /* 0x00005f0002037a10 */ /* 0x000fc80007ffe0ff */
[----:B------:R-:W-:-:S05]  /*1b20*/  SEL R3, R3, R40, !P0 ;  /* 0x0000002803037207 */ /* 0x000fca0004000000 */
[C---:B------:R-:W-:Y:S02]  /*1b30*/  IMAD R4, R3.reuse, c[0x0][0x194], R44 ;  /* 0x0000650003047a24 */ /* 0x040fe400078e022c */
[C---:B------:R-:W-:Y:S02]  /*1b40*/  IMAD R2, R3.reuse, c[0x0][0x194], R42 ;  /* 0x0000650003027a24 */ /* 0x040fe400078e022a */
[C---:B------:R-:W-:Y:S01]  /*1b50*/  IMAD R5, R3.reuse, c[0x0][0x194], R45 ;  /* 0x0000650003057a24 */ /* 0x040fe200078e022d */
[----:B------:R-:W-:Y:S01]  /*1b60*/  ISETP.GT.AND P1, PT, R4, -0x1, PT ;  /* 0xffffffff0400780c */ /* 0x000fe20003f24270 */
[----:B------:R-:W-:Y:S01]  /*1b70*/  IMAD R3, R3, c[0x0][0x194], R46 ;  /* 0x0000650003037a24 */ /* 0x000fe200078e022e */
[----:B------:R-:W-:Y:S02]  /*1b80*/  ISETP.GT.AND P0, PT, R2, -0x1, PT ;  /* 0xffffffff0200780c */ /* 0x000fe40003f04270 */
[----:B------:R-:W-:Y:S01]  /*1b90*/  ISETP.LT.AND P1, PT, R14, c[0x0][0x160], P1 ;  /* 0x000058000e007a0c */ /* 0x000fe20000f21270 */
[----:B------:R-:W-:Y:S01]  /*1ba0*/  IMAD R70, R3, c[0x0][0x1b4], RZ ;  /* 0x00006d0003467a24 */ /* 0x000fe200078e02ff */
[----:B------:R-:W-:-:S02]  /*1bb0*/  ISETP.GT.AND P2, PT, R5, -0x1, PT ;  /* 0xffffffff0500780c */ /* 0x000fc40003f44270 */
[----:B------:R-:W-:Y:S02]  /*1bc0*/  ISETP.LT.AND P0, PT, R0, c[0x0][0x160], P0 ;  /* 0x0000580000007a0c */ /* 0x000fe40000701270 */
[C---:B------:R-:W-:Y:S01]  /*1bd0*/  ISETP.LT.AND P1, PT, R4.reuse, c[0x0][0x164], P1 ;  /* 0x0000590004007a0c */ /* 0x040fe20000f21270 */
[----:B------:R-:W-:Y:S01]  /*1be0*/  IMAD R4, R4, c[0x0][0x1b4], RZ ;  /* 0x00006d0004047a24 */ /* 0x000fe200078e02ff */
[----:B------:R-:W-:Y:S02]  /*1bf0*/  ISETP.LT.AND P2, PT, R17, c[0x0][0x160], P2 ;  /* 0x0000580011007a0c */ /* 0x000fe40001741270 */
[C---:B------:R-:W-:Y:S01]  /*1c00*/  ISETP.LT.AND P3, PT, R2.reuse, c[0x0][0x164], P0 ;  /* 0x0000590002007a0c */ /* 0x040fe20000761270 */
[----:B------:R-:W-:Y:S01]  /*1c10*/  IMAD R2, R2, c[0x0][0x1b4], RZ ;  /* 0x00006d0002027a24 */ /* 0x000fe200078e02ff */
[----:B------:R-:W-:Y:S02]  /*1c20*/  P2R R95, PR, RZ, 0x2 ;  /* 0x00000002ff5f7803 */ /* 0x000fe40000000000 */
[C---:B------:R-:W-:Y:S01]  /*1c30*/  ISETP.LT.AND P1, PT, R5.reuse, c[0x0][0x164], P2 ;  /* 0x0000590005007a0c */ /* 0x040fe20001721270 */
[----:B------:R-:W-:Y:S01]  /*1c40*/  IMAD R5, R5, c[0x0][0x1b4], RZ ;  /* 0x00006d0005057a24 */ /* 0x000fe200078e02ff */
[----:B------:R-:W-:-:S02]  /*1c50*/  ISETP.GT.AND P0, PT, R3, -0x1, PT ;  /* 0xffffffff0300780c */ /* 0x000fc40003f04270 */
[----:B------:R-:W-:Y:S02]  /*1c60*/  P2R R96, PR, RZ, 0x2 ;  /* 0x00000002ff607803 */ /* 0x000fe40000000000 */
[----:B------:R-:W-:Y:S02]  /*1c70*/  ISETP.LT.AND P0, PT, R20, c[0x0][0x160], P0 ;  /* 0x0000580014007a0c */ /* 0x000fe40000701270 */
[----:B------:R-:W-:Y:S02]  /*1c80*/  IADD3 R62, P1, R33, R2, RZ ;  /* 0x00000002213e7210 */ /* 0x000fe40007f3e0ff */
[----:B------:R-:W-:Y:S02]  /*1c90*/  P2R R94, PR, RZ, 0x8 ;  /* 0x00000008ff5e7803 */ /* 0x000fe40000000000 */
[----:B------:R-:W-:Y:S02]  /*1ca0*/  ISETP.LT.AND P3, PT, R3, c[0x0][0x164], P0 ;  /* 0x0000590003007a0c */ /* 0x000fe40000761270 */
[----:B------:R-:W-:-:S02]  /*1cb0*/  LEA.HI.X.SX32 R67, R2, R52, 0x1, P1 ;  /* 0x0000003402437211 */ /* 0x000fc400008f0eff */
[----:B------:R-:W-:Y:S02]  /*1cc0*/  IADD3 R63, P2, R35, R4, RZ ;  /* 0x00000004233f7210 */ /* 0x000fe40007f5e0ff */
[----:B------:R-:W-:Y:S02]  /*1cd0*/  IADD3 R64, P0, R36, R5, RZ ;  /* 0x0000000524407210 */ /* 0x000fe40007f1e0ff */
[----:B------:R-:W-:Y:S02]  /*1ce0*/  IADD3 R66, P1, R37, R70, RZ ;  /* 0x0000004625427210 */ /* 0x000fe40007f3e0ff */
[----:B------:R-:W-:Y:S02]  /*1cf0*/  P2R R97, PR, RZ, 0x8 ;  /* 0x00000008ff617803 */ /* 0x000fe40000000000 */
[----:B------:R-:W-:Y:S02]  /*1d00*/  LEA.HI.X.SX32 R68, R4, R54, 0x1, P2 ;  /* 0x0000003604447211 */ /* 0x000fe400010f0eff */
[----:B------:R-:W-:-:S02]  /*1d10*/  LEA.HI.X.SX32 R69, R5, R55, 0x1, P0 ;  /* 0x0000003705457211 */ /* 0x000fc400000f0eff */
[----:B------:R-:W-:Y:S02]  /*1d20*/  LEA.HI.X.SX32 R70, R70, R56, 0x1, P1 ;  /* 0x0000003846467211 */ /* 0x000fe400008f0eff */
.L_x_226:
[----:B------:R-:W-:Y:S01]  /*1d30*/  IMAD R2, R40, c[0x0][0x1cc], RZ ;  /* 0x0000730028027a24 */ /* 0x000fe200078e02ff */
[----:B0-----:R-:W-:Y:S01]  /*1d40*/  LOP3.LUT R3, RZ, R65, RZ, 0x33, !PT ;  /* 0x00000041ff037212 */ /* 0x001fe200078e33ff */
[----:B------:R-:W-:Y:S01]  /*1d50*/  IMAD R77, R65, c[0x0][0x1c8], RZ ;  /* 0x00007200414d7a24 */ /* 0x000fe200078e02ff */
[----:B------:R-:W-:Y:S01]  /*1d60*/  ISETP.NE.AND P6, PT, R94, RZ, PT ;  /* 0x000000ff5e00720c */ /* 0x000fe20003fc5270 */
[----:B------:R-:W-:Y:S01]  /*1d70*/  IMAD.MOV.U32 R4, RZ, RZ, 0x1 ;  /* 0x00000001ff047424 */ /* 0x000fe200078e00ff */
[----:B------:R-:W-:Y:S01]  /*1d80*/  SHF.R.S32.HI R79, RZ, 0x1f, R2 ;  /* 0x0000001fff4f7819 */ /* 0x000fe20000011402 */
[----:B------:R-:W-:Y:S01]  /*1d90*/  IMAD.MOV.U32 R87, RZ, RZ, RZ ;  /* 0x000000ffff577224 */ /* 0x000fe200078e00ff */
[----:B------:R-:W-:Y:S02]  /*1da0*/  SHF.R.S32.HI R6, RZ, 0x1f, R77 ;  /* 0x0000001fff067819 */ /* 0x000fe4000001144d */
[----:B------:R-:W-:Y:S02]  /*1db0*/  IADD3 R71, P0, P1, R77, R2, R38 ;  /* 0x000000024d477210 */ /* 0x000fe4000791e026 */
[----:B------:R-:W-:-:S02]  /*1dc0*/  ISETP.NE.AND P5, PT, R95, RZ, PT ;  /* 0x000000ff5f00720c */ /* 0x000fc40003fa5270 */
[----:B------:R-:W-:Y:S02]  /*1dd0*/  IADD3.X R72, R6, R79, R58, P0, P1 ;  /* 0x0000004f06487210 */ /* 0x000fe400007e243a */
[----:B------:R-:W-:Y:S02]  /*1de0*/  ISETP.NE.AND P0, PT, R4, c[0x0][0x19c], PT ;  /* 0x0000670004007a0c */ /* 0x000fe40003f05270 */
[----:B------:R-:W-:Y:S02]  /*1df0*/  IADD3 R4, R3, c[0x0][0x180], RZ ;  /* 0x0000600003047a10 */ /* 0x000fe40007ffe0ff */
[----:B------:R-:W-:Y:S02]  /*1e00*/  IADD3 R73, P1, P2, R77, R2, R49 ;  /* 0x000000024d497210 */ /* 0x000fe40007a3e031 */
[----:B------:R-:W-:Y:S02]  /*1e10*/  SEL R4, R4, R65, !P0 ;  /* 0x0000004104047207 */ /* 0x000fe40004000000 */
[----:B------:R-:W-:-:S02]  /*1e20*/  IADD3.X R74, R6, R79, R59, P1, P2 ;  /* 0x0000004f064a7210 */ /* 0x000fc40000fe443b */
[CC--:B------:R-:W-:Y:S01]  /*1e30*/  IADD3 R75, P1, P2, R77.reuse, R2.reuse, R53 ;  /* 0x000000024d4b7210 */ /* 0x0c0fe20007a3e035 */
[----:B------:R-:W-:Y:S01]  /*1e40*/  IMAD R5, R4, c[0x0][0x198], R47 ;  /* 0x0000660004057a24 */ /* 0x000fe200078e022f */
[----:B------:R-:W-:Y:S01]  /*1e50*/  ISETP.NE.AND P3, PT, R96, RZ, PT ;  /* 0x000000ff6000720c */ /* 0x000fe20003f65270 */
[----:B------:R-:W-:Y:S01]  /*1e60*/  IMAD R7, R4, c[0x0][0x198], R48 ;  /* 0x0000660004077a24 */ /* 0x000fe200078e0230 */
[-C--:B------:R-:W-:Y:S01]  /*1e70*/  IADD3.X R76, R6, R79.reuse, R60, P1, P2 ;  /* 0x0000004f064c7210 */ /* 0x080fe20000fe443c */
[----:B------:R-:W-:Y:S01]  /*1e80*/  IMAD R8, R4, c[0x0][0x198], R50 ;  /* 0x0000660004087a24 */ /* 0x000fe200078e0232 */
[----:B------:R-:W-:Y:S01]  /*1e90*/  IADD3 R77, P1, P2, R77, R2, R57 ;  /* 0x000000024d4d7210 */ /* 0x000fe20007a3e039 */
[----:B------:R-:W-:Y:S01]  /*1ea0*/  IMAD R83, R5, c[0x0][0x1b0], RZ ;  /* 0x00006c0005537a24 */ /* 0x000fe200078e02ff */
[----:B------:R-:W-:Y:S01]  /*1eb0*/  ISETP.NE.AND P4, PT, R97, RZ, PT ;  /* 0x000000ff6100720c */ /* 0x000fe20003f85270 */
[----:B------:R-:W-:Y:S01]  /*1ec0*/  IMAD R84, R7, c[0x0][0x1b0], RZ ;  /* 0x00006c0007547a24 */ /* 0x000fe200078e02ff */
[----:B------:R-:W-:Y:S01]  /*1ed0*/  IADD3.X R79, R6, R79, R61, P1, P2 ;  /* 0x0000004f064f7210 */ /* 0x000fe20000fe443d */
[----:B------:R-:W-:Y:S01]  /*1ee0*/  IMAD R85, R8, c[0x0][0x1b0], RZ ;  /* 0x00006c0008557a24 */ /* 0x000fe200078e02ff */
[----:B------:R-:W-:Y:S01]  /*1ef0*/  IADD3 R78, P0, R83, R62, RZ ;  /* 0x0000003e534e7210 */ /* 0x000fe20007f1e0ff */
[----:B------:R-:W-:Y:S01]  /*1f00*/  IMAD R4, R4, c[0x0][0x198], R51 ;  /* 0x0000660004047a24 */ /* 0x000fe200078e0233 */
[----:B------:R-:W-:-:S02]  /*1f10*/  IADD3 R80, P1, R84, R63, RZ ;  /* 0x0000003f54507210 */ /* 0x000fc40007f3e0ff */
[----:B------:R-:W-:Y:S01]  /*1f20*/  IADD3 R81, P2, R85, R64, RZ ;  /* 0x0000004055517210 */ /* 0x000fe20007f5e0ff */
[----:B------:R-:W-:Y:S01]  /*1f30*/  IMAD R3, R4, c[0x0][0x1b0], RZ ;  /* 0x00006c0004037a24 */ /* 0x000fe200078e02ff */
[----:B------:R-:W-:Y:S02]  /*1f40*/  LEA.HI.X.SX32 R83, R83, R67, 0x1, P0 ;  /* 0x0000004353537211 */ /* 0x000fe400000f0eff */
[----:B------:R-:W-:Y:S02]  /*1f50*/  LEA.HI.X.SX32 R84, R84, R68, 0x1, P1 ;  /* 0x0000004454547211 */ /* 0x000fe400008f0eff */
[----:B------:R-:W-:Y:S02]  /*1f60*/  LEA.HI.X.SX32 R85, R85, R69, 0x1, P2 ;  /* 0x0000004555557211 */ /* 0x000fe400010f0eff */
[----:B------:R-:W-:Y:S02]  /*1f70*/  IADD3 R82, P0, R3, R66, RZ ;  /* 0x0000004203527210 */ /* 0x000fe40007f1e0ff */
[----:B------:R-:W-:-:S02]  /*1f80*/  ISETP.GT.AND P1, PT, R5, -0x1, P6 ;  /* 0xffffffff0500780c */ /* 0x000fc40003724270 */
[----:B------:R-:W-:Y:S02]  /*1f90*/  ISETP.GT.AND P2, PT, R7, -0x1, P5 ;  /* 0xffffffff0700780c */ /* 0x000fe40002f44270 */
[----:B------:R-:W-:Y:S02]  /*1fa0*/  ISETP.GT.AND P3, PT, R8, -0x1, P3 ;  /* 0xffffffff0800780c */ /* 0x000fe40001f64270 */
[----:B------:R-:W-:Y:S02]  /*1fb0*/  ISETP.GT.AND P4, PT, R4, -0x1, P4 ;  /* 0xffffffff0400780c */ /* 0x000fe40002784270 */
[----:B------:R-:W-:Y:S02]  /*1fc0*/  LEA.HI.X.SX32 R86, R3, R70, 0x1, P0 ;  /* 0x0000004603567211 */ /* 0x000fe400000f0eff */
[----:B------:R-:W-:Y:S02]  /*1fd0*/  ISETP.LT.AND P1, PT, R5, c[0x0][0x168], P1 ;  /* 0x00005a0005007a0c */ /* 0x000fe40000f21270 */
[----:B------:R-:W-:-:S02]  /*1fe0*/  ISETP.LT.AND P2, PT, R7, c[0x0][0x168], P2 ;  /* 0x00005a0007007a0c */ /* 0x000fc40001741270 */
[----:B------:R-:W-:Y:S02]  /*1ff0*/  ISETP.LT.AND P3, PT, R8, c[0x0][0x168], P3 ;  /* 0x00005a0008007a0c */ /* 0x000fe40001f61270 */
[----:B------:R-:W-:-:S06]  /*2000*/  ISETP.LT.AND P4, PT, R4, c[0x0][0x168], P4 ;  /* 0x00005a0004007a0c */ /* 0x000fcc0002781270 */
.L_x_225:
[C---:B0-----:R-:W-:Y:S02]  /*2010*/  @P1 IADD3 R3, P0, R87.reuse, R78, RZ ;  /* 0x0000004e57031210 */ /* 0x041fe40007f1e0ff */
[-C--:B------:R-:W-:Y:S02]  /*2020*/  IABS R98, R34.reuse ;  /* 0x0000002200627213 */ /* 0x080fe40000000000 */
[----:B------:R-:W-:Y:S02]  /*2030*/  @P1 LEA.HI.X.SX32 R4, R87, R83, 0x1, P0 ;  /* 0x0000005357041211 */ /* 0x000fe400000f0eff */
[----:B------:R-:W-:Y:S02]  /*2040*/  IABS R90, R25 ;  /* 0x00000019005a7213 */ /* 0x000fe40000000000 */
[----:B------:R-:W0:Y:S01]  /*2050*/  I2F.RP R88, R98 ;  /* 0x0000006200587306 */ /* 0x000e220000209400 */
[----:B------:R-:W-:-:S02]  /*2060*/  IABS R91, R34 ;  /* 0x00000022005b7213 */ /* 0x000fc40000000000 */
[----:B------:R-:W-:Y:S02]  /*2070*/  IABS R93, R43 ;  /* 0x0000002b005d7213 */ /* 0x000fe40000000000 */
[C---:B------:R-:W-:Y:S01]  /*2080*/  @P3 IADD3 R5, P0, R87.reuse, R81, RZ ;  /* 0x0000005157053210 */ /* 0x040fe20007f1e0ff */
[----:B------:R-:W-:Y:S01]  /*2090*/  IMAD.MOV R99, RZ, RZ, -R91 ;  /* 0x000000ffff637224 */ /* 0x000fe200078e0a5b */
[----:B------:R-:W-:Y:S02]  /*20a0*/  IABS R91, R41 ;  /* 0x00000029005b7213 */ /* 0x000fe40000000000 */
[C---:B------:R-:W-:Y:S01]  /*20b0*/  @P3 LEA.HI.X.SX32 R6, R87.reuse, R85, 0x1, P0 ;  /* 0x0000005557063211 */ /* 0x040fe200000f0eff */
[----:B0-----:R-:W0:Y:S07]  /*20c0*/  MUFU.RCP R88, R88 ;  /* 0x0000005800587308 */ /* 0x001e2e0000001000 */
[----:B------:R-:W-:-:S04]  /*20d0*/  @P4 IADD3 R7, P0, R87, R82, RZ ;  /* 0x0000005257074210 */ /* 0x000fc80007f1e0ff */
[----:B------:R-:W-:-:S08]  /*20e0*/  @P4 LEA.HI.X.SX32 R8, R87, R86, 0x1, P0 ;  /* 0x0000005657084211 */ /* 0x000fd000000f0eff */
[----:B------:R-:W-:-:S04]  /*20f0*/  @P1 LEA R2, P0, R3, c[0x0][0x1a8], 0x1 ;  /* 0x00006a0003021a11 */ /* 0x000fc800078008ff */
[----:B------:R-:W-:-:S08]  /*2100*/  @P1 LEA.HI.X R3, R3, c[0x0][0x1ac], R4, 0x1, P0 ;  /* 0x00006b0003031a11 */ /* 0x000fd000000f0c04 */
[----:B------:R-:W-:-:S04]  /*2110*/  @P3 LEA R4, P0, R5, c[0x0][0x1a8], 0x1 ;  /* 0x00006a0005043a11 */ /* 0x000fc800078008ff */
[----:B------:R-:W-:-:S08]  /*2120*/  @P3 LEA.HI.X R5, R5, c[0x0][0x1ac], R6, 0x1, P0 ;  /* 0x00006b0005053a11 */ /* 0x000fd000000f0c06 */
[----:B------:R-:W-:-:S04]  /*2130*/  @P4 LEA R6, P0, R7, c[0x0][0x1a8], 0x1 ;  /* 0x00006a0007064a11 */ /* 0x000fc800078008ff */
[----:B------:R-:W-:-:S08]  /*2140*/  @P4 LEA.HI.X R7, R7, c[0x0][0x1ac], R8, 0x1, P0 ;  /* 0x00006b0007074a11 */ /* 0x000fd000000f0c08 */
[----:B------:R-:W-:-:S04]  /*2150*/  @P2 IADD3 R9, P0, R87, R80, RZ ;  /* 0x0000005057092210 */ /* 0x000fc80007f1e0ff */
[----:B------:R-:W-:Y:S02]  /*2160*/  @P2 LEA.HI.X.SX32 R10, R87, R84, 0x1, P0 ;  /* 0x00000054570a2211 */ /* 0x000fe400000f0eff */
[----:B------:R-:W-:-:S04]  /*2170*/  @P2 LEA R8, P0, R9, c[0x0][0x1a8], 0x1 ;  /* 0x00006a0009082a11 */ /* 0x000fc800078008ff */
[----:B------:R-:W-:Y:S02]  /*2180*/  @P2 LEA.HI.X R9, R9, c[0x0][0x1ac], R10, 0x1, P0 ;  /* 0x00006b0009092a11 */ /* 0x000fe400000f0c0a */
[----:B0-----:R-:W-:-:S06]  /*2190*/  IADD3 R10, R88, 0xffffffe, RZ ;  /* 0x0ffffffe580a7810 */ /* 0x001fcc0007ffe0ff */
[----:B------:R0:W1:Y:S02]  /*21a0*/  F2I.FTZ.U32.TRUNC.NTZ R11, R10 ;  /* 0x0000000a000b7305 */ /* 0x000064000021f000 */
[----:B0-----:R-:W-:Y:S02]  /*21b0*/  IMAD.MOV.U32 R10, RZ, RZ, RZ ;  /* 0x000000ffff0a7224 */ /* 0x001fe400078e00ff */
[----:B-1----:R-:W-:-:S04]  /*21c0*/  IMAD.MOV R89, RZ, RZ, -R11 ;  /* 0x000000ffff597224 */ /* 0x002fc800078e0a0b */
[----:B------:R-:W-:-:S04]  /*21d0*/  IMAD R89, R89, R98, RZ ;  /* 0x0000006259597224 */ /* 0x000fc800078e02ff */
[----:B------:R-:W-:Y:S01]  /*21e0*/  IMAD.HI.U32 R92, R11, R89, R10 ;  /* 0x000000590b5c7227 */ /* 0x000fe200078e000a */
[----:B------:R-:W-:-:S03]  /*21f0*/  IABS R89, R39 ;  /* 0x0000002700597213 */ /* 0x000fc60000000000 */
[----:B------:R-:W-:Y:S02]  /*2200*/  IMAD.MOV.U32 R11, RZ, RZ, R90 ;  /* 0x000000ffff0b7224 */ /* 0x000fe400078e005a */
[----:B------:R-:W-:-:S04]  /*2210*/  IMAD.HI.U32 R88, R92, R89, RZ ;  /* 0x000000595c587227 */ /* 0x000fc800078e00ff */
[----:B------:R-:W-:-:S04]  /*2220*/  IMAD.HI.U32 R10, R92, R11, RZ ;  /* 0x0000000b5c0a7227 */ /* 0x000fc800078e00ff */
[-C--:B------:R-:W-:Y:S02]  /*2230*/  IMAD R11, R10, R99.reuse, R11 ;  /* 0x000000630a0b7224 */ /* 0x080fe400078e020b */
[----:B------:R-:W-:Y:S02]  /*2240*/  IMAD R89, R88, R99, R89 ;  /* 0x0000006358597224 */ /* 0x000fe400078e0259 */
[----:B------:R-:W-:Y:S01]  /*2250*/  IMAD.HI.U32 R90, R92, R91, RZ ;  /* 0x0000005b5c5a7227 */ /* 0x000fe200078e00ff */
[----:B------:R-:W-:-:S03]  /*2260*/  ISETP.GT.U32.AND P0, PT, R98, R11, PT ;  /* 0x0000000b6200720c */ /* 0x000fc60003f04070 */
[----:B------:R-:W-:Y:S02]  /*2270*/  IMAD R91, R90, R99, R91 ;  /* 0x000000635a5b7224 */ /* 0x000fe400078e025b */
[----:B------:R-:W-:-:S04]  /*2280*/  IMAD.HI.U32 R92, R92, R93, RZ ;  /* 0x0000005d5c5c7227 */ /* 0x000fc800078e00ff */
[----:B------:R-:W-:-:S03]  /*2290*/  IMAD R93, R92, R99, R93 ;  /* 0x000000635c5d7224 */ /* 0x000fc600078e025d */
[----:B------:R-:W-:Y:S01]  /*22a0*/  @!P0 IADD3 R10, R10, 0x1, RZ ;  /* 0x000000010a0a8810 */ /* 0x000fe20007ffe0ff */
[----:B------:R-:W-:Y:S01]  /*22b0*/  @!P0 IMAD.IADD R11, R11, 0x1, -R98 ;  /* 0x000000010b0b8824 */ /* 0x000fe200078e0a62 */
[----:B------:R-:W-:-:S12]  /*22c0*/  ISETP.GT.U32.AND P0, PT, R98, R89, PT ;  /* 0x000000596200720c */ /* 0x000fd80003f04070 */
[----:B------:R-:W-:Y:S01]  /*22d0*/  @!P0 IMAD.IADD R89, R89, 0x1, -R98 ;  /* 0x0000000159598824 */ /* 0x000fe200078e0a62 */
[----:B------:R-:W-:Y:S02]  /*22e0*/  @!P0 IADD3 R88, R88, 0x1, RZ ;  /* 0x0000000158588810 */ /* 0x000fe40007ffe0ff */
[----:B------:R-:W-:-:S12]  /*22f0*/  ISETP.GT.U32.AND P0, PT, R98, R91, PT ;  /* 0x0000005b6200720c */ /* 0x000fd80003f04070 */
[----:B------:R-:W-:Y:S01]  /*2300*/  @!P0 IMAD.IADD R91, R91, 0x1, -R98 ;  /* 0x000000015b5b8824 */ /* 0x000fe200078e0a62 */
[----:B------:R-:W-:Y:S02]  /*2310*/  @!P0 IADD3 R90, R90, 0x1, RZ ;  /* 0x000000015a5a8810 */ /* 0x000fe40007ffe0ff */
[----:B------:R-:W-:-:S12]  /*2320*/  ISETP.GT.U32.AND P0, PT, R98, R93, PT ;  /* 0x0000005d6200720c */ /* 0x000fd80003f04070 */
[----:B------:R-:W-:Y:S01]  /*2330*/  @!P0 IADD3 R92, R92, 0x1, RZ ;  /* 0x000000015c5c8810 */ /* 0x000fe20007ffe0ff */
[----:B------:R-:W-:Y:S01]  /*2340*/  @!P0 IMAD.IADD R93, R93, 0x1, -R98 ;  /* 0x000000015d5d8824 */ /* 0x000fe200078e0a62 */
[----:B------:R-:W-:Y:S02]  /*2350*/  ISETP.GE.U32.AND P0, PT, R11, R98, PT ;  /* 0x000000620b00720c */ /* 0x000fe40003f06070 */
[----:B------:R-:W-:-:S10]  /*2360*/  LOP3.LUT R11, R25, R34, RZ, 0x3c, !PT ;  /* 0x00000022190b7212 */ /* 0x000fd400078e3cff */
[----:B------:R-:W-:Y:S02]  /*2370*/  @P0 IADD3 R10, R10, 0x1, RZ ;  /* 0x000000010a0a0810 */ /* 0x000fe40007ffe0ff */
[----:B------:R-:W-:-:S12]  /*2380*/  ISETP.GE.U32.AND P0, PT, R89, R98, PT ;  /* 0x000000625900720c */ /* 0x000fd80003f06070 */
[----:B------:R-:W-:Y:S02]  /*2390*/  @P0 IADD3 R88, R88, 0x1, RZ ;  /* 0x0000000158580810 */ /* 0x000fe40007ffe0ff */
[----:B------:R-:W-:-:S12]  /*23a0*/  ISETP.GE.U32.AND P0, PT, R91, R98, PT ;  /* 0x000000625b00720c */ /* 0x000fd80003f06070 */
[----:B------:R-:W-:Y:S02]  /*23b0*/  @P0 IADD3 R90, R90, 0x1, RZ ;  /* 0x000000015a5a0810 */ /* 0x000fe40007ffe0ff */
[----:B------:R-:W-:Y:S02]  /*23c0*/  ISETP.GE.U32.AND P0, PT, R93, R98, PT ;  /* 0x000000625d00720c */ /* 0x000fe40003f06070 */
[----:B------:R-:W-:-:S10]  /*23d0*/  IABS R98, R32 ;  /* 0x0000002000627213 */ /* 0x000fd40000000000 */
[----:B------:R-:W-:Y:S02]  /*23e0*/  @P0 IADD3 R92, R92, 0x1, RZ ;  /* 0x000000015c5c0810 */ /* 0x000fe40007ffe0ff */
[----:B------:R-:W-:Y:S02]  /*23f0*/  ISETP.GE.AND P0, PT, R11, RZ, PT ;  /* 0x000000ff0b00720c */ /* 0x000fe40003f06270 */
[----:B------:R-:W-:Y:S01]  /*2400*/  LOP3.LUT R11, R39, R34, RZ, 0x3c, !PT ;  /* 0x00000022270b7212 */ /* 0x000fe200078e3cff */
[----:B------:R-:W-:-:S09]  /*2410*/  IMAD.MOV.U32 R91, RZ, RZ, R92 ;  /* 0x000000ffff5b7224 */ /* 0x000fd200078e005c */
[----:B------:R-:W-:Y:S01]  /*2420*/  @!P0 IMAD.MOV R10, RZ, RZ, -R10 ;  /* 0x000000ffff0a8224 */ /* 0x000fe200078e0a0a */
[----:B------:R-:W-:Y:S02]  /*2430*/  ISETP.GE.AND P0, PT, R11, RZ, PT ;  /* 0x000000ff0b00720c */ /* 0x000fe40003f06270 */
[----:B------:R-:W-:-:S10]  /*2440*/  LOP3.LUT R11, R41, R34, RZ, 0x3c, !PT ;  /* 0x00000022290b7212 */ /* 0x000fd400078e3cff */
[----:B------:R-:W-:Y:S01]  /*2450*/  @!P0 IMAD.MOV R88, RZ, RZ, -R88 ;  /* 0x000000ffff588224 */ /* 0x000fe200078e0a58 */
[----:B------:R-:W-:Y:S02]  /*2460*/  ISETP.GE.AND P0, PT, R11, RZ, PT ;  /* 0x000000ff0b00720c */ /* 0x000fe40003f06270 */
[----:B------:R-:W-:-:S10]  /*2470*/  LOP3.LUT R11, R43, R34, RZ, 0x3c, !PT ;  /* 0x000000222b0b7212 */ /* 0x000fd400078e3cff */
[----:B------:R-:W-:Y:S01]  /*2480*/  @!P0 IMAD.MOV R90, RZ, RZ, -R90 ;  /* 0x000000ffff5a8224 */ /* 0x000fe200078e0a5a */
[----:B------:R-:W-:Y:S02]  /*2490*/  ISETP.GE.AND P0, PT, R11, RZ, PT ;  /* 0x000000ff0b00720c */ /* 0x000fe40003f06270 */
[----:B------:R-:W-:-:S10]  /*24a0*/  LOP3.LUT R11, RZ, R34, RZ, 0x33, !PT ;  /* 0x00000022ff0b7212 */ /* 0x000fd400078e33ff */
[----:B------:R-:W-:Y:S01]  /*24b0*/  @!P0 IMAD.MOV R91, RZ, RZ, -R91 ;  /* 0x000000ffff5b8224 */ /* 0x000fe200078e0a5b */
[----:B------:R-:W-:-:S04]  /*24c0*/  ISETP.NE.AND P0, PT, R34, RZ, PT ;  /* 0x000000ff2200720c */ /* 0x000fc80003f05270 */
[C---:B------:R-:W-:Y:S02]  /*24d0*/  SEL R99, R11.reuse, R88, !P0 ;  /* 0x000000580b637207 */ /* 0x040fe40004000000 */
[----:B------:R-:W-:Y:S02]  /*24e0*/  IABS R88, R32 ;  /* 0x0000002000587213 */ /* 0x000fe40000000000 */
[C---:B------:R-:W-:Y:S02]  /*24f0*/  SEL R100, R11.reuse, R10, !P0 ;  /* 0x0000000a0b647207 */ /* 0x040fe40004000000 */
[C---:B------:R-:W-:Y:S02]  /*2500*/  SEL R92, R11.reuse, R90, !P0 ;  /* 0x0000005a0b5c7207 */ /* 0x040fe40004000000 */
[----:B------:R-:W0:Y:S01]  /*2510*/  I2F.RP R89, R88 ;  /* 0x0000005800597306 */ /* 0x000e220000209400 */
[----:B------:R-:W-:Y:S02]  /*2520*/  SEL R91, R11, R91, !P0 ;  /* 0x0000005b0b5b7207 */ /* 0x000fe40004000000 */
[----:B------:R-:W-:-:S05]  /*2530*/  IABS R90, R87 ;  /* 0x00000057005a7213 */ /* 0x000fca0000000000 */
[----:B0-----:R-:W0:Y:S02]  /*2540*/  MUFU.RCP R89, R89 ;  /* 0x0000005900597308 */ /* 0x001e240000001000 */
[----:B0-----:R-:W-:Y:S02]  /*2550*/  IADD3 R10, R89, 0xffffffe, RZ ;  /* 0x0ffffffe590a7810 */ /* 0x001fe40007ffe0ff */
[----:B------:R-:W-:-:S04]  /*2560*/  PRMT R89, RZ, 0x7610, R89 ;  /* 0x00007610ff597816 */ /* 0x000fc80000000059 */
[----:B------:R0:W1:Y:S04]  /*2570*/  F2I.FTZ.U32.TRUNC.NTZ R11, R10 ;  /* 0x0000000a000b7305 */ /* 0x000068000021f000 */
[----:B------:R2:W5:Y:S01]  /*2580*/  @P4 LDG.E.U16.SYS R89, [R6] ;  /* 0x0000000006594381 */ /* 0x00056200001ee500 */
[----:B0-----:R-:W-:Y:S02]  /*2590*/  IMAD.MOV.U32 R10, RZ, RZ, RZ ;  /* 0x000000ffff0a7224 */ /* 0x001fe400078e00ff */
[----:B-1----:R-:W-:-:S04]  /*25a0*/  IMAD.MOV R93, RZ, RZ, -R11 ;  /* 0x000000ffff5d7224 */ /* 0x002fc800078e0a0b */
[----:B------:R-:W-:-:S04]  /*25b0*/  IMAD R93, R93, R88, RZ ;  /* 0x000000585d5d7224 */ /* 0x000fc800078e02ff */
[----:B------:R-:W-:Y:S01]  /*25c0*/  IMAD.HI.U32 R11, R11, R93, R10 ;  /* 0x0000005d0b0b7227 */ /* 0x000fe200078e000a */
[----:B------:R-:W-:-:S03]  /*25d0*/  LOP3.LUT R10, R87, R32, RZ, 0x3c, !PT ;  /* 0x00000020570a7212 */ /* 0x000fc600078e3cff */
[----:B------:R-:W-:Y:S02]  /*25e0*/  IMAD.MOV R93, RZ, RZ, -R98 ;  /* 0x000000ffff5d7224 */ /* 0x000fe400078e0a62 */
[----:B------:R-:W-:-:S04]  /*25f0*/  IMAD.HI.U32 R11, R11, R90, RZ ;  /* 0x0000005a0b0b7227 */ /* 0x000fc800078e00ff */
[--C-:B------:R-:W-:Y:S01]  /*2600*/  IMAD R93, R11, R93, R90.reuse ;  /* 0x0000005d0b5d7224 */ /* 0x100fe200078e025a */
[----:B------:R-:W-:-:S04]  /*2610*/  PRMT R90, RZ, 0x7610, R90 ;  /* 0x00007610ff5a7816 */ /* 0x000fc8000000005a */
[----:B------:R-:W-:-:S04]  /*2620*/  ISETP.GT.U32.AND P0, PT, R88, R93, PT ;  /* 0x0000005d5800720c */ /* 0x000fc80003f04070 */
[----:B------:R2:W5:Y:S08]  /*2630*/  @P2 LDG.E.U16.SYS R90, [R8] ;  /* 0x00000000085a2381 */ /* 0x00057000001ee500 */
[----:B------:R-:W-:Y:S01]  /*2640*/  @!P0 IMAD.IADD R93, R93, 0x1, -R88 ;  /* 0x000000015d5d8824 */ /* 0x000fe200078e0a58 */
[----:B------:R-:W-:-:S04]  /*2650*/  @!P0 IADD3 R11, R11, 0x1, RZ ;  /* 0x000000010b0b8810 */ /* 0x000fc80007ffe0ff */
[----:B------:R-:W-:-:S12]  /*2660*/  ISETP.GE.U32.AND P0, PT, R93, R88, PT ;  /* 0x000000585d00720c */ /* 0x000fd80003f06070 */
[----:B------:R-:W-:Y:S02]  /*2670*/  @P0 IADD3 R11, R11, 0x1, RZ ;  /* 0x000000010b0b0810 */ /* 0x000fe40007ffe0ff */
[----:B------:R-:W-:Y:S02]  /*2680*/  ISETP.GE.AND P0, PT, R10, RZ, PT ;  /* 0x000000ff0a00720c */ /* 0x000fe40003f06270 */
[----:B------:R-:W-:Y:S01]  /*2690*/  PRMT R10, RZ, 0x7610, R10 ;  /* 0x00007610ff0a7816 */ /* 0x000fe2000000000a */
[--C-:B------:R-:W-:Y:S01]  /*26a0*/  IMAD.MOV.U32 R98, RZ, RZ, R11.reuse ;  /* 0x000000ffff627224 */ /* 0x100fe200078e000b */
[----:B------:R-:W-:Y:S02]  /*26b0*/  LOP3.LUT R103, RZ, R32, RZ, 0x33, !PT ;  /* 0x00000020ff677212 */ /* 0x000fe400078e33ff */
[----:B------:R-:W-:Y:S02]  /*26c0*/  ISETP.NE.AND P5, PT, R32, RZ, PT ;  /* 0x000000ff2000720c */ /* 0x000fe40003fa5270 */
[----:B------:R-:W-:-:S02]  /*26d0*/  PRMT R11, RZ, 0x7610, R11 ;  /* 0x00007610ff0b7816 */ /* 0x000fc4000000000b */
[----:B------:R2:W5:Y:S02]  /*26e0*/  @P1 LDG.E.U16.SYS R10, [R2] ;  /* 0x00000000020a1381 */ /* 0x00056400001ee500 */
[----:B------:R-:W-:Y:S01]  /*26f0*/  @!P0 IMAD.MOV R98, RZ, RZ, -R98 ;  /* 0x000000ffff628224 */ /* 0x000fe200078e0a62 */
[----:B------:R-:W-:Y:S03]  /*2700*/  BMOV.32.CLEAR RZ, B0 ;  /* 0x0000000000ff7355 */ /* 0x000fe60000100000 */
[----:B------:R0:W5:Y:S01]  /*2710*/  @P3 LDG.E.U16.SYS R11, [R4] ;  /* 0x00000000040b3381 */ /* 0x00016200001ee500 */
[----:B------:R-:W-:-:S04]  /*2720*/  SEL R101, R103, R98, !P5 ;  /* 0x0000006267657207 */ /* 0x000fc80006800000 */
[----:B------:R-:W-:-:S04]  /*2730*/  ISETP.NE.AND P6, PT, R100, R101, PT ;  /* 0x000000656400720c */ /* 0x000fc80003fc5270 */
[----:B------:R-:W-:Y:S01]  /*2740*/  ISETP.GE.OR P6, PT, R25, c[0x0][0x178], P6 ;  /* 0x00005e0019007a0c */ /* 0x000fe200037c6670 */
[----:B------:R-:W-:Y:S01]  /*2750*/  BSSY B0, `(.L_x_217) ;  /* 0x0000011000007945 */ /* 0x000fe20003800000 */
[----:B------:R-:W-:Y:S02]  /*2760*/  ISETP.NE.AND P0, PT, R99, R101, PT ;  /* 0x000000656300720c */ /* 0x000fe40003f05270 */
[----:B------:R-:W-:Y:S02]  /*2770*/  PRMT R98, RZ, 0x7610, R98 ;  /* 0x00007610ff627816 */ /* 0x000fe40000000062 */
[----:B------:R-:W-:Y:S02]  /*2780*/  ISETP.GE.OR P0, PT, R39, c[0x0][0x178], P0 ;  /* 0x00005e0027007a0c */ /* 0x000fe40000706670 */
[----:B0-----:R-:W-:-:S04]  /*2790*/  PRMT R5, RZ, 0x7610, R5 ;  /* 0x00007610ff057816 */ /* 0x001fc80000000005 */
[----:B------:R-:W-:Y:S05]  /*27a0*/  @P6 BRA `(.L_x_218) ;  /* 0x000000b000006947 */ /* 0x000fea0003800000 */
[----:B--2---:R-:W-:Y:S01]  /*27b0*/  IMAD.IADD R2, R93, 0x1, -R88 ;  /* 0x000000015d027824 */ /* 0x004fe200078e0a58 */
[----:B------:R-:W-:-:S04]  /*27c0*/  ISETP.GT.U32.AND P6, PT, R88, R93, PT ;  /* 0x0000005d5800720c */ /* 0x000fc80003fc4070 */
[----:B------:R-:W-:Y:S02]  /*27d0*/  SEL R2, R2, R93, !P6 ;  /* 0x0000005d02027207 */ /* 0x000fe40007000000 */
[----:B------:R-:W-:-:S12]  /*27e0*/  ISETP.GE.AND P6, PT, R87, RZ, PT ;  /* 0x000000ff5700720c */ /* 0x000fd80003fc6270 */
[----:B------:R-:W-:-:S05]  /*27f0*/  @!P6 IMAD.MOV R2, RZ, RZ, -R2 ;  /* 0x000000ffff02e224 */ /* 0x000fca00078e0a02 */
[----:B------:R-:W-:-:S04]  /*2800*/  SEL R2, R103, R2, !P5 ;  /* 0x0000000267027207 */ /* 0x000fc80006800000 */
[----:B------:R-:W-:-:S04]  /*2810*/  IADD3 R3, P6, R2, R71, RZ ;  /* 0x0000004702037210 */ /* 0x000fc80007fde0ff */
[----:B------:R-:W-:Y:S02]  /*2820*/  LEA.HI.X.SX32 R4, R2, R72, 0x1, P6 ;  /* 0x0000004802047211 */ /* 0x000fe400030f0eff */
[----:B------:R-:W-:-:S04]  /*2830*/  LEA R2, P6, R3, c[0x0][0x1c0], 0x1 ;  /* 0x0000700003027a11 */ /* 0x000fc800078c08ff */
[----:B------:R-:W-:-:S08]  /*2840*/  LEA.HI.X R3, R3, c[0x0][0x1c4], R4, 0x1, P6 ;  /* 0x0000710003037a11 */ /* 0x000fd000030f0c04 */
[----:B------:R0:W5:Y:S02]  /*2850*/  LDG.E.U16.SYS R5, [R2] ;  /* 0x0000000002057381 */ /* 0x00016400001ee500 */
.L_x_218:
[----:B--2---:R-:W-:Y:S05]  /*2860*/  BSYNC B0 ;  /* 0x0000000000007941 */ /* 0x004fea0003800000 */
.L_x_217:
[----:B------:R-:W-:Y:S01]  /*2870*/  ISETP.NE.AND P6, PT, R92, R101, PT ;  /* 0x000000655c00720c */ /* 0x000fe20003fc5270 */
[----:B------:R-:W-:Y:S01]  /*2880*/  BMOV.32.CLEAR RZ, B0 ;  /* 0x0000000000ff7355 */ /* 0x000fe20000100000 */
[----:B------:R-:W-:Y:S02]  /*2890*/  BSSY B0, `(.L_x_219) ;  /* 0x000000e000007945 */ /* 0x000fe40003800000 */
[----:B------:R-:W-:Y:S01]  /*28a0*/  ISETP.GE.OR P6, PT, R41, c[0x0][0x178], P6 ;  /* 0x00005e0029007a0c */ /* 0x000fe200037c6670 */
[----:B------:R-:W-:Y:S06]  /*28b0*/  @P0 BRA `(.L_x_220) ;  /* 0x000000b000000947 */ /* 0x000fec0003800000 */
[----:B0-----:R-:W-:Y:S01]  /*28c0*/  IMAD.IADD R2, R93, 0x1, -R88 ;  /* 0x000000015d027824 */ /* 0x001fe200078e0a58 */
        /* <DEDUP_REMOVED lines=10> */
.L_x_220:
[----:B------:R-:W-:Y:S05]  /*2970*/  BSYNC B0 ;  /* 0x0000000000007941 */ /* 0x000fea0003800000 */
.L_x_219:
[----:B------:R-:W-:Y:S01]  /*2980*/  ISETP.NE.AND P0, PT, R91, R101, PT ;  /* 0x000000655b00720c */ /* 0x000fe20003f05270 */
[----:B------:R-:W-:Y:S01]  /*2990*/  BMOV.32.CLEAR RZ, B0 ;  /* 0x0000000000ff7355 */ /* 0x000fe20000100000 */
[----:B------:R-:W-:Y:S01]  /*29a0*/  BSSY B0, `(.L_x_221) ;  /* 0x000000f000007945 */ /* 0x000fe20003800000 */
[----:B------:R-:W-:Y:S02]  /*29b0*/  PRMT R7, RZ, 0x7610, R7 ;  /* 0x00007610ff077816 */ /* 0x000fe40000000007 */
        /* <DEDUP_REMOVED lines=13> */
.L_x_222:
[----:B------:R-:W-:Y:S05]  /*2a90*/  BSYNC B0 ;  /* 0x0000000000007941 */ /* 0x000fea0003800000 */
.L_x_221:
[----:B------:R-:W-:Y:S01]  /*2aa0*/  BMOV.32.CLEAR RZ, B0 ;  /* 0x0000000000ff7355 */ /* 0x000fe20000100000 */
[----:B------:R-:W-:Y:S01]  /*2ab0*/  BSSY B0, `(.L_x_223) ;  /* 0x000000e000007945 */ /* 0x000fe20003800000 */
[----:B0-----:R-:W-:Y:S01]  /*2ac0*/  PRMT R2, RZ, 0x7610, R2 ;  /* 0x00007610ff027816 */ /* 0x001fe20000000002 */
[----:B------:R-:W-:Y:S05]  /*2ad0*/  @P0 BRA `(.L_x_224) ;  /* 0x000000b000000947 */ /* 0x000fea0003800000 */
[----:B------:R-:W-:Y:S01]  /*2ae0*/  IMAD.IADD R2, R93, 0x1, -R88 ;  /* 0x000000015d027824 */ /* 0x000fe200078e0a58 */
        /* <DEDUP_REMOVED lines=10> */
.L_x_224:
[----:B------:R-:W-:Y:S05]  /*2b90*/  BSYNC B0 ;  /* 0x0000000000007941 */ /* 0x000fea0003800000 */
.L_x_223:
        /* <DEDUP_REMOVED lines=8> */
[-C--:B------:R-:W-:Y:S02]  /*2c20*/  HFMA2 R23, R89.H0_H0, R2.reuse, R23 ;  /* 0x0000000259177231 */ /* 0x080fe40000000817 */
[-C--:B------:R-:W-:Y:S02]  /*2c30*/  HFMA2 R26, R11.H0_H0, R2.reuse, R26 ;  /* 0x000000020b1a7231 */ /* 0x080fe4000000081a */
[-C--:B------:R-:W-:Y:S02]  /*2c40*/  HFMA2 R28, R90.H0_H0, R2.reuse, R28 ;  /* 0x000000025a1c7231 */ /* 0x080fe4000000081c */
[----:B------:R-:W-:Y:S01]  /*2c50*/  HFMA2 R30, R10.H0_H0, R2, R30 ;  /* 0x000000020a1e7231 */ /* 0x000fe2000000081e */
[----:B------:R-:W-:Y:S05]  /*2c60*/  @!P0 BRA `(.L_x_225) ;  /* 0xfffff3a000008947 */ /* 0x000fea000383ffff */
[----:B------:R-:W-:-:S04]  /*2c70*/  IADD3 R65, R65, 0x1, RZ ;  /* 0x0000000141417810 */ /* 0x000fc80007ffe0ff */
[----:B------:R-:W-:-:S12]  /*2c80*/  ISETP.GE.AND P0, PT, R65, c[0x0][0x180], PT ;  /* 0x0000600041007a0c */ /* 0x000fd80003f06270 */
[----:B------:R-:W-:Y:S05]  /*2c90*/  @!P0 BRA `(.L_x_226) ;  /* 0xfffff09000008947 */ /* 0x000fea000383ffff */
.L_x_216:
[----:B------:R-:W-:-:S04]  /*2ca0*/  IADD3 R40, R40, 0x1, RZ ;  /* 0x0000000128287810 */ /* 0x000fc80007ffe0ff */
[----:B------:R-:W-:-:S12]  /*2cb0*/  ISETP.GE.AND P0, PT, R40, c[0x0][0x17c], PT ;  /* 0x00005f0028007a0c */ /* 0x000fd80003f06270 */
[----:B------:R-:W-:Y:S05]  /*2cc0*/  @!P0 BRA `(.L_x_227) ;  /* 0xffffedd000008947 */ /* 0x000fea000383ffff */
.L_x_215:
        /* <DEDUP_REMOVED lines=8> */
[----:B0-----:R-:W-:Y:S01]  /*2d50*/  IMAD R3, R12, c[0x0][0x1e4], RZ ;  /* 0x000079000c037a24 */ /* 0x001fe200078e02ff */
[----:B------:R-:W-:Y:S01]  /*2d60*/  BSSY B1, `(.L_x_230) ;  /* 0x0000021000017945 */ /* 0x000fe20003800000 */
        /* <DEDUP_REMOVED lines=9> */
[----:B------:R-:W-:Y:S02]  /*2e00*/  IADD3 R8, P2, P3, R13, R5, R0 ;  /* 0x000000050d087210 */ /* 0x000fe40007b5e000 */
[----:B------:R-:W-:Y:S02]  /*2e10*/  IADD3.X R7, R4, R3, R6, P0, P1 ;  /* 0x0000000304077210 */ /* 0x000fe400007e2406 */
[----:B------:R-:W-:Y:S02]  /*2e20*/  SHF.R.S32.HI R0, RZ, 0x1f, R25 ;  /* 0x0000001fff007819 */ /* 0x000fe40000011419 */
[----:B------:R-:W-:-:S02]  /*2e30*/  IADD3 R3, P0, R25, R10, RZ ;  /* 0x0000000a19037210 */ /* 0x000fc40007f1e0ff */
[----:B------:R-:W-:Y:S02]  /*2e40*/  SHF.R.S32.HI R5, RZ, 0x1f, R5 ;  /* 0x0000001fff057819 */ /* 0x000fe40000011405 */
[----:B------:R-:W-:Y:S01]  /*2e50*/  SHF.R.S32.HI R13, RZ, 0x1f, R13 ;  /* 0x0000001fff0d7819 */ /* 0x000fe2000001140d */
[----:B------:R-:W-:Y:S01]  /*2e60*/  IMAD.X R6, R0, 0x1, R7, P0 ;  /* 0x0000000100067824 */ /* 0x000fe200000e0607 */
[----:B------:R-:W-:Y:S02]  /*2e70*/  ISETP.GE.AND P0, PT, R25, c[0x0][0x178], PT ;  /* 0x00005e0019007a0c */ /* 0x000fe40003f06270 */
[----:B------:R-:W-:Y:S02]  /*2e80*/  IADD3.X R13, R13, R5, R2, P2, P3 ;  /* 0x000000050d0d7210 */ /* 0x000fe400017e6402 */
[----:B------:R-:W-:-:S04]  /*2e90*/  IADD3 R5, P1, R25, R8, RZ ;  /* 0x0000000819057210 */ /* 0x000fc80007f3e0ff */
[----:B------:R-:W-:Y:S01]  /*2ea0*/  LEA R4, P2, R5, c[0x0][0x1f0], 0x1 ;  /* 0x00007c0005047a11 */ /* 0x000fe200078408ff */
[----:B------:R-:W-:Y:S01]  /*2eb0*/  IMAD.X R0, R0, 0x1, R13, P1 ;  /* 0x0000000100007824 */ /* 0x000fe200008e060d */
[----:B------:R-:W-:-:S04]  /*2ec0*/  LEA R2, P1, R3, c[0x0][0x1d8], 0x1 ;  /* 0x0000760003027a11 */ /* 0x000fc800078208ff */
[----:B------:R-:W-:Y:S02]  /*2ed0*/  LEA.HI.X R3, R3, c[0x0][0x1dc], R6, 0x1, P1 ;  /* 0x0000770003037a11 */ /* 0x000fe400008f0c06 */
[----:B------:R-:W-:Y:S01]  /*2ee0*/  LEA.HI.X R5, R5, c[0x0][0x1f4], R0, 0x1, P2 ;  /* 0x00007d0005057a11 */ /* 0x000fe200010f0c00 */
[----:B------:R-:W-:Y:S05]  /*2ef0*/  @P0 BRA `(.L_x_231) ;  /* 0x0000007000000947 */ /* 0x000fea0003800000 */
[----:B------:R-:W-:Y:S01]  /*2f00*/  HSETP2.NE.AND P0, PT, RZ.H0_H0, c[0x0] [0x208].H1_H1, PT ;  /* 0x30008200ff007634 */ /* 0x000fe20003f05800 */
[----:B------:R-:W-:-:S13]  /*2f10*/  PRMT R0, RZ, 0x7610, R0 ;  /* 0x00007610ff007816 */ /* 0x000fda0000000000 */
[----:B------:R-:W-:Y:S05]  /*2f20*/  @!P0 BRA `(.L_x_232) ;  /* 0x0000001000008947 */ /* 0x000fea0003800000 */
[----:B------:R0:W5:Y:S02]  /*2f30*/  LDG.E.U16.SYS R0, [R2] ;  /* 0x0000000002007381 */ /* 0x00016400001ee500 */
.L_x_232:
[----:B-----5:R-:W-:-:S06]  /*2f40*/  HMUL2 R0, R0.H0_H0, c[0x0] [0x208].H1_H1 ;  /* 0x3000820000007a32 */ /* 0x020fcc0000000800 */
[----:B------:R-:W-:-:S08]  /*2f50*/  HFMA2 R0, R31.H0_H0, c[0x0] [0x208].H0_H0, R0.H0_H0 ;  /* 0x200082001f007a31 */ /* 0x000fd00000040800 */
[----:B------:R1:W-:Y:S02]  /*2f60*/  STG.E.U16.SYS [R4], R0 ;  /* 0x0000000004007386 */ /* 0x0003e4000010e500 */
.L_x_231:
[----:B------:R-:W-:Y:S05]  /*2f70*/  BSYNC B1 ;  /* 0x0000000000017941 */ /* 0x000fea0003800000 */
.L_x_230:
        /* <DEDUP_REMOVED lines=9> */
.L_x_235:
[----:B-----5:R-:W-:-:S06]  /*3010*/  HMUL2 R0, R0.H0_H0, c[0x0] [0x208].H1_H1 ;  /* 0x3000820000007a32 */ /* 0x020fcc0000000800 */
[----:B------:R-:W-:-:S08]  /*3020*/  HFMA2 R0, R31.H1_H1, c[0x0] [0x208].H0_H0, R0.H0_H0 ;  /* 0x200082001f007a31 */ /* 0x000fd00000040c00 */
[----:B------:R2:W-:Y:S02]  /*3030*/  STG.E.U16.SYS [R4+0x2], R0 ;  /* 0x0000020004007386 */ /* 0x0005e4000010e500 */
.L_x_234:
[----:B------:R-:W-:Y:S05]  /*3040*/  BSYNC B1 ;  /* 0x0000000000017941 */ /* 0x000fea0003800000 */
.L_x_233:
        /* <DEDUP_REMOVED lines=9> */
.L_x_238:
[----:B-----5:R-:W-:-:S06]  /*30e0*/  HMUL2 R0, R0.H0_H0, c[0x0] [0x208].H1_H1 ;  /* 0x3000820000007a32 */ /* 0x020fcc0000000800 */
[----:B------:R-:W-:-:S08]  /*30f0*/  HFMA2 R0, R30.H0_H0, c[0x0] [0x208].H0_H0, R0.H0_H0 ;  /* 0x200082001e007a31 */ /* 0x000fd00000040800 */
[----:B------:R3:W-:Y:S02]  /*3100*/  STG.E.U16.SYS [R4+0x4], R0 ;  /* 0x0000040004007386 */ /* 0x0007e4000010e500 */
.L_x_237:
[----:B------:R-:W-:Y:S05]  /*3110*/  BSYNC B1 ;  /* 0x0000000000017941 */ /* 0x000fea0003800000 */
.L_x_236:
[----:B---3--:R-:W-:-:S04]  /*3120*/  IADD3 R0, R25, 0x3, RZ ;  /* 0x0000000319007810 */ /* 0x008fc80007ffe0ff */
[----:B------:R-:W-:-:S12]  /*3130*/  ISETP.GE.AND P0, PT, R0, c[0x0][0x178], PT ;  /* 0x00005e0000007a0c */ /* 0x000fd80003f06270 */
[----:B------:R-:W-:Y:S05]  /*3140*/  @P0 BRA `(.L_x_229) ;  /* 0x0000007000000947 */ /* 0x000fea0003800000 */
[----:B------:R-:W-:Y:S01]  /*3150*/  HSETP2.NE.AND P0, PT, RZ.H0_H0, c[0x0] [0x208].H1_H1, PT ;  /* 0x30008200ff007634 */ /* 0x000fe20003f05800 */
[----:B------:R-:W-:-:S13]  /*3160*/  PRMT R0, RZ, 0x7610, R0 ;  /* 0x00007610ff007816 */ /* 0x000fda0000000000 */
[----:B------:R-:W-:Y:S05]  /*3170*/  @!P0 BRA `(.L_x_239) ;  /* 0x0000001000008947 */ /* 0x000fea0003800000 */
[----:B------:R3:W5:Y:S02]  /*3180*/  LDG.E.U16.SYS R0, [R2+0x6] ;  /* 0x0000060002007381 */ /* 0x00076400001ee500 */
.L_x_239:
[----:B-----5:R-:W-:-:S06]  /*3190*/  HMUL2 R0, R0.H0_H0, c[0x0] [0x208].H1_H1 ;  /* 0x3000820000007a32 */ /* 0x020fcc0000000800 */
[----:B------:R-:W-:-:S08]  /*31a0*/  HFMA2 R0, R30.H1_H1, c[0x0] [0x208].H0_H0, R0.H0_H0 ;  /* 0x200082001e007a31 */ /* 0x000fd00000040c00 */
[----:B------:R4:W-:Y:S02]  /*31b0*/  STG.E.U16.SYS [R4+0x6], R0 ;  /* 0x0000060004007386 */ /* 0x0009e4000010e500 */
.L_x_229:
[----:B------:R-:W-:Y:S05]  /*31c0*/  BSYNC B0 ;  /* 0x0000000000007941 */ /* 0x000fea0003800000 */
.L_x_228:
[----:B------:R-:W-:Y:S01]  /*31d0*/  ISETP.GE.AND P0, PT, R15, c[0x0][0x170], PT ;  /* 0x00005c000f007a0c */ /* 0x000fe20003f06270 */
[----:B------:R-:W-:Y:S01]  /*31e0*/  BMOV.32.CLEAR RZ, B0 ;  /* 0x0000000000ff7355 */ /* 0x000fe20000100000 */
[----:B------:R-:W-:Y:S02]  /*31f0*/  BSSY B0, `(.L_x_240) ;  /* 0x000004d000007945 */ /* 0x000fe40003800000 */
[----:B------:R-:W-:-:S04]  /*3200*/  ISETP.GE.OR P0, PT, R14, c[0x0][0x160], P0 ;  /* 0x000058000e007a0c */ /* 0x000fc80000706670 */
[----:B------:R-:W-:-:S12]  /*3210*/  ISETP.GE.OR P0, PT, R16, c[0x0][0x174], P0 ;  /* 0x00005d0010007a0c */ /* 0x000fd80000706670 */
[----:B------:R-:W-:Y:S05]  /*3220*/  @P0 BRA `(.L_x_241) ;  /* 0x0000049000000947 */ /* 0x000fea0003800000 */
[----:B----4-:R-:W-:Y:S01]  /*3230*/  IMAD R0, R14, c[0x0][0x1e8], RZ ;  /* 0x00007a000e007a24 */ /* 0x010fe200078e02ff */
[----:B------:R-:W-:Y:S01]  /*3240*/  BMOV.32.CLEAR RZ, B1 ;  /* 0x0000000001ff7355 */ /* 0x000fe20000100000 */
[C---:B0123--:R-:W-:Y:S01]  /*3250*/  IMAD R3, R15.reuse, c[0x0][0x1e4], RZ ;  /* 0x000079000f037a24 */ /* 0x04ffe200078e02ff */
        /* <DEDUP_REMOVED lines=14> */
[C---:B------:R-:W-:Y:S02]  /*3340*/  ISETP.GE.AND P2, PT, R25.reuse, c[0x0][0x178], PT ;  /* 0x00005e0019007a0c */ /* 0x040fe40003f46270 */
[----:B------:R-:W-:Y:S02]  /*3350*/  IADD3.X R2, R2, R3, R4, P0, P1 ;  /* 0x0000000302027210 */ /* 0x000fe400007e2404 */
[----:B------:R-:W-:Y:S02]  /*3360*/  SHF.R.S32.HI R4, RZ, 0x1f, R25 ;  /* 0x0000001fff047819 */ /* 0x000fe40000011419 */
[C---:B------:R-:W-:Y:S02]  /*3370*/  IADD3 R3, P0, R25.reuse, R6, RZ ;  /* 0x0000000619037210 */ /* 0x040fe40007f1e0ff */
[----:B------:R-:W-:-:S03]  /*3380*/  IADD3 R0, P1, R25, R14, RZ ;  /* 0x0000000e19007210 */ /* 0x000fc60007f3e0ff */
[C---:B------:R-:W-:Y:S01]  /*3390*/  IMAD.X R6, R4.reuse, 0x1, R2, P0 ;  /* 0x0000000104067824 */ /* 0x040fe200000e0602 */
[C---:B------:R-:W-:Y:S01]  /*33a0*/  LEA R2, P0, R3.reuse, c[0x0][0x1d8], 0x1 ;  /* 0x0000760003027a11 */ /* 0x040fe200078008ff */
[----:B------:R-:W-:Y:S01]  /*33b0*/  IMAD.X R5, R4, 0x1, R5, P1 ;  /* 0x0000000104057824 */ /* 0x000fe200008e0605 */
[C---:B------:R-:W-:Y:S02]  /*33c0*/  LEA R4, P1, R0.reuse, c[0x0][0x1f0], 0x1 ;  /* 0x00007c0000047a11 */ /* 0x040fe400078208ff */
[----:B------:R-:W-:Y:S02]  /*33d0*/  LEA.HI.X R3, R3, c[0x0][0x1dc], R6, 0x1, P0 ;  /* 0x0000770003037a11 */ /* 0x000fe400000f0c06 */
[----:B------:R-:W-:Y:S01]  /*33e0*/  LEA.HI.X R5, R0, c[0x0][0x1f4], R5, 0x1, P1 ;  /* 0x00007d0000057a11 */ /* 0x000fe200008f0c05 */
[----:B------:R-:W-:Y:S05]  /*33f0*/  @P2 BRA `(.L_x_243) ;  /* 0x0000007000002947 */ /* 0x000fea0003800000 */
[----:B------:R-:W-:Y:S01]  /*3400*/  HSETP2.NE.AND P0, PT, RZ.H0_H0, c[0x0] [0x208].H1_H1, PT ;  /* 0x30008200ff007634 */ /* 0x000fe20003f05800 */
[----:B------:R-:W-:-:S13]  /*3410*/  PRMT R0, RZ, 0x7610, R0 ;  /* 0x00007610ff007816 */ /* 0x000fda0000000000 */
[----:B------:R-:W-:Y:S05]  /*3420*/  @!P0 BRA `(.L_x_244) ;  /* 0x0000001000008947 */ /* 0x000fea0003800000 */
[----:B------:R0:W5:Y:S02]  /*3430*/  LDG.E.U16.SYS R0, [R2] ;  /* 0x0000000002007381 */ /* 0x00016400001ee500 */
.L_x_244:
[----:B-----5:R-:W-:-:S06]  /*3440*/  HMUL2 R0, R0.H0_H0, c[0x0] [0x208].H1_H1 ;  /* 0x3000820000007a32 */ /* 0x020fcc0000000800 */
[----:B------:R-:W-:-:S08]  /*3450*/  HFMA2 R0, R29.H0_H0, c[0x0] [0x208].H0_H0, R0.H0_H0 ;  /* 0x200082001d007a31 */ /* 0x000fd00000040800 */
[----:B------:R1:W-:Y:S02]  /*3460*/  STG.E.U16.SYS [R4], R0 ;  /* 0x0000000004007386 */ /* 0x0003e4000010e500 */
.L_x_243:
[----:B------:R-:W-:Y:S05]  /*3470*/  BSYNC B1 ;  /* 0x0000000000017941 */ /* 0x000fea0003800000 */
.L_x_242:
        /* <DEDUP_REMOVED lines=9> */
.L_x_247:
[----:B-----5:R-:W-:-:S06]  /*3510*/  HMUL2 R0, R0.H0_H0, c[0x0] [0x208].H1_H1 ;  /* 0x3000820000007a32 */ /* 0x020fcc0000000800 */
[----:B------:R-:W-:-:S08]  /*3520*/  HFMA2 R0, R29.H1_H1, c[0x0] [0x208].H0_H0, R0.H0_H0 ;  /* 0x200082001d007a31 */ /* 0x000fd00000040c00 */
[----:B------:R2:W-:Y:S02]  /*3530*/  STG.E.U16.SYS [R4+0x2], R0 ;  /* 0x0000020004007386 */ /* 0x0005e4000010e500 */
.L_x_246:
[----:B------:R-:W-:Y:S05]  /*3540*/  BSYNC B1 ;  /* 0x0000000000017941 */ /* 0x000fea0003800000 */
.L_x_245:
        /* <DEDUP_REMOVED lines=9> */
.L_x_250:
[----:B-----5:R-:W-:-:S06]  /*35e0*/  HMUL2 R14, R0.H0_H0, c[0x0] [0x208].H1_H1 ;  /* 0x30008200000e7a32 */ /* 0x020fcc0000000800 */
[----:B------:R-:W-:-:S08]  /*35f0*/  HFMA2 R14, R28.H0_H0, c[0x0] [0x208].H0_H0, R14.H0_H0 ;  /* 0x200082001c0e7a31 */ /* 0x000fd0000004080e */
[----:B------:R3:W-:Y:S02]  /*3600*/  STG.E.U16.SYS [R4+0x4], R14 ;  /* 0x0000040e04007386 */ /* 0x0007e4000010e500 */
.L_x_249:
[----:B------:R-:W-:Y:S05]  /*3610*/  BSYNC B1 ;  /* 0x0000000000017941 */ /* 0x000fea0003800000 */
.L_x_248:
[----:B------:R-:W-:-:S04]  /*3620*/  IADD3 R0, R25, 0x3, RZ ;  /* 0x0000000319007810 */ /* 0x000fc80007ffe0ff */
[----:B------:R-:W-:-:S12]  /*3630*/  ISETP.GE.AND P0, PT, R0, c[0x0][0x178], PT ;  /* 0x00005e0000007a0c */ /* 0x000fd80003f06270 */
[----:B------:R-:W-:Y:S05]  /*3640*/  @P0 BRA `(.L_x_241) ;  /* 0x0000007000000947 */ /* 0x000fea0003800000 */
[----:B------:R-:W-:Y:S01]  /*3650*/  HSETP2.NE.AND P0, PT, RZ.H0_H0, c[0x0] [0x208].H1_H1, PT ;  /* 0x30008200ff007634 */ /* 0x000fe20003f05800 */
[----:B------:R-:W-:-:S13]  /*3660*/  PRMT R0, RZ, 0x7610, R0 ;  /* 0x00007610ff007816 */ /* 0x000fda0000000000 */
[----:B------:R-:W-:Y:S05]  /*3670*/  @!P0 BRA `(.L_x_251) ;  /* 0x0000001000008947 */ /* 0x000fea0003800000 */
[----:B------:R4:W5:Y:S02]  /*3680*/  LDG.E.U16.SYS R0, [R2+0x6] ;  /* 0x0000060002007381 */ /* 0x00096400001ee500 */
.L_x_251:
[----:B---3-5:R-:W-:-:S06]  /*3690*/  HMUL2 R14, R0.H0_H0, c[0x0] [0x208].H1_H1 ;  /* 0x30008200000e7a32 */ /* 0x028fcc0000000800 */
[----:B------:R-:W-:-:S08]  /*36a0*/  HFMA2 R14, R28.H1_H1, c[0x0] [0x208].H0_H0, R14.H0_H0 ;  /* 0x200082001c0e7a31 */ /* 0x000fd00000040c0e */
[----:B------:R3:W-:Y:S02]  /*36b0*/  STG.E.U16.SYS [R4+0x6], R14 ;  /* 0x0000060e04007386 */ /* 0x0007e4000010e500 */
.L_x_241:
[----:B------:R-:W-:Y:S05]  /*36c0*/  BSYNC B0 ;  /* 0x0000000000007941 */ /* 0x000fea0003800000 */
.L_x_240:
        /* <DEDUP_REMOVED lines=39> */
.L_x_256:
[----:B-----5:R-:W-:-:S06]  /*3940*/  HMUL2 R0, R0.H0_H0, c[0x0] [0x208].H1_H1 ;  /* 0x3000820000007a32 */ /* 0x020fcc0000000800 */
[----:B------:R-:W-:-:S08]  /*3950*/  HFMA2 R0, R27.H0_H0, c[0x0] [0x208].H0_H0, R0.H0_H0 ;  /* 0x200082001b007a31 */ /* 0x000fd00000040800 */
[----:B------:R1:W-:Y:S02]  /*3960*/  STG.E.U16.SYS [R4], R0 ;  /* 0x0000000004007386 */ /* 0x0003e4000010e500 */
.L_x_255:
[----:B------:R-:W-:Y:S05]  /*3970*/  BSYNC B1 ;  /* 0x0000000000017941 */ /* 0x000fea0003800000 */
.L_x_254:
        /* <DEDUP_REMOVED lines=9> */
.L_x_259:
[----:B-----5:R-:W-:-:S06]  /*3a10*/  HMUL2 R0, R0.H0_H0, c[0x0] [0x208].H1_H1 ;  /* 0x3000820000007a32 */ /* 0x020fcc0000000800 */
[----:B------:R-:W-:-:S08]  /*3a20*/  HFMA2 R0, R27.H1_H1, c[0x0] [0x208].H0_H0, R0.H0_H0 ;  /* 0x200082001b007a31 */ /* 0x000fd00000040c00 */
[----:B------:R2:W-:Y:S02]  /*3a30*/  STG.E.U16.SYS [R4+0x2], R0 ;  /* 0x0000020004007386 */ /* 0x0005e4000010e500 */
.L_x_258:
[----:B------:R-:W-:Y:S05]  /*3a40*/  BSYNC B1 ;  /* 0x0000000000017941 */ /* 0x000fea0003800000 */
.L_x_257:
        /* <DEDUP_REMOVED lines=9> */
.L_x_262:
[----:B-----5:R-:W-:-:S06]  /*3ae0*/  HMUL2 R13, R0.H0_H0, c[0x0] [0x208].H1_H1 ;  /* 0x30008200000d7a32 */ /* 0x020fcc0000000800 */
[----:B------:R-:W-:-:S08]  /*3af0*/  HFMA2 R13, R26.H0_H0, c[0x0] [0x208].H0_H0, R13.H0_H0 ;  /* 0x200082001a0d7a31 */ /* 0x000fd0000004080d */
[----:B------:R3:W-:Y:S02]  /*3b00*/  STG.E.U16.SYS [R4+0x4], R13 ;  /* 0x0000040d04007386 */ /* 0x0007e4000010e500 */
.L_x_261:
[----:B------:R-:W-:Y:S05]  /*3b10*/  BSYNC B1 ;  /* 0x0000000000017941 */ /* 0x000fea0003800000 */
.L_x_260:
[----:B------:R-:W-:-:S04]  /*3b20*/  IADD3 R0, R25, 0x3, RZ ;  /* 0x0000000319007810 */ /* 0x000fc80007ffe0ff */
[----:B------:R-:W-:-:S12]  /*3b30*/  ISETP.GE.AND P0, PT, R0, c[0x0][0x178], PT ;  /* 0x00005e0000007a0c */ /* 0x000fd80003f06270 */
[----:B------:R-:W-:Y:S05]  /*3b40*/  @P0 BRA `(.L_x_253) ;  /* 0x0000007000000947 */ /* 0x000fea0003800000 */
[----:B------:R-:W-:Y:S01]  /*3b50*/  HSETP2.NE.AND P0, PT, RZ.H0_H0, c[0x0] [0x208].H1_H1, PT ;  /* 0x30008200ff007634 */ /* 0x000fe20003f05800 */
[----:B------:R-:W-:-:S13]  /*3b60*/  PRMT R0, RZ, 0x7610, R0 ;  /* 0x00007610ff007816 */ /* 0x000fda0000000000 */
[----:B------:R-:W-:Y:S05]  /*3b70*/  @!P0 BRA `(.L_x_263) ;  /* 0x0000001000008947 */ /* 0x000fea0003800000 */
[----:B------:R4:W5:Y:S02]  /*3b80*/  LDG.E.U16.SYS R0, [R2+0x6] ;  /* 0x0000060002007381 */ /* 0x00096400001ee500 */
.L_x_263:
[----:B---3-5:R-:W-:-:S06]  /*3b90*/  HMUL2 R13, R0.H0_H0, c[0x0] [0x208].H1_H1 ;  /* 0x30008200000d7a32 */ /* 0x028fcc0000000800 */
[----:B------:R-:W-:-:S08]  /*3ba0*/  HFMA2 R13, R26.H1_H1, c[0x0] [0x208].H0_H0, R13.H0_H0 ;  /* 0x200082001a0d7a31 */ /* 0x000fd00000040c0d */
[----:B------:R3:W-:Y:S02]  /*3bb0*/  STG.E.U16.SYS [R4+0x6], R13 ;  /* 0x0000060d04007386 */ /* 0x0007e4000010e500 */
.L_x_253:
[----:B------:R-:W-:Y:S05]  /*3bc0*/  BSYNC B0 ;  /* 0x0000000000007941 */ /* 0x000fea0003800000 */
.L_x_252:
[----:B------:R-:W-:-:S04]  /*3bd0*/  ISETP.GE.AND P0, PT, R21, c[0x0][0x170], PT ;  /* 0x00005c0015007a0c */ /* 0x000fc80003f06270 */
[----:B------:R-:W-:-:S04]  /*3be0*/  ISETP.GE.OR P0, PT, R20, c[0x0][0x160], P0 ;  /* 0x0000580014007a0c */ /* 0x000fc80000706670 */
[----:B------:R-:W-:-:S12]  /*3bf0*/  ISETP.GE.OR P0, PT, R22, c[0x0][0x174], P0 ;  /* 0x00005d0016007a0c */ /* 0x000fd80000706670 */
[----:B------:R-:W-:Y:S05]  /*3c00*/  @P0 EXIT ;  /* 0x000000000000094d */ /* 0x000fea0003800000 */
        /* <DEDUP_REMOVED lines=33> */
.L_x_266:
[----:B-----5:R-:W-:-:S06]  /*3e20*/  HMUL2 R12, R0.H0_H0, c[0x0] [0x208].H1_H1 ;  /* 0x30008200000c7a32 */ /* 0x020fcc0000000800 */
[----:B------:R-:W-:-:S08]  /*3e30*/  HFMA2 R12, R24.H0_H0, c[0x0] [0x208].H0_H0, R12.H0_H0 ;  /* 0x20008200180c7a31 */ /* 0x000fd0000004080c */
[----:B------:R1:W-:Y:S02]  /*3e40*/  STG.E.U16.SYS [R4], R12 ;  /* 0x0000000c04007386 */ /* 0x0003e4000010e500 */
.L_x_265:
[----:B------:R-:W-:Y:S05]  /*3e50*/  BSYNC B0 ;  /* 0x0000000000007941 */ /* 0x000fea0003800000 */
.L_x_264:
        /* <DEDUP_REMOVED lines=9> */
.L_x_269:
[----:B-1---5:R-:W-:-:S06]  /*3ef0*/  HMUL2 R12, R0.H0_H0, c[0x0] [0x208].H1_H1 ;  /* 0x30008200000c7a32 */ /* 0x022fcc0000000800 */
[----:B------:R-:W-:-:S08]  /*3f00*/  HFMA2 R12, R24.H1_H1, c[0x0] [0x208].H0_H0, R12.H0_H0 ;  /* 0x20008200180c7a31 */ /* 0x000fd00000040c0c */
[----:B------:R1:W-:Y:S02]  /*3f10*/  STG.E.U16.SYS [R4+0x2], R12 ;  /* 0x0000020c04007386 */ /* 0x0003e4000010e500 */
.L_x_268:
[----:B------:R-:W-:Y:S05]  /*3f20*/  BSYNC B0 ;  /* 0x0000000000007941 */ /* 0x000fea0003800000 */
.L_x_267:
        /* <DEDUP_REMOVED lines=9> */
.L_x_272:
[----:B-----5:R-:W-:-:S06]  /*3fc0*/  HMUL2 R0, R0.H0_H0, c[0x0] [0x208].H1_H1 ;  /* 0x3000820000007a32 */ /* 0x020fcc0000000800 */
[----:B------:R-:W-:-:S08]  /*3fd0*/  HFMA2 R0, R23.H0_H0, c[0x0] [0x208].H0_H0, R0.H0_H0 ;  /* 0x2000820017007a31 */ /* 0x000fd00000040800 */
[----:B------:R4:W-:Y:S02]  /*3fe0*/  STG.E.U16.SYS [R4+0x4], R0 ;  /* 0x0000040004007386 */ /* 0x0009e4000010e500 */
.L_x_271:
[----:B------:R-:W-:Y:S05]  /*3ff0*/  BSYNC B0 ;  /* 0x0000000000007941 */ /* 0x000fea0003800000 */
.L_x_270:
[----:B------:R-:W-:-:S04]  /*4000*/  IADD3 R25, R25, 0x3, RZ ;  /* 0x0000000319197810 */ /* 0x000fc80007ffe0ff */
[----:B------:R-:W-:-:S12]  /*4010*/  ISETP.GE.AND P0, PT, R25, c[0x0][0x178], PT ;  /* 0x00005e0019007a0c */ /* 0x000fd80003f06270 */
[----:B------:R-:W-:Y:S05]  /*4020*/  @P0 EXIT ;  /* 0x000000000000094d */ /* 0x000fea0003800000 */
[----:B------:R-:W-:Y:S01]  /*4030*/  HSETP2.NE.AND P0, PT, RZ.H0_H0, c[0x0] [0x208].H1_H1, PT ;  /* 0x30008200ff007634 */ /* 0x000fe20003f05800 */
[----:B----4-:R-:W-:-:S13]  /*4040*/  PRMT R0, RZ, 0x7610, R0 ;  /* 0x00007610ff007816 */ /* 0x010fda0000000000 */
[----:B------:R-:W-:Y:S05]  /*4050*/  @!P0 BRA `(.L_x_273) ;  /* 0x0000001000008947 */ /* 0x000fea0003800000 */
[----:B------:R4:W5:Y:S02]  /*4060*/  LDG.E.U16.SYS R0, [R2+0x6] ;  /* 0x0000060002007381 */ /* 0x00096400001ee500 */
.L_x_273:
[----:B-----5:R-:W-:-:S06]  /*4070*/  HMUL2 R0, R0.H0_H0, c[0x0] [0x208].H1_H1 ;  /* 0x3000820000007a32 */ /* 0x020fcc0000000800 */
[----:B------:R-:W-:-:S08]  /*4080*/  HFMA2 R0, R23.H1_H1, c[0x0] [0x208].H0_H0, R0.H0_H0 ;  /* 0x2000820017007a31 */ /* 0x000fd00000040c00 */
[----:B------:R-:W-:Y:S01]  /*4090*/  STG.E.U16.SYS [R4+0x6], R0 ;  /* 0x0000060004007386 */ /* 0x000fe2000010e500 */
[----:B------:R-:W-:Y:S05]  /*40a0*/  EXIT ;  /* 0x000000000000794d */ /* 0x000fea0003800000 */
        .weak           $__internal_4_$__cuda_sm20_div_s64
        .type           $__internal_4_$__cuda_sm20_div_s64,@function
        .size           $__internal_4_$__cuda_sm20_div_s64,(.L_x_330 - $__internal_4_$__cuda_sm20_div_s64)
$__internal_4_$__cuda_sm20_div_s64:
        /* <DEDUP_REMOVED lines=28> */
[----:B------:R-:W-:Y:S01]  /*4270*/  IADD3 R27, P0, RZ, -R8, RZ ;  /* 0x80000008ff1b7210 */ /* 0x000fe20007f1e0ff */
[----:B------:R-:W-:Y:S02]  /*4280*/  IMAD.X R22, RZ, RZ, ~R23, P4 ;  /* 0x000000ffff167224 */ /* 0x000fe400020e0e17 */
[----:B------:R-:W-:Y:S02]  /*4290*/  IMAD R9, R21, R6, R9 ;  /* 0x0000000615097224 */ /* 0x000fe400078e0209 */
[----:B------:R-:W-:Y:S01]  /*42a0*/  IMAD.HI.U32 R10, R11, R27, RZ ;  /* 0x0000001b0b0a7227 */ /* 0x000fe200078e00ff */
[----:B------:R-:W-:-:S03]  /*42b0*/  SEL R22, R22, R23, !P3 ;  /* 0x0000001716167207 */ /* 0x000fc60005800000 */
[----:B------:R-:W-:Y:S02]  /*42c0*/  IMAD.X R8, RZ, RZ, ~R9, P0 ;  /* 0x000000ffff087224 */ /* 0x000fe400000e0e09 */
[----:B------:R-:W-:Y:S02]  /*42d0*/  IMAD.MOV.U32 R9, RZ, RZ, RZ ;  /* 0x000000ffff097224 */ /* 0x000fe400078e00ff */
[----:B------:R-:W-:-:S06]  /*42e0*/  IMAD.WIDE.U32 R10, P0, R11, R8, R10 ;  /* 0x000000080b0a7225 */ /* 0x000fcc000780000a */
        /* <DEDUP_REMOVED lines=42> */
[----:B------:R-:W-:-:S03]  /*4590*/  IMAD.MOV.U32 R6, RZ, RZ, R25 ;  /* 0x000000ffff067224 */ /* 0x000fc600078e0019 */
[----:B------:R-:W-:Y:S01]  /*45a0*/  SEL R8, R7, R8, !P1 ;  /* 0x0000000807087207 */ /* 0x000fe20004800000 */
[----:B------:R-:W-:Y:S01]  /*45b0*/  IMAD.MOV.U32 R7, RZ, RZ, 0x0 ;  /* 0x00000000ff077424 */ /* 0x000fe200078e00ff */
[----:B------:R-:W-:Y:S02]  /*45c0*/  SEL R21, R21, 0xffffffff, P0 ;  /* 0xffffffff15157807 */ /* 0x000fe40000000000 */
[----:B------:R-:W-:-:S03]  /*45d0*/  SEL R8, R8, 0xffffffff, P0 ;  /* 0xffffffff08087807 */ /* 0x000fc60000000000 */
[----:B------:R-:W-:Y:S05]  /*45e0*/  RET.REL.NODEC R6 `(_ZN7cutlass9reference6device6kernel11Conv2dFpropINS_6half_tENS_6layout10TensorNHWCES4_S6_S4_S6_S4_S4_NS_16NumericConverterIS4_S4_LNS_15FloatRoundStyleE2EEENS_12multiply_addIS4_S4_S4_EELi4ELi4ELi16ELi8EEEvNS_4conv17Conv2dProblemSizeENS_9TensorRefIT_T0_EENSE_IT1_T2_EENSE_IT3_T4_EESN_T5_SO_) ;  /* 0xffffba1006007950 */ /* 0x000fea0003c3ffff */
.L_x_274:
[----:B------:R-:W-:-:S00]  /*45f0*/  BRA `(.L_x_274) ;  /* 0xfffffff000007947 */ /* 0x000fc0000383ffff */
.L_x_330:


//--------------------- .text._ZN7cutlass6KernelINS_4conv6kernel26B2bImplicitGemmConvolutionINS1_11threadblock24B2bImplicitGemmPipelinedINS_4gemm9GemmShapeILi64ELi64ELi32EEENS4_12TileIteratorINS4_48Conv2dFpropActivationTileAccessIteratorOptimizedINS_11MatrixShapeILi64ELi32EEENS_6half_tENS_6layout10TensorNHWCENS_9transform29PitchLinearWarpRakedThreadMapINS_16PitchLinearShapeILi32ELi64EEELi128ENSI_ILi4ELi8EEELi8EEENS_12AlignedArrayISD_Li8ELi16EEEEEEENSG_11threadblock19RegularTileIteratorISC_SD_NSE_37RowMajorTensorOpMultiplicandCrosswiseILi16ELi32EEELi0ESL_Li16EEENS9_INS4_44Conv2dFpropFilterTileAccessIteratorOptimizedINSB_ILi32ELi64EEESD_SF_SL_SN_Lb0EEEEENSR_ISW_SD_NSE_40ColumnMajorTensorOpMultiplicandCrosswiseILi16ELi32EEELi1ESL_Li16EEENS7_ILi64ELi128ELi32EEENS6_4warp27MmaTensorOpFragmentIteratorINSB_ILi16ELi8EEENSB_ILi16ELi64EEELi32ESD_SD_NSE_11ColumnMajorENS7_ILi16ELi8ELi8EEENS_8epilogue6thread21LinearCombinationReluISD_Li4ESD_SD_LNS1A_9ScaleType4KindE2ELNS_15FloatRoundStyleE2EEEEENSQ_14VectorIteratorINSQ_30PredicatedVectorAccessIteratorINSB_ILi64ELi64EEENSB_ILi16ELi32EEESD_NSE_8RowMajorELi2ELb0EEEEENSG_4warp22VectorFragmentIteratorINSB_ILi1ELi8EEESD_S1L_S18_Li2EEENS9_INSV_INSB_ILi32ELi128EEESD_SF_NSH_INSI_ILi32ELi128EEELi128ESK_Li8EEESN_Lb0EEEEENSR_IS1S_SD_S10_Li1ES1U_Li16EEESD_SF_S1F_NS6_11threadblock9MmaPolicyINS13_11MmaTensorOpINS7_ILi16ELi64ELi32EEESD_ST_SD_S10_SD_S1L_NS13_17MmaTensorOpPolicyINS_4arch3MmaIS18_Li32ESD_S1L_SD_S17_SD_S1L_NS23_13OpMultiplyAddEEENSB_ILi1ELi1EEEEELi1ELb0EbEENSB_ILi0ELi0EEES2A_Li1EEENS1Z_INS20_INS7_ILi16ELi128ELi32EEESD_ST_SD_S10_SD_S1L_S28_Li1ELb0EbEES2A_S2A_Li1EEENS_21NumericArrayConverterISD_SD_Li16ELS1E_2ENSG_6thread14UnaryTransform8IdentityEEES2J_NS2F_ISD_SD_Li32ELS1E_2ES2I_EEbEENS19_11threadblock8EpilogueIS12_S2D_Li1ENS2M_22PredicatedTileIteratorINS2M_26OutputTileOptimalThreadMapINS2M_15OutputTileShapeILi128ELi8ELi4ELi1ELi1EEENS2Q_ILi1ELi2ELi1ELi1ELi2EEELi128ELi8ELi16EEESD_Lb0ENSE_9NoPermuteELb0EEENS19_4warp24FragmentIteratorTensorOpIS2C_S18_SD_NS_5ArrayISD_Li4ELb0EEES1L_EENS2W_20TileIteratorTensorOpIS2C_S18_SD_S1L_EENS2M_18SharedLoadIteratorINS2T_18CompactedThreadMapESD_Li16EEENS1B_ISD_Li8ESD_SD_LS1D_1ELS1E_2EEENSB_ILi0ELi16EEELi1ELi1EEENS1Y_30GemmIdentityThreadblockSwizzleILi1EEELNS1_8OperatorE0ENS1_17Conv2dProblemSizeEEEEEvNT_6ParamsE --------------------------
	.section	.text._ZN7cutlass6KernelINS_4conv6kernel26B2bImplicitGemmConvolutionINS1_11threadblock24B2bImplicitGemmPipelinedINS_4gemm9GemmShapeILi64ELi64ELi32EEENS4_12TileIteratorINS4_48Conv2dFpropActivationTileAccessIteratorOptimizedINS_11MatrixShapeILi64ELi32EEENS_6half_tENS_6layout10TensorNHWCENS_9transform29PitchLinearWarpRakedThreadMapINS_16PitchLinearShapeILi32ELi64EEELi128ENSI_ILi4ELi8EEELi8EEENS_12AlignedArrayISD_Li8ELi16EEEEEEENSG_11threadblock19RegularTileIteratorISC_SD_NSE_37RowMajorTensorOpMultiplicandCrosswiseILi16ELi32EEELi0ESL_Li16EEENS9_INS4_44Conv2dFpropFilterTileAccessIteratorOptimizedINSB_ILi32ELi64EEESD_SF_SL_SN_Lb0EEEEENSR_ISW_SD_NSE_40ColumnMajorTensorOpMultiplicandCrosswiseILi16ELi32EEELi1ESL_Li16EEENS7_ILi64ELi128ELi32EEENS6_4warp27MmaTensorOpFragmentIteratorINSB_ILi16ELi8EEENSB_ILi16ELi64EEELi32ESD_SD_NSE_11ColumnMajorENS7_ILi16ELi8ELi8EEENS_8epilogue6thread21LinearCombinationReluISD_Li4ESD_SD_LNS1A_9ScaleType4KindE2ELNS_15FloatRoundStyleE2EEEEENSQ_14VectorIteratorINSQ_30PredicatedVectorAccessIteratorINSB_ILi64ELi64EEENSB_ILi16ELi32EEESD_NSE_8RowMajorELi2ELb0EEEEENSG_4warp22VectorFragmentIteratorINSB_ILi1ELi8EEESD_S1L_S18_Li2EEENS9_INSV_INSB_ILi32ELi128EEESD_SF_NSH_INSI_ILi32ELi128EEELi128ESK_Li8EEESN_Lb0EEEEENSR_IS1S_SD_S10_Li1ES1U_Li16EEESD_SF_S1F_NS6_11threadblock9MmaPolicyINS13_11MmaTensorOpINS7_ILi16ELi64ELi32EEESD_ST_SD_S10_SD_S1L_NS13_17MmaTensorOpPolicyINS_4arch3MmaIS18_Li32ESD_S1L_SD_S17_SD_S1L_NS23_13OpMultiplyAddEEENSB_ILi1ELi1EEEEELi1ELb0EbEENSB_ILi0ELi0EEES2A_Li1EEENS1Z_INS20_INS7_ILi16ELi128ELi32EEESD_ST_SD_S10_SD_S1L_S28_Li1ELb0EbEES2A_S2A_Li1EEENS_21NumericArrayConverterISD_SD_Li16ELS1E_2ENSG_6thread14UnaryTransform8IdentityEEES2J_NS2F_ISD_SD_Li32ELS1E_2ES2I_EEbEENS19_11threadblock8EpilogueIS12_S2D_Li1ENS2M_22PredicatedTileIteratorINS2M_26OutputTileOptimalThreadMapINS2M_15OutputTileShapeILi128ELi8ELi4ELi1ELi1EEENS2Q_ILi1ELi2ELi1ELi1ELi2EEELi128ELi8ELi16EEESD_Lb0ENSE_9NoPermuteELb0EEENS19_4warp24FragmentIteratorTensorOpIS2C_S18_SD_NS_5ArrayISD_Li4ELb0EEES1L_EENS2W_20TileIteratorTensorOpIS2C_S18_SD_S1L_EENS2M_18SharedLoadIteratorINS2T_18CompactedThreadMapESD_Li16EEENS1B_ISD_Li8ESD_SD_LS1D_1ELS1E_2EEENSB_ILi0ELi16EEELi1ELi1EEENS1Y_30GemmIdentityThreadblockSwizzleILi1EEELNS1_8OperatorE0ENS1_17Conv2dProblemSizeEEEEEvNT_6ParamsE,"ax",@progbits
	.sectioninfo	@"SHI_REGISTERS=130"
	.align	128
.text._ZN7cutlass6KernelINS_4conv6kernel26B2bImplicitGemmConvolutionINS1_11threadblock24B2bImplicitGemmPipelinedINS_4gemm9GemmShapeILi64ELi64ELi32EEENS4_12TileIteratorINS4_48Conv2dFpropActivationTileAccessIteratorOptimizedINS_11MatrixShapeILi64ELi32EEENS_6half_tENS_6layout10TensorNHWCENS_9transform29PitchLinearWarpRakedThreadMapINS_16PitchLinearShapeILi32ELi64EEELi128ENSI_ILi4ELi8EEELi8EEENS_12AlignedArrayISD_Li8ELi16EEEEEEENSG_11threadblock19RegularTileIteratorISC_SD_NSE_37RowMajorTensorOpMultiplicandCrosswiseILi16ELi32EEELi0ESL_Li16EEENS9_INS4_44Conv2dFpropFilterTileAccessIteratorOptimizedINSB_ILi32ELi64EEESD_SF_SL_SN_Lb0EEEEENSR_ISW_SD_NSE_40ColumnMajorTensorOpMultiplicandCrosswiseILi16ELi32EEELi1ESL_Li16EEENS7_ILi64ELi128ELi32EEENS6_4warp27MmaTensorOpFragmentIteratorINSB_ILi16ELi8EEENSB_ILi16ELi64EEELi32ESD_SD_NSE_11ColumnMajorENS7_ILi16ELi8ELi8EEENS_8epilogue6thread21LinearCombinationReluISD_Li4ESD_SD_LNS1A_9ScaleType4KindE2ELNS_15FloatRoundStyleE2EEEEENSQ_14VectorIteratorINSQ_30PredicatedVectorAccessIteratorINSB_ILi64ELi64EEENSB_ILi16ELi32EEESD_NSE_8RowMajorELi2ELb0EEEEENSG_4warp22VectorFragmentIteratorINSB_ILi1ELi8EEESD_S1L_S18_Li2EEENS9_INSV_INSB_ILi32ELi128EEESD_SF_NSH_INSI_ILi32ELi128EEELi128ESK_Li8EEESN_Lb0EEEEENSR_IS1S_SD_S10_Li1ES1U_Li16EEESD_SF_S1F_NS6_11threadblock9MmaPolicyINS13_11MmaTensorOpINS7_ILi16ELi64ELi32EEESD_ST_SD_S10_SD_S1L_NS13_17MmaTensorOpPolicyINS_4arch3MmaIS18_Li32ESD_S1L_SD_S17_SD_S1L_NS23_13OpMultiplyAddEEENSB_ILi1ELi1EEEEELi1ELb0EbEENSB_ILi0ELi0EEES2A_Li1EEENS1Z_INS20_INS7_ILi16ELi128ELi32EEESD_ST_SD_S10_SD_S1L_S28_Li1ELb0EbEES2A_S2A_Li1EEENS_21NumericArrayConverterISD_SD_Li16ELS1E_2ENSG_6thread14UnaryTransform8IdentityEEES2J_NS2F_ISD_SD_Li32ELS1E_2ES2I_EEbEENS19_11threadblock8EpilogueIS12_S2D_Li1ENS2M_22PredicatedTileIteratorINS2M_26OutputTileOptimalThreadMapINS2M_15OutputTileShapeILi128ELi8ELi4ELi1ELi1EEENS2Q_ILi1ELi2ELi1ELi1ELi2EEELi128ELi8ELi16EEESD_Lb0ENSE_9NoPermuteELb0EEENS19_4warp24FragmentIteratorTensorOpIS2C_S18_SD_NS_5ArrayISD_Li4ELb0EEES1L_EENS2W_20TileIteratorTensorOpIS2C_S18_SD_S1L_EENS2M_18SharedLoadIteratorINS2T_18CompactedThreadMapESD_Li16EEENS1B_ISD_Li8ESD_SD_LS1D_1ELS1E_2EEENSB_ILi0ELi16EEELi1ELi1EEENS1Y_30GemmIdentityThreadblockSwizzleILi1EEELNS1_8OperatorE0ENS1_17Conv2dProblemSizeEEEEEvNT_6ParamsE:
        .type           _ZN7cutlass6KernelINS_4conv6kernel26B2bImplicitGemmConvolutionINS1_11threadblock24B2bImplicitGemmPipelinedINS_4gemm9GemmShapeILi64ELi64ELi32EEENS4_12TileIteratorINS4_48Conv2dFpropActivationTileAccessIteratorOptimizedINS_11MatrixShapeILi64ELi32EEENS_6half_tENS_6layout10TensorNHWCENS_9transform29PitchLinearWarpRakedThreadMapINS_16PitchLinearShapeILi32ELi64EEELi128ENSI_ILi4ELi8EEELi8EEENS_12AlignedArrayISD_Li8ELi16EEEEEEENSG_11threadblock19RegularTileIteratorISC_SD_NSE_37RowMajorTensorOpMultiplicandCrosswiseILi16ELi32EEELi0ESL_Li16EEENS9_INS4_44Conv2dFpropFilterTileAccessIteratorOptimizedINSB_ILi32ELi64EEESD_SF_SL_SN_Lb0EEEEENSR_ISW_SD_NSE_40ColumnMajorTensorOpMultiplicandCrosswiseILi16ELi32EEELi1ESL_Li16EEENS7_ILi64ELi128ELi32EEENS6_4warp27MmaTensorOpFragmentIteratorINSB_ILi16ELi8EEENSB_ILi16ELi64EEELi32ESD_SD_NSE_11ColumnMajorENS7_ILi16ELi8ELi8EEENS_8epilogue6thread21LinearCombinationReluISD_Li4ESD_SD_LNS1A_9ScaleType4KindE2ELNS_15FloatRoundStyleE2EEEEENSQ_14VectorIteratorINSQ_30PredicatedVectorAccessIteratorINSB_ILi64ELi64EEENSB_ILi16ELi32EEESD_NSE_8RowMajorELi2ELb0EEEEENSG_4warp22VectorFragmentIteratorINSB_ILi1ELi8EEESD_S1L_S18_Li2EEENS9_INSV_INSB_ILi32ELi128EEESD_SF_NSH_INSI_ILi32ELi128EEELi128ESK_Li8EEESN_Lb0EEEEENSR_IS1S_SD_S10_Li1ES1U_Li16EEESD_SF_S1F_NS6_11threadblock9MmaPolicyINS13_11MmaTensorOpINS7_ILi16ELi64ELi32EEESD_ST_SD_S10_SD_S1L_NS13_17MmaTensorOpPolicyINS_4arch3MmaIS18_Li32ESD_S1L_SD_S17_SD_S1L_NS23_13OpMultiplyAddEEENSB_ILi1ELi1EEEEELi1ELb0EbEENSB_ILi0ELi0EEES2A_Li1EEENS1Z_INS20_INS7_ILi16ELi128ELi32EEESD_ST_SD_S10_SD_S1L_S28_Li1ELb0EbEES2A_S2A_Li1EEENS_21NumericArrayConverterISD_SD_Li16ELS1E_2ENSG_6thread14UnaryTransform8IdentityEEES2J_NS2F_ISD_SD_Li32ELS1E_2ES2I_EEbEENS19_11threadblock8EpilogueIS12_S2D_Li1ENS2M_22PredicatedTileIteratorINS2M_26OutputTileOptimalThreadMapINS2M_15OutputTileShapeILi128ELi8ELi4ELi1ELi1EEENS2Q_ILi1ELi2ELi1ELi1ELi2EEELi128ELi8ELi16EEESD_Lb0ENSE_9NoPermuteELb0EEENS19_4warp24FragmentIteratorTensorOpIS2C_S18_SD_NS_5ArrayISD_Li4ELb0EEES1L_EENS2W_20TileIteratorTensorOpIS2C_S18_SD_S1L_EENS2M_18SharedLoadIteratorINS2T_18CompactedThreadMapESD_Li16EEENS1B_ISD_Li8ESD_SD_LS1D_1ELS1E_2EEENSB_ILi0ELi16EEELi1ELi1EEENS1Y_30GemmIdentityThreadblockSwizzleILi1EEELNS1_8OperatorE0ENS1_17Conv2dProblemSizeEEEEEvNT_6ParamsE,@function
        .size           _ZN7cutlass6KernelINS_4conv6kernel26B2bImplicitGemmConvolutionINS1_11threadblock24B2bImplicitGemmPipelinedINS_4gemm9GemmShapeILi64ELi64ELi32EEENS4_12TileIteratorINS4_48Conv2dFpropActivationTileAccessIteratorOptimizedINS_11MatrixShapeILi64ELi32EEENS_6half_tENS_6layout10TensorNHWCENS_9transform29PitchLinearWarpRakedThreadMapINS_16PitchLinearShapeILi32ELi64EEELi128ENSI_ILi4ELi8EEELi8EEENS_12AlignedArrayISD_Li8ELi16EEEEEEENSG_11threadblock19RegularTileIteratorISC_SD_NSE_37RowMajorTensorOpMultiplicandCrosswiseILi16ELi32EEELi0ESL_Li16EEENS9_INS4_44Conv2dFpropFilterTileAccessIteratorOptimizedINSB_ILi32ELi64EEESD_SF_SL_SN_Lb0EEEEENSR_ISW_SD_NSE_40ColumnMajorTensorOpMultiplicandCrosswiseILi16ELi32EEELi1ESL_Li16EEENS7_ILi64ELi128ELi32EEENS6_4warp27MmaTensorOpFragmentIteratorINSB_ILi16ELi8EEENSB_ILi16ELi64EEELi32ESD_SD_NSE_11ColumnMajorENS7_ILi16ELi8ELi8EEENS_8epilogue6thread21LinearCombinationReluISD_Li4ESD_SD_LNS1A_9ScaleType4KindE2ELNS_15FloatRoundStyleE2EEEEENSQ_14VectorIteratorINSQ_30PredicatedVectorAccessIteratorINSB_ILi64ELi64EEENSB_ILi16ELi32EEESD_NSE_8RowMajorELi2ELb0EEEEENSG_4warp22VectorFragmentIteratorINSB_ILi1ELi8EEESD_S1L_S18_Li2EEENS9_INSV_INSB_ILi32ELi128EEESD_SF_NSH_INSI_ILi32ELi128EEELi128ESK_Li8EEESN_Lb0EEEEENSR_IS1S_SD_S10_Li1ES1U_Li16EEESD_SF_S1F_NS6_11threadblock9MmaPolicyINS13_11MmaTensorOpINS7_ILi16ELi64ELi32EEESD_ST_SD_S10_SD_S1L_NS13_17MmaTensorOpPolicyINS_4arch3MmaIS18_Li32ESD_S1L_SD_S17_SD_S1L_NS23_13OpMultiplyAddEEENSB_ILi1ELi1EEEEELi1ELb0EbEENSB_ILi0ELi0EEES2A_Li1EEENS1Z_INS20_INS7_ILi16ELi128ELi32EEESD_ST_SD_S10_SD_S1L_S28_Li1ELb0EbEES2A_S2A_Li1EEENS_21NumericArrayConverterISD_SD_Li16ELS1E_2ENSG_6thread14UnaryTransform8IdentityEEES2J_NS2F_ISD_SD_Li32ELS1E_2ES2I_EEbEENS19_11threadblock8EpilogueIS12_S2D_Li1ENS2M_22PredicatedTileIteratorINS2M_26OutputTileOptimalThreadMapINS2M_15OutputTileShapeILi128ELi8ELi4ELi1ELi1EEENS2Q_ILi1ELi2ELi1ELi1ELi2EEELi128ELi8ELi16EEESD_Lb0ENSE_9NoPermuteELb0EEENS19_4warp24FragmentIteratorTensorOpIS2C_S18_SD_NS_5ArrayISD_Li4ELb0EEES1L_EENS2W_20TileIteratorTensorOpIS2C_S18_SD_S1L_EENS2M_18SharedLoadIteratorINS2T_18CompactedThreadMapESD_Li16EEENS1B_ISD_Li8ESD_SD_LS1D_1ELS1E_2EEENSB_ILi0ELi16EEELi1ELi1EEENS1Y_30GemmIdentityThreadblockSwizzleILi1EEELNS1_8OperatorE0ENS1_17Conv2dProblemSizeEEEEEvNT_6ParamsE,(.L_x_331 - _ZN7cutlass6KernelINS_4conv6kernel26B2bImplicitGemmConvolutionINS1_11threadblock24B2bImplicitGemmPipelinedINS_4gemm9GemmShapeILi64ELi64ELi32EEENS4_12TileIteratorINS4_48Conv2dFpropActivationTileAccessIteratorOptimizedINS_11MatrixShapeILi64ELi32EEENS_6half_tENS_6layout10TensorNHWCENS_9transform29PitchLinearWarpRakedThreadMapINS_16PitchLinearShapeILi32ELi64EEELi128ENSI_ILi4ELi8EEELi8EEENS_12AlignedArrayISD_Li8ELi16EEEEEEENSG_11threadblock19RegularTileIteratorISC_SD_NSE_37RowMajorTensorOpMultiplicandCrosswiseILi16ELi32EEELi0ESL_Li16EEENS9_INS4_44Conv2dFpropFilterTileAccessIteratorOptimizedINSB_ILi32ELi64EEESD_SF_SL_SN_Lb0EEEEENSR_ISW_SD_NSE_40ColumnMajorTensorOpMultiplicandCrosswiseILi16ELi32EEELi1ESL_Li16EEENS7_ILi64ELi128ELi32EEENS6_4warp27MmaTensorOpFragmentIteratorINSB_ILi16ELi8EEENSB_ILi16ELi64EEELi32ESD_SD_NSE_11ColumnMajorENS7_ILi16ELi8ELi8EEENS_8epilogue6thread21LinearCombinationReluISD_Li4ESD_SD_LNS1A_9ScaleType4KindE2ELNS_15FloatRoundStyleE2EEEEENSQ_14VectorIteratorINSQ_30PredicatedVectorAccessIteratorINSB_ILi64ELi64EEENSB_ILi16ELi32EEESD_NSE_8RowMajorELi2ELb0EEEEENSG_4warp22VectorFragmentIteratorINSB_ILi1ELi8EEESD_S1L_S18_Li2EEENS9_INSV_INSB_ILi32ELi128EEESD_SF_NSH_INSI_ILi32ELi128EEELi128ESK_Li8EEESN_Lb0EEEEENSR_IS1S_SD_S10_Li1ES1U_Li16EEESD_SF_S1F_NS6_11threadblock9MmaPolicyINS13_11MmaTensorOpINS7_ILi16ELi64ELi32EEESD_ST_SD_S10_SD_S1L_NS13_17MmaTensorOpPolicyINS_4arch3MmaIS18_Li32ESD_S1L_SD_S17_SD_S1L_NS23_13OpMultiplyAddEEENSB_ILi1ELi1EEEEELi1ELb0EbEENSB_ILi0ELi0EEES2A_Li1EEENS1Z_INS20_INS7_ILi16ELi128ELi32EEESD_ST_SD_S10_SD_S1L_S28_Li1ELb0EbEES2A_S2A_Li1EEENS_21NumericArrayConverterISD_SD_Li16ELS1E_2ENSG_6thread14UnaryTransform8IdentityEEES2J_NS2F_ISD_SD_Li32ELS1E_2ES2I_EEbEENS19_11threadblock8EpilogueIS12_S2D_Li1ENS2M_22PredicatedTileIteratorINS2M_26OutputTileOptimalThreadMapINS2M_15OutputTileShapeILi128ELi8ELi4ELi1ELi1EEENS2Q_ILi1ELi2ELi1ELi1ELi2EEELi128ELi8ELi16EEESD_Lb0ENSE_9NoPermuteELb0EEENS19_4warp24FragmentIteratorTensorOpIS2C_S18_SD_NS_5ArrayISD_Li4ELb0EEES1L_EENS2W_20TileIteratorTensorOpIS2C_S18_SD_S1L_EENS2M_18SharedLoadIteratorINS2T_18CompactedThreadMapESD_Li16EEENS1B_ISD_Li8ESD_SD_LS1D_1ELS1E_2EEENSB_ILi0ELi16EEELi1ELi1EEENS1Y_30GemmIdentityThreadblockSwizzleILi1EEELNS1_8OperatorE0ENS1_17Conv2dProblemSizeEEEEEvNT_6ParamsE)
        .other          _ZN7cutlass6KernelINS_4conv6kernel26B2bImplicitGemmConvolutionINS1_11threadblock24B2bImplicitGemmPipelinedINS_4gemm9GemmShapeILi64ELi64ELi32EEENS4_12TileIteratorINS4_48Conv2dFpropActivationTileAccessIteratorOptimizedINS_11MatrixShapeILi64ELi32EEENS_6half_tENS_6layout10TensorNHWCENS_9transform29PitchLinearWarpRakedThreadMapINS_16PitchLinearShapeILi32ELi64EEELi128ENSI_ILi4ELi8EEELi8EEENS_12AlignedArrayISD_Li8ELi16EEEEEEENSG_11threadblock19RegularTileIteratorISC_SD_NSE_37RowMajorTensorOpMultiplicandCrosswiseILi16ELi32EEELi0ESL_Li16EEENS9_INS4_44Conv2dFpropFilterTileAccessIteratorOptimizedINSB_ILi32ELi64EEESD_SF_SL_SN_Lb0EEEEENSR_ISW_SD_NSE_40ColumnMajorTensorOpMultiplicandCrosswiseILi16ELi32EEELi1ESL_Li16EEENS7_ILi64ELi128ELi32EEENS6_4warp27MmaTensorOpFragmentIteratorINSB_ILi16ELi8EEENSB_ILi16ELi64EEELi32ESD_SD_NSE_11ColumnMajorENS7_ILi16ELi8ELi8EEENS_8epilogue6thread21LinearCombinationReluISD_Li4ESD_SD_LNS1A_9ScaleType4KindE2ELNS_15FloatRoundStyleE2EEEEENSQ_14VectorIteratorINSQ_30PredicatedVectorAccessIteratorINSB_ILi64ELi64EEENSB_ILi16ELi32EEESD_NSE_8RowMajorELi2ELb0EEEEENSG_4warp22VectorFragmentIteratorINSB_ILi1ELi8EEESD_S1L_S18_Li2EEENS9_INSV_INSB_ILi32ELi128EEESD_SF_NSH_INSI_ILi32ELi128EEELi128ESK_Li8EEESN_Lb0EEEEENSR_IS1S_SD_S10_Li1ES1U_Li16EEESD_SF_S1F_NS6_11threadblock9MmaPolicyINS13_11MmaTensorOpINS7_ILi16ELi64ELi32EEESD_ST_SD_S10_SD_S1L_NS13_17MmaTensorOpPolicyINS_4arch3MmaIS18_Li32ESD_S1L_SD_S17_SD_S1L_NS23_13OpMultiplyAddEEENSB_ILi1ELi1EEEEELi1ELb0EbEENSB_ILi0ELi0EEES2A_Li1EEENS1Z_INS20_INS7_ILi16ELi128ELi32EEESD_ST_SD_S10_SD_S1L_S28_Li1ELb0EbEES2A_S2A_Li1EEENS_21NumericArrayConverterISD_SD_Li16ELS1E_2ENSG_6thread14UnaryTransform8IdentityEEES2J_NS2F_ISD_SD_Li32ELS1E_2ES2I_EEbEENS19_11threadblock8EpilogueIS12_S2D_Li1ENS2M_22PredicatedTileIteratorINS2M_26OutputTileOptimalThreadMapINS2M_15OutputTileShapeILi128ELi8ELi4ELi1ELi1EEENS2Q_ILi1ELi2ELi1ELi1ELi2EEELi128ELi8ELi16EEESD_Lb0ENSE_9NoPermuteELb0EEENS19_4warp24FragmentIteratorTensorOpIS2C_S18_SD_NS_5ArrayISD_Li4ELb0EEES1L_EENS2W_20TileIteratorTensorOpIS2C_S18_SD_S1L_EENS2M_18SharedLoadIteratorINS2T_18CompactedThreadMapESD_Li16EEENS1B_ISD_Li8ESD_SD_LS1D_1ELS1E_2EEENSB_ILi0ELi16EEELi1ELi1EEENS1Y_30GemmIdentityThreadblockSwizzleILi1EEELNS1_8OperatorE0ENS1_17Conv2dProblemSizeEEEEEvNT_6ParamsE,@"STO_CUDA_ENTRY STV_DEFAULT"
_ZN7cutlass6KernelINS_4conv6kernel26B2bImplicitGemmConvolutionINS1_11threadblock24B2bImplicitGemmPipelinedINS_4gemm9GemmShapeILi64ELi64ELi32EEENS4_12TileIteratorINS4_48Conv2dFpropActivationTileAccessIteratorOptimizedINS_11MatrixShapeILi64ELi32EEENS_6half_tENS_6layout10TensorNHWCENS_9transform29PitchLinearWarpRakedThreadMapINS_16PitchLinearShapeILi32ELi64EEELi128ENSI_ILi4ELi8EEELi8EEENS_12AlignedArrayISD_Li8ELi16EEEEEEENSG_11threadblock19RegularTileIteratorISC_SD_NSE_37RowMajorTensorOpMultiplicandCrosswiseILi16ELi32EEELi0ESL_Li16EEENS9_INS4_44Conv2dFpropFilterTileAccessIteratorOptimizedINSB_ILi32ELi64EEESD_SF_SL_SN_Lb0EEEEENSR_ISW_SD_NSE_40ColumnMajorTensorOpMultiplicandCrosswiseILi16ELi32EEELi1ESL_Li16EEENS7_ILi64ELi128ELi32EEENS6_4warp27MmaTensorOpFragmentIteratorINSB_ILi16ELi8EEENSB_ILi16ELi64EEELi32ESD_SD_NSE_11ColumnMajorENS7_ILi16ELi8ELi8EEENS_8epilogue6thread21LinearCombinationReluISD_Li4ESD_SD_LNS1A_9ScaleType4KindE2ELNS_15FloatRoundStyleE2EEEEENSQ_14VectorIteratorINSQ_30PredicatedVectorAccessIteratorINSB_ILi64ELi64EEENSB_ILi16ELi32EEESD_NSE_8RowMajorELi2ELb0EEEEENSG_4warp22VectorFragmentIteratorINSB_ILi1ELi8EEESD_S1L_S18_Li2EEENS9_INSV_INSB_ILi32ELi128EEESD_SF_NSH_INSI_ILi32ELi128EEELi128ESK_Li8EEESN_Lb0EEEEENSR_IS1S_SD_S10_Li1ES1U_Li16EEESD_SF_S1F_NS6_11threadblock9MmaPolicyINS13_11MmaTensorOpINS7_ILi16ELi64ELi32EEESD_ST_SD_S10_SD_S1L_NS13_17MmaTensorOpPolicyINS_4arch3MmaIS18_Li32ESD_S1L_SD_S17_SD_S1L_NS23_13OpMultiplyAddEEENSB_ILi1ELi1EEEEELi1ELb0EbEENSB_ILi0ELi0EEES2A_Li1EEENS1Z_INS20_INS7_ILi16ELi128ELi32EEESD_ST_SD_S10_SD_S1L_S28_Li1ELb0EbEES2A_S2A_Li1EEENS_21NumericArrayConverterISD_SD_Li16ELS1E_2ENSG_6thread14UnaryTransform8IdentityEEES2J_NS2F_ISD_SD_Li32ELS1E_2ES2I_EEbEENS19_11threadblock8EpilogueIS12_S2D_Li1ENS2M_22PredicatedTileIteratorINS2M_26OutputTileOptimalThreadMapINS2M_15OutputTileShapeILi128ELi8ELi4ELi1ELi1EEENS2Q_ILi1ELi2ELi1ELi1ELi2EEELi128ELi8ELi16EEESD_Lb0ENSE_9NoPermuteELb0EEENS19_4warp24FragmentIteratorTensorOpIS2C_S18_SD_NS_5ArrayISD_Li4ELb0EEES1L_EENS2W_20TileIteratorTensorOpIS2C_S18_SD_S1L_EENS2M_18SharedLoadIteratorINS2T_18CompactedThreadMapESD_Li16EEENS1B_ISD_Li8ESD_SD_LS1D_1ELS1E_2EEENSB_ILi0ELi16EEELi1ELi1EEENS1Y_30GemmIdentityThreadblockSwizzleILi1EEELNS1_8OperatorE0ENS1_17Conv2dProblemSizeEEEEEvNT_6ParamsE:
[----:B------:R-:W-:Y:S02]  /*0000*/  MOV R1, c[0x0][0x28] ;  /* 0x00000a0000017a02 */ /* 0x000fe40000000f00 */
[----:B------:R-:W0:Y:S01]  /*0010*/  S2R R2, SR_CTAID.Y ;  /* 0x0000000000027919 */ /* 0x000e220000002600 */
[----:B------:R-:W-:-:S03]  /*0020*/  IMAD.MOV.U32 R0, RZ, RZ, -0x1 ;  /* 0xffffffffff007424 */ /* 0x000fc600078e00ff */
[----:B------:R-:W1:Y:S02]  /*0030*/  S2R R84, SR_CTAID.X ;  /* 0x0000000000547919 */ /* 0x000e640000002500 */
[----:B------:R-:W-:Y:S02]  /*0040*/  SHF.L.U32 R0, R0, c[0x0][0x214], RZ ;  /* 0x0000850000007a19 */ /* 0x000fe400000006ff */
[----:B0-----:R-:W-:Y:S02]  /*0050*/  SHF.L.U32 R2, R2, c[0x0][0x214], RZ ;  /* 0x0000850002027a19 */ /* 0x001fe400000006ff */
[----:B-1----:R-:W-:Y:S02]  /*0060*/  LOP3.LUT R0, R84, R0, RZ, 0x30, !PT ;  /* 0x0000000054007212 */ /* 0x002fe400078e30ff */
[----:B------:R-:W-:-:S03]  /*0070*/  SHF.R.S32.HI R84, RZ, c[0x0][0x214], R84 ;  /* 0x00008500ff547a19 */ /* 0x000fc60000011454 */
[----:B------:R-:W-:-:S05]  /*0080*/  IMAD.IADD R83, R2, 0x1, R0 ;  /* 0x0000000102537824 */ /* 0x000fca00078e0200 */
[----:B------:R-:W-:-:S04]  /*0090*/  ISETP.GE.AND P0, PT, R83, c[0x0][0x1f4], PT ;  /* 0x00007d0053007a0c */ /* 0x000fc80003f06270 */
[----:B------:R-:W-:-:S12]  /*00a0*/  ISETP.GE.OR P0, PT, R84, c[0x0][0x1f0], P0 ;  /* 0x00007c0054007a0c */ /* 0x000fd80000706670 */
[----:B------:R-:W-:Y:S05]  /*00b0*/  @P0 EXIT ;  /* 0x000000000000094d */ /* 0x000fea0003800000 */
[----:B------:R-:W0:Y:S01]  /*00c0*/  S2R R77, SR_TID.X ;  /* 0x00000000004d7919 */ /* 0x000e220000002100 */
[----:B------:R-:W-:Y:S01]  /*00d0*/  IMAD.MOV.U32 R0, RZ, RZ, c[0x0][0x250] ;  /* 0x00009400ff007624 */ /* 0x000fe200078e00ff */
[----:B------:R-:W-:Y:S01]  /*00e0*/  MOV R86, RZ ;  /* 0x000000ff00567202 */ /* 0x000fe20000000f00 */
[----:B------:R-:W-:Y:S01]  /*00f0*/  IMAD.MOV.U32 R64, RZ, RZ, 0x1 ;  /* 0x00000001ff407424 */ /* 0x000fe200078e00ff */
[----:B------:R-:W1:Y:S01]  /*0100*/  S2R R76, SR_CTAID.Z ;  /* 0x00000000004c7919 */ /* 0x000e620000002700 */
[----:B------:R-:W-:Y:S01]  /*0110*/  IMAD.MOV.U32 R85, RZ, RZ, RZ ;  /* 0x000000ffff557224 */ /* 0x000fe200078e00ff */
[----:B------:R-:W-:Y:S01]  /*0120*/  ISETP.NE.AND P1, PT, R0, 0x1, PT ;  /* 0x000000010000780c */ /* 0x000fe20003f25270 */
[----:B------:R-:W-:Y:S01]  /*0130*/  IMAD.MOV.U32 R74, RZ, RZ, RZ ;  /* 0x000000ffff4a7224 */ /* 0x000fe200078e00ff */
[----:B------:R-:W-:-:S04]  /*0140*/  MOV R0, c[0x0][0x25c] ;  /* 0x0000970000007a02 */ /* 0x000fc80000000f00 */
[----:B------:R-:W-:Y:S02]  /*0150*/  ISETP.NE.AND P0, PT, R0, 0x1, PT ;  /* 0x000000010000780c */ /* 0x000fe40003f05270 */
[----:B0-----:R-:W-:-:S04]  /*0160*/  SHF.R.S32.HI R82, RZ, 0x1f, R77 ;  /* 0x0000001fff527819 */ /* 0x001fc8000001144d */
[----:B------:R-:W-:-:S04]  /*0170*/  LEA.HI R81, R82, R77, RZ, 0x5 ;  /* 0x0000004d52517211 */ /* 0x000fc800078f28ff */
[----:B------:R-:W-:Y:S02]  /*0180*/  LOP3.LUT R80, R81, 0xffffffe0, RZ, 0xc0, !PT ;  /* 0xffffffe051507812 */ /* 0x000fe400078ec0ff */
[----:B------:R-:W-:-:S03]  /*0190*/  SHF.R.S32.HI R81, RZ, 0x5, R81 ;  /* 0x00000005ff517819 */ /* 0x000fc60000011451 */
[----:B------:R-:W-:-:S05]  /*01a0*/  IMAD.IADD R80, R77, 0x1, -R80 ;  /* 0x000000014d507824 */ /* 0x000fca00078e0a50 */
[----:B------:R-:W-:-:S04]  /*01b0*/  SHF.R.S32.HI R79, RZ, 0x1f, R80 ;  /* 0x0000001fff4f7819 */ /* 0x000fc80000011450 */
[----:B------:R-:W-:-:S04]  /*01c0*/  LEA.HI R31, R79, R80, RZ, 0x2 ;  /* 0x000000504f1f7211 */ /* 0x000fc800078f10ff */
[----:B------:R-:W-:Y:S02]  /*01d0*/  SHF.R.S32.HI R28, RZ, 0x2, R31 ;  /* 0x00000002ff1c7819 */ /* 0x000fe4000001141f */
[----:B------:R-:W-:-:S03]  /*01e0*/  LOP3.LUT R31, R31, 0xfffffffc, RZ, 0xc0, !PT ;  /* 0xfffffffc1f1f7812 */ /* 0x000fc600078ec0ff */
[----:B------:R-:W-:Y:S02]  /*01f0*/  IMAD R2, R81, 0x10, R28 ;  /* 0x0000001051027824 */ /* 0x000fe400078e021c */
[----:B------:R-:W-:Y:S02]  /*0200*/  IMAD.IADD R31, R80, 0x1, -R31 ;  /* 0x00000001501f7824 */ /* 0x000fe400078e0a1f */
[----:B------:R-:W-:Y:S02]  /*0210*/  IMAD R5, R84, 0x40, R2 ;  /* 0x0000004054057824 */ /* 0x000fe400078e0202 */
[----:B-1----:R-:W-:Y:S02]  /*0220*/  IMAD R60, R76, 0x4, R31 ;  /* 0x000000044c3c7824 */ /* 0x002fe400078e021f */
[----:B------:R-:W-:Y:S01]  /*0230*/  IMAD.MOV.U32 R9, RZ, RZ, R5 ;  /* 0x000000ffff097224 */ /* 0x000fe200078e0005 */
[C---:B------:R-:W-:Y:S01]  /*0240*/  IADD3 R3, R5.reuse, 0x8, RZ ;  /* 0x0000000805037810 */ /* 0x040fe20007ffe0ff */
[----:B------:R-:W-:-:S04]  /*0250*/  @P1 IMAD.HI.U32 R4, R5, c[0x0][0x254], RZ ;  /* 0x0000950005041a27 */ /* 0x000fc800078e00ff */
[----:B------:R-:W-:Y:S01]  /*0260*/  @P1 IMAD.HI.U32 R0, R3, c[0x0][0x254], RZ ;  /* 0x0000950003001a27 */ /* 0x000fe200078e00ff */
[----:B------:R-:W-:-:S03]  /*0270*/  @P1 SHF.R.U32.HI R9, RZ, c[0x0][0x258], R4 ;  /* 0x00009600ff091a19 */ /* 0x000fc60000011604 */
[----:B------:R-:W-:Y:S02]  /*0280*/  IMAD.MOV.U32 R6, RZ, RZ, R3 ;  /* 0x000000ffff067224 */ /* 0x000fe400078e0003 */
[----:B------:R-:W-:Y:S02]  /*0290*/  IMAD.MOV R4, RZ, RZ, -R9 ;  /* 0x000000ffff047224 */ /* 0x000fe400078e0a09 */
[----:B------:R-:W-:Y:S01]  /*02a0*/  IMAD.SHL.U32 R60, R60, 0x8, RZ ;  /* 0x000000083c3c7824 */ /* 0x000fe200078e00ff */
[----:B------:R-:W-:Y:S01]  /*02b0*/  @P1 SHF.R.U32.HI R6, RZ, c[0x0][0x258], R0 ;  /* 0x00009600ff061a19 */ /* 0x000fe20000011600 */
[----:B------:R-:W-:Y:S02]  /*02c0*/  IMAD R4, R4, c[0x0][0x250], R5 ;  /* 0x0000940004047a24 */ /* 0x000fe400078e0205 */
[----:B------:R-:W-:Y:S01]  /*02d0*/  IMAD R15, R9, c[0x0][0x228], RZ ;  /* 0x00008a00090f7a24 */ /* 0x000fe200078e02ff */
[----:B------:R-:W-:Y:S01]  /*02e0*/  SHF.R.S32.HI R30, RZ, 0x1f, R60 ;  /* 0x0000001fff1e7819 */ /* 0x000fe2000001143c */
[----:B------:R-:W-:Y:S01]  /*02f0*/  @P0 IMAD.HI.U32 R0, R4, c[0x0][0x260], RZ ;  /* 0x0000980004000a27 */ /* 0x000fe200078e00ff */
[----:B------:R-:W-:-:S03]  /*0300*/  MOV R5, R4 ;  /* 0x0000000400057202 */ /* 0x000fc60000000f00 */
[----:B------:R-:W-:Y:S01]  /*0310*/  IMAD.MOV R10, RZ, RZ, -R6 ;  /* 0x000000ffff0a7224 */ /* 0x000fe200078e0a06 */
[----:B------:R-:W-:Y:S01]  /*0320*/  @P0 SHF.R.U32.HI R5, RZ, c[0x0][0x264], R0 ;  /* 0x00009900ff050a19 */ /* 0x000fe20000011600 */
[----:B------:R-:W-:Y:S02]  /*0330*/  IMAD R14, R6, c[0x0][0x228], RZ ;  /* 0x00008a00060e7a24 */ /* 0x000fe400078e02ff */
[----:B------:R-:W-:Y:S02]  /*0340*/  IMAD R10, R10, c[0x0][0x250], R3 ;  /* 0x000094000a0a7a24 */ /* 0x000fe400078e0203 */
[----:B------:R-:W-:Y:S02]  /*0350*/  IMAD.MOV.U32 R3, RZ, RZ, c[0x0][0x19c] ;  /* 0x00006700ff037624 */ /* 0x000fe400078e00ff */
[----:B------:R-:W-:Y:S02]  /*0360*/  IMAD.MOV.U32 R0, RZ, RZ, R10 ;  /* 0x000000ffff007224 */ /* 0x000fe400078e000a */
[----:B------:R-:W-:Y:S01]  /*0370*/  @P0 IMAD.HI.U32 R8, R10, c[0x0][0x260], RZ ;  /* 0x000098000a080a27 */ /* 0x000fe200078e00ff */
[----:B------:R-:W-:-:S02]  /*0380*/  ISETP.NE.AND P4, PT, R3, 0x1, PT ;  /* 0x000000010300780c */ /* 0x000fc40003f85270 */
[----:B------:R-:W-:Y:S01]  /*0390*/  MOV R3, c[0x0][0x18c] ;  /* 0x0000630000037a02 */ /* 0x000fe20000000f00 */
[----:B------:R-:W-:Y:S01]  /*03a0*/  IMAD.MOV R7, RZ, RZ, -R5 ;  /* 0x000000ffff077224 */ /* 0x000fe200078e0a05 */
[----:B------:R-:W-:-:S03]  /*03b0*/  @P0 SHF.R.U32.HI R0, RZ, c[0x0][0x264], R8 ;  /* 0x00009900ff000a19 */ /* 0x000fc60000011608 */
[----:B------:R-:W-:Y:S02]  /*03c0*/  IMAD R4, R7, c[0x0][0x25c], R4 ;  /* 0x0000970007047a24 */ /* 0x000fe400078e0204 */
[----:B------:R-:W-:Y:S02]  /*03d0*/  IMAD.MOV.U32 R7, RZ, RZ, 0x1 ;  /* 0x00000001ff077424 */ /* 0x000fe400078e00ff */
[-C--:B------:R-:W-:Y:S02]  /*03e0*/  IMAD R5, R5, R3.reuse, -c[0x0][0x184] ;  /* 0x8000610005057624 */ /* 0x080fe400078e0203 */
[----:B------:R-:W-:Y:S01]  /*03f0*/  IMAD.MOV R11, RZ, RZ, -R0 ;  /* 0x000000ffff0b7224 */ /* 0x000fe200078e0a00 */
[----:B------:R-:W-:Y:S01]  /*0400*/  IADD3 R8, -R7, c[0x0][0x17c], RZ ;  /* 0x00005f0007087a10 */ /* 0x000fe20007ffe1ff */
[----:B------:R-:W-:Y:S01]  /*0410*/  IMAD R3, R0, R3, -c[0x0][0x184] ;  /* 0x8000610000037624 */ /* 0x000fe200078e0203 */
[----:B------:R-:W-:Y:S01]  /*0420*/  MOV R0, c[0x0][0x190] ;  /* 0x0000640000007a02 */ /* 0x000fe20000000f00 */
[----:B------:R-:W-:Y:S01]  /*0430*/  IMAD R10, R11, c[0x0][0x25c], R10 ;  /* 0x000097000b0a7a24 */ /* 0x000fe200078e020a */
[----:B------:R-:W-:-:S02]  /*0440*/  IADD3 R7, -R7, c[0x0][0x180], RZ ;  /* 0x0000600007077a10 */ /* 0x000fc40007ffe1ff */
[----:B------:R-:W-:Y:S01]  /*0450*/  SEL R13, R8, RZ, !P4 ;  /* 0x000000ff080d7207 */ /* 0x000fe20006000000 */
[-C--:B------:R-:W-:Y:S01]  /*0460*/  IMAD R4, R4, R0.reuse, -c[0x0][0x188] ;  /* 0x8000620004047624 */ /* 0x080fe200078e0200 */
[----:B------:R-:W-:Y:S01]  /*0470*/  SEL R16, R7, RZ, !P4 ;  /* 0x000000ff07107207 */ /* 0x000fe20006000000 */
[----:B------:R-:W-:Y:S02]  /*0480*/  IMAD R0, R10, R0, -c[0x0][0x188] ;  /* 0x800062000a007624 */ /* 0x000fe400078e0200 */
[C---:B------:R-:W-:Y:S02]  /*0490*/  IMAD R11, R13.reuse, c[0x0][0x194], R5 ;  /* 0x000065000d0b7a24 */ /* 0x040fe400078e0205 */
[----:B------:R-:W-:Y:S02]  /*04a0*/  IMAD R17, R16, c[0x0][0x198], R4 ;  /* 0x0000660010117a24 */ /* 0x000fe400078e0204 */
[----:B------:R-:W-:Y:S02]  /*04b0*/  IMAD R13, R13, c[0x0][0x194], R3 ;  /* 0x000065000d0d7a24 */ /* 0x000fe400078e0203 */
[----:B------:R-:W-:-:S02]  /*04c0*/  IMAD R11, R11, c[0x0][0x224], RZ ;  /* 0x000089000b0b7a24 */ /* 0x000fc400078e02ff */
[----:B------:R-:W-:Y:S02]  /*04d0*/  IMAD R16, R16, c[0x0][0x198], R0 ;  /* 0x0000660010107a24 */ /* 0x000fe400078e0200 */
[----:B------:R-:W-:Y:S01]  /*04e0*/  IMAD R17, R17, c[0x0][0x220], RZ ;  /* 0x0000880011117a24 */ /* 0x000fe200078e02ff */
[----:B------:R-:W-:Y:S01]  /*04f0*/  SHF.R.S32.HI R10, RZ, 0x1f, R11 ;  /* 0x0000001fff0a7819 */ /* 0x000fe2000001140b */
[----:B------:R-:W-:Y:S02]  /*0500*/  IMAD R13, R13, c[0x0][0x224], RZ ;  /* 0x000089000d0d7a24 */ /* 0x000fe400078e02ff */
[----:B------:R-:W-:Y:S01]  /*0510*/  IMAD R16, R16, c[0x0][0x220], RZ ;  /* 0x0000880010107a24 */ /* 0x000fe200078e02ff */
[----:B------:R-:W-:Y:S02]  /*0520*/  IADD3 R11, P3, P2, R11, R17, R60 ;  /* 0x000000110b0b7210 */ /* 0x000fe40007a7e03c */
[----:B------:R-:W-:Y:S02]  /*0530*/  SHF.R.S32.HI R17, RZ, 0x1f, R17 ;  /* 0x0000001fff117819 */ /* 0x000fe40000011411 */
[----:B------:R-:W-:-:S02]  /*0540*/  SHF.R.S32.HI R12, RZ, 0x1f, R13 ;  /* 0x0000001fff0c7819 */ /* 0x000fc4000001140d */
[----:B------:R-:W-:Y:S02]  /*0550*/  IADD3 R13, P1, P0, R13, R16, R60 ;  /* 0x000000100d0d7210 */ /* 0x000fe4000783e03c */
[----:B------:R-:W-:Y:S02]  /*0560*/  SHF.R.S32.HI R16, RZ, 0x1f, R16 ;  /* 0x0000001fff107819 */ /* 0x000fe40000011410 */
[--C-:B------:R-:W-:Y:S02]  /*0570*/  IADD3.X R10, R10, R17, R30.reuse, P3, P2 ;  /* 0x000000110a0a7210 */ /* 0x100fe40001fe441e */
[C---:B------:R-:W-:Y:S02]  /*0580*/  IADD3 R11, P2, R15.reuse, R11, RZ ;  /* 0x0000000b0f0b7210 */ /* 0x040fe40007f5e0ff */
[----:B------:R-:W-:Y:S02]  /*0590*/  IADD3.X R12, R12, R16, R30, P1, P0 ;  /* 0x000000100c0c7210 */ /* 0x000fe40000fe041e */
[----:B------:R-:W-:-:S02]  /*05a0*/  LEA.HI.X.SX32 R10, R15, R10, 0x1, P2 ;  /* 0x0000000a0f0a7211 */ /* 0x000fc400010f0eff */
[C---:B------:R-:W-:Y:S02]  /*05b0*/  LEA R34, P1, R11.reuse, c[0x0][0x268], 0x1 ;  /* 0x00009a000b227a11 */ /* 0x040fe400078208ff */
[----:B------:R-:W-:Y:S02]  /*05c0*/  IADD3 R13, P0, R14, R13, RZ ;  /* 0x0000000d0e0d7210 */ /* 0x000fe40007f1e0ff */
[----:B------:R-:W-:Y:S02]  /*05d0*/  LEA.HI.X R35, R11, c[0x0][0x26c], R10, 0x1, P1 ;  /* 0x00009b000b237a11 */ /* 0x000fe400008f0c0a */
[----:B------:R-:W-:Y:S02]  /*05e0*/  ISETP.LE.AND P1, PT, R64, c[0x0][0x17c], PT ;  /* 0x00005f0040007a0c */ /* 0x000fe40003f23270 */
[----:B------:R-:W-:Y:S02]  /*05f0*/  LEA.HI.X.SX32 R12, R14, R12, 0x1, P0 ;  /* 0x0000000c0e0c7211 */ /* 0x000fe400000f0eff */
[----:B------:R-:W-:-:S04]  /*0600*/  LEA R36, P0, R13, c[0x0][0x268], 0x1 ;  /* 0x00009a000d247a11 */ /* 0x000fc800078008ff */
[----:B------:R-:W-:-:S04]  /*0610*/  LEA.HI.X R37, R13, c[0x0][0x26c], R12, 0x1, P0 ;  /* 0x00009b000d257a11 */ /* 0x000fc800000f0c0c */
[----:B------:R-:W-:Y:S05]  /*0620*/  @!P1 BRA `(.L_x_275) ;  /* 0x0000016000009947 */ /* 0x000fea0003800000 */
[----:B------:R-:W-:Y:S01]  /*0630*/  ISETP.GE.AND P1, PT, R9, c[0x0][0x160], PT ;  /* 0x0000580009007a0c */ /* 0x000fe20003f26270 */
[----:B------:R-:W-:Y:S01]  /*0640*/  IMAD.MOV.U32 R85, RZ, RZ, RZ ;  /* 0x000000ffff557224 */ /* 0x000fe200078e00ff */
[----:B------:R-:W-:Y:S01]  /*0650*/  ISETP.GE.AND P0, PT, R6, c[0x0][0x160], PT ;  /* 0x0000580006007a0c */ /* 0x000fe20003f06270 */
[----:B------:R-:W-:Y:S01]  /*0660*/  IMAD.MOV.U32 R10, RZ, RZ, RZ ;  /* 0x000000ffff0a7224 */ /* 0x000fe200078e00ff */
[----:B------:R-:W-:-:S03]  /*0670*/  MOV R74, RZ ;  /* 0x000000ff004a7202 */ /* 0x000fc60000000f00 */
.L_x_276:
[----:B------:R-:W-:-:S05]  /*0680*/  IMAD.IADD R6, R8, 0x1, -R10 ;  /* 0x0000000108067824 */ /* 0x000fca00078e0a0a */
[----:B------:R-:W-:-:S05]  /*0690*/  SEL R6, R6, R10, !P4 ;  /* 0x0000000a06067207 */ /* 0x000fca0006000000 */
[C---:B------:R-:W-:Y:S02]  /*06a0*/  IMAD R9, R6.reuse, c[0x0][0x194], R5 ;  /* 0x0000650006097a24 */ /* 0x040fe400078e0205 */
[----:B------:R-:W-:-:S03]  /*06b0*/  IMAD R6, R6, c[0x0][0x194], R3 ;  /* 0x0000650006067a24 */ /* 0x000fc600078e0203 */
[C---:B------:R-:W-:Y:S02]  /*06c0*/  ISETP.GT.AND P3, PT, R9.reuse, -0x1, !P1 ;  /* 0xffffffff0900780c */ /* 0x040fe40004f64270 */
[C---:B------:R-:W-:Y:S02]  /*06d0*/  ISETP.GT.AND P2, PT, R6.reuse, -0x1, !P0 ;  /* 0xffffffff0600780c */ /* 0x040fe40004744270 */
[----:B------:R-:W-:Y:S02]  /*06e0*/  ISETP.LT.AND P3, PT, R9, c[0x0][0x164], P3 ;  /* 0x0000590009007a0c */ /* 0x000fe40001f61270 */
[----:B------:R-:W-:Y:S02]  /*06f0*/  ISETP.LT.AND P2, PT, R6, c[0x0][0x164], P2 ;  /* 0x0000590006007a0c */ /* 0x000fe40001741270 */
[----:B------:R-:W-:Y:S02]  /*0700*/  SEL R9, RZ, 0x1, !P3 ;  /* 0x00000001ff097807 */ /* 0x000fe40005800000 */
[----:B------:R-:W-:-:S02]  /*0710*/  SEL R6, RZ, 0x1, !P2 ;  /* 0x00000001ff067807 */ /* 0x000fc40005000000 */
[-C--:B------:R-:W-:Y:S02]  /*0720*/  SHF.L.U32 R9, R9, R10.reuse, RZ ;  /* 0x0000000a09097219 */ /* 0x080fe400000006ff */
[----:B------:R-:W-:Y:S02]  /*0730*/  SHF.L.U32 R6, R6, R10, RZ ;  /* 0x0000000a06067219 */ /* 0x000fe400000006ff */
[----:B------:R-:W-:Y:S02]  /*0740*/  IADD3 R10, R10, 0x1, RZ ;  /* 0x000000010a0a7810 */ /* 0x000fe40007ffe0ff */
[----:B------:R-:W-:Y:S02]  /*0750*/  LOP3.LUT R74, R9, R74, RZ, 0xfc, !PT ;  /* 0x0000004a094a7212 */ /* 0x000fe400078efcff */
[----:B------:R-:W-:Y:S02]  /*0760*/  ISETP.GE.AND P2, PT, R10, c[0x0][0x17c], PT ;  /* 0x00005f000a007a0c */ /* 0x000fe40003f46270 */
[----:B------:R-:W-:-:S10]  /*0770*/  LOP3.LUT R85, R6, R85, RZ, 0xfc, !PT ;  /* 0x0000005506557212 */ /* 0x000fd400078efcff */
[----:B------:R-:W-:Y:S05]  /*0780*/  @!P2 BRA `(.L_x_276) ;  /* 0xfffffef00000a947 */ /* 0x000fea000383ffff */
.L_x_275:
[----:B------:R-:W-:Y:S02]  /*0790*/  ISETP.LE.AND P0, PT, R64, c[0x0][0x180], PT ;  /* 0x0000600040007a0c */ /* 0x000fe40003f03270 */
[----:B------:R-:W-:-:S10]  /*07a0*/  MOV R75, RZ ;  /* 0x000000ff004b7202 */ /* 0x000fd40000000f00 */
[----:B------:R-:W-:Y:S05]  /*07b0*/  @!P0 BRA `(.L_x_277) ;  /* 0x0000014000008947 */ /* 0x000fea0003800000 */
[----:B------:R-:W-:Y:S02]  /*07c0*/  MOV R86, RZ ;  /* 0x000000ff00567202 */ /* 0x000fe40000000f00 */
[----:B------:R-:W-:Y:S02]  /*07d0*/  MOV R75, RZ ;  /* 0x000000ff004b7202 */ /* 0x000fe40000000f00 */
[----:B------:R-:W-:-:S04]  /*07e0*/  MOV R6, RZ ;  /* 0x000000ff00067202 */ /* 0x000fc80000000f00 */
.L_x_278:
[C---:B------:R-:W-:Y:S02]  /*07f0*/  SEL R3, R7.reuse, R6, !P4 ;  /* 0x0000000607037207 */ /* 0x040fe40006000000 */
[----:B------:R-:W-:-:S03]  /*0800*/  IADD3 R7, R7, -0x1, RZ ;  /* 0xffffffff07077810 */ /* 0x000fc60007ffe0ff */
[C---:B------:R-:W-:Y:S02]  /*0810*/  IMAD R5, R3.reuse, c[0x0][0x198], R4 ;  /* 0x0000660003057a24 */ /* 0x040fe400078e0204 */
[----:B------:R-:W-:-:S03]  /*0820*/  IMAD R3, R3, c[0x0][0x198], R0 ;  /* 0x0000660003037a24 */ /* 0x000fc600078e0200 */
[----:B------:R-:W-:Y:S02]  /*0830*/  ISETP.GE.AND P1, PT, R5, c[0x0][0x168], PT ;  /* 0x00005a0005007a0c */ /* 0x000fe40003f26270 */
[----:B------:R-:W-:Y:S02]  /*0840*/  ISETP.GE.AND P0, PT, R3, c[0x0][0x168], PT ;  /* 0x00005a0003007a0c */ /* 0x000fe40003f06270 */
[----:B------:R-:W-:Y:S02]  /*0850*/  ISETP.GT.AND P1, PT, R5, -0x1, !P1 ;  /* 0xffffffff0500780c */ /* 0x000fe40004f24270 */
[----:B------:R-:W-:Y:S02]  /*0860*/  ISETP.GT.AND P0, PT, R3, -0x1, !P0 ;  /* 0xffffffff0300780c */ /* 0x000fe40004704270 */
        /* <DEDUP_REMOVED lines=9> */
.L_x_277:
[----:B------:R-:W-:Y:S01]  /*0900*/  IABS R4, c[0x0][0x1a4] ;  /* 0x0000690000047a13 */ /* 0x000fe20000000000 */
[----:B------:R-:W-:Y:S01]  /*0910*/  ULDC UR5, c[0x0][0x16c] ;  /* 0x00005b0000057ab9 */ /* 0x000fe20000000800 */
[----:B------:R-:W-:Y:S01]  /*0920*/  IMAD.SHL.U32 R40, R83, 0x40, RZ ;  /* 0x0000004053287824 */ /* 0x000fe200078e00ff */
[----:B------:R-:W-:Y:S01]  /*0930*/  ULDC UR4, c[0x0][0x1a4] ;  /* 0x0000690000047ab9 */ /* 0x000fe20000000800 */
[----:B------:R-:W-:Y:S01]  /*0940*/  ISETP.NE.AND P3, PT, RZ, c[0x0][0x1a4], PT ;  /* 0x00006900ff007a0c */ /* 0x000fe20003f65270 */
[----:B------:R-:W-:Y:S01]  /*0950*/  ULOP3.LUT UR4, UR5, UR4, URZ, 0x3c, !UPT ;  /* 0x0000000405047292 */ /* 0x000fe2000f8e3c3f */
[----:B------:R-:W0:Y:S01]  /*0960*/  I2F.RP R6, R4 ;  /* 0x0000000400067306 */ /* 0x000e220000209400 */
[----:B------:R-:W-:Y:S01]  /*0970*/  CS2R R16, SRZ ;  /* 0x0000000000107805 */ /* 0x000fe2000001ff00 */
[----:B------:R-:W-:-:S03]  /*0980*/  CS2R R18, SRZ ;  /* 0x0000000000127805 */ /* 0x000fc6000001ff00 */
[----:B------:R-:W-:-:S03]  /*0990*/  ISETP.LE.AND P2, PT, RZ, UR4, PT ;  /* 0x00000004ff007c0c */ /* 0x000fc6000bf43270 */
[----:B0-----:R-:W0:Y:S02]  /*09a0*/  MUFU.RCP R6, R6 ;  /* 0x0000000600067308 */ /* 0x001e240000001000 */
[----:B0-----:R-:W-:-:S06]  /*09b0*/  IADD3 R6, R6, 0xffffffe, RZ ;  /* 0x0ffffffe06067810 */ /* 0x001fcc0007ffe0ff */
[----:B------:R0:W1:Y:S02]  /*09c0*/  F2I.FTZ.U32.TRUNC.NTZ R7, R6 ;  /* 0x0000000600077305 */ /* 0x000064000021f000 */
[----:B0-----:R-:W-:Y:S02]  /*09d0*/  IMAD.MOV.U32 R6, RZ, RZ, RZ ;  /* 0x000000ffff067224 */ /* 0x001fe400078e00ff */
[----:B-1----:R-:W-:-:S04]  /*09e0*/  IMAD.MOV R0, RZ, RZ, -R7 ;  /* 0x000000ffff007224 */ /* 0x002fc800078e0a07 */
[----:B------:R-:W-:Y:S01]  /*09f0*/  IMAD R3, R0, R4, RZ ;  /* 0x0000000400037224 */ /* 0x000fe200078e02ff */
[----:B------:R-:W-:-:S03]  /*0a00*/  IABS R0, c[0x0][0x16c] ;  /* 0x00005b0000007a13 */ /* 0x000fc60000000000 */
[----:B------:R-:W-:-:S04]  /*0a10*/  IMAD.HI.U32 R6, R7, R3, R6 ;  /* 0x0000000307067227 */ /* 0x000fc800078e0006 */
[----:B------:R-:W-:-:S04]  /*0a20*/  IMAD.MOV.U32 R3, RZ, RZ, R0 ;  /* 0x000000ffff037224 */ /* 0x000fc800078e0000 */
[----:B------:R-:W-:-:S04]  /*0a30*/  IMAD.HI.U32 R61, R6, R3, RZ ;  /* 0x00000003063d7227 */ /* 0x000fc800078e00ff */
[----:B------:R-:W-:-:S04]  /*0a40*/  IMAD.MOV R0, RZ, RZ, -R61 ;  /* 0x000000ffff007224 */ /* 0x000fc800078e0a3d */
[----:B------:R-:W-:-:S05]  /*0a50*/  IMAD R0, R4, R0, R3 ;  /* 0x0000000004007224 */ /* 0x000fca00078e0203 */
[----:B------:R-:W-:-:S12]  /*0a60*/  ISETP.GT.U32.AND P1, PT, R4, R0, PT ;  /* 0x000000000400720c */ /* 0x000fd80003f24070 */
[----:B------:R-:W-:Y:S01]  /*0a70*/  @!P1 IMAD.IADD R0, R0, 0x1, -R4 ;  /* 0x0000000100009824 */ /* 0x000fe200078e0a04 */
[----:B------:R-:W-:-:S04]  /*0a80*/  @!P1 IADD3 R61, R61, 0x1, RZ ;  /* 0x000000013d3d9810 */ /* 0x000fc80007ffe0ff */
[----:B------:R-:W-:Y:S01]  /*0a90*/  ISETP.GE.U32.AND P0, PT, R0, R4, PT ;  /* 0x000000040000720c */ /* 0x000fe20003f06070 */
[----:B------:R-:W-:-:S05]  /*0aa0*/  IMAD.IADD R0, R2, 0x1, R40 ;  /* 0x0000000102007824 */ /* 0x000fca00078e0228 */
[C---:B------:R-:W-:Y:S02]  /*0ab0*/  IADD3 R3, R0.reuse, 0x8, RZ ;  /* 0x0000000800037810 */ /* 0x040fe40007ffe0ff */
[C---:B------:R-:W-:Y:S01]  /*0ac0*/  ISETP.GE.AND P1, PT, R0.reuse, c[0x0][0x178], PT ;  /* 0x00005e0000007a0c */ /* 0x040fe20003f26270 */
[----:B------:R-:W-:-:S03]  /*0ad0*/  IMAD R0, R0, c[0x0][0x278], RZ ;  /* 0x00009e0000007a24 */ /* 0x000fc600078e02ff */
[----:B------:R-:W-:Y:S02]  /*0ae0*/  @P0 IADD3 R61, R61, 0x1, RZ ;  /* 0x000000013d3d0810 */ /* 0x000fe40007ffe0ff */
[----:B------:R-:W-:Y:S02]  /*0af0*/  ISETP.GE.AND P0, PT, R3, c[0x0][0x178], PT ;  /* 0x00005e0003007a0c */ /* 0x000fe40003f06270 */
[----:B------:R-:W-:Y:S01]  /*0b00*/  SEL R3, RZ, 0x1, P1 ;  /* 0x00000001ff037807 */ /* 0x000fe20000800000 */
[----:B------:R-:W-:Y:S01]  /*0b10*/  @!P2 IMAD.MOV R61, RZ, RZ, -R61 ;  /* 0x000000ffff3da224 */ /* 0x000fe200078e0a3d */
[----:B------:R-:W-:Y:S02]  /*0b20*/  SEL R90, RZ, 0xffffffff, P0 ;  /* 0xffffffffff5a7807 */ /* 0x000fe40000000000 */
[----:B------:R-:W-:Y:S02]  /*0b30*/  ISETP.GE.U32.AND P0, PT, R60, c[0x0][0x16c], PT ;  /* 0x00005b003c007a0c */ /* 0x000fe40003f06070 */
[----:B------:R-:W-:Y:S01]  /*0b40*/  @!P3 LOP3.LUT R61, RZ, c[0x0][0x1a4], RZ, 0x33, !PT ;  /* 0x00006900ff3dba12 */ /* 0x000fe200078e33ff */
[----:B------:R-:W-:Y:S01]  /*0b50*/  IMAD.SHL.U32 R90, R90, 0x2, RZ ;  /* 0x000000025a5a7824 */ /* 0x000fe200078e00ff */
[----:B------:R-:W-:-:S02]  /*0b60*/  SEL R75, R75, RZ, !P0 ;  /* 0x000000ff4b4b7207 */ /* 0x000fc40004000000 */
[----:B------:R-:W-:Y:S02]  /*0b70*/  SEL R74, R74, RZ, !P0 ;  /* 0x000000ff4a4a7207 */ /* 0x000fe40004000000 */
[----:B------:R-:W-:Y:S02]  /*0b80*/  LOP3.LUT R90, R90, 0x2, R3, 0xe2, !PT ;  /* 0x000000025a5a7812 */ /* 0x000fe400078ee203 */
[----:B------:R-:W-:Y:S02]  /*0b90*/  ISETP.GE.U32.AND P1, PT, R60, R61, PT ;  /* 0x0000003d3c00720c */ /* 0x000fe40003f26070 */
[----:B------:R-:W-:Y:S02]  /*0ba0*/  LOP3.LUT P2, RZ, R75, 0x1, R74, 0x80, !PT ;  /* 0x000000014bff7812 */ /* 0x000fe4000784804a */
[----:B------:R-:W-:Y:S02]  /*0bb0*/  SEL R90, R90, RZ, !P1 ;  /* 0x000000ff5a5a7207 */ /* 0x000fe40004800000 */
[----:B------:R-:W-:-:S02]  /*0bc0*/  IADD3 R3, P1, R60, R0, RZ ;  /* 0x000000003c037210 */ /* 0x000fc40007f3e0ff */
[----:B------:R-:W-:Y:S02]  /*0bd0*/  LOP3.LUT R4, R90, 0x2, RZ, 0xc0, !PT ;  /* 0x000000025a047812 */ /* 0x000fe400078ec0ff */
[----:B------:R-:W-:Y:S02]  /*0be0*/  LEA.HI.X.SX32 R0, R0, R30, 0x1, P1 ;  /* 0x0000001e00007211 */ /* 0x000fe400008f0eff */
[----:B------:R-:W-:Y:S02]  /*0bf0*/  SEL R86, R86, RZ, !P0 ;  /* 0x000000ff56567207 */ /* 0x000fe40004000000 */
[----:B------:R-:W-:Y:S01]  /*0c00*/  SEL R85, R85, RZ, !P0 ;  /* 0x000000ff55557207 */ /* 0x000fe20004000000 */
[----:B------:R-:W2:Y:S01]  /*0c10*/  @P2 LDG.E.LTC128B.128.SYS R16, [R34] ;  /* 0x0000000022102381 */ /* 0x000ea200001eed20 */
[----:B------:R-:W-:Y:S02]  /*0c20*/  LEA R20, P1, R3, c[0x0][0x2a0], 0x1 ;  /* 0x0000a80003147a11 */ /* 0x000fe400078208ff */
[----:B------:R-:W-:-:S02]  /*0c30*/  ISETP.NE.U32.AND P4, PT, RZ, c[0x0][0x3d0], PT ;  /* 0x0000f400ff007a0c */ /* 0x000fc40003f85070 */
[----:B------:R-:W-:Y:S02]  /*0c40*/  SHF.R.U32.HI R4, RZ, 0x1, R4 ;  /* 0x00000001ff047819 */ /* 0x000fe40000011604 */
[----:B------:R-:W-:Y:S02]  /*0c50*/  LOP3.LUT P3, RZ, R86, 0x1, R85, 0x80, !PT ;  /* 0x0000000156ff7812 */ /* 0x000fe40007868055 */
[----:B------:R-:W-:Y:S02]  /*0c60*/  LOP3.LUT P2, RZ, R90, 0x1, RZ, 0xc0, !PT ;  /* 0x000000015aff7812 */ /* 0x000fe4000784c0ff */
[----:B------:R-:W-:Y:S02]  /*0c70*/  LEA.HI.X R21, R3, c[0x0][0x2a4], R0, 0x1, P1 ;  /* 0x0000a90003157a11 */ /* 0x000fe400008f0c00 */
[----:B------:R-:W-:Y:S02]  /*0c80*/  ISETP.NE.AND.EX P4, PT, RZ, c[0x0][0x3d4], PT, P4 ;  /* 0x0000f500ff007a0c */ /* 0x000fe40003f85340 */
[----:B------:R-:W-:-:S02]  /*0c90*/  ISETP.NE.U32.AND P1, PT, R4, RZ, PT ;  /* 0x000000ff0400720c */ /* 0x000fc40003f25070 */
[----:B------:R-:W-:Y:S01]  /*0ca0*/  IADD3 R42, P0, R20, c[0x0][0x288], RZ ;  /* 0x0000a200142a7a10 */ /* 0x000fe20007f1e0ff */
[----:B------:R-:W-:Y:S01]  /*0cb0*/  CS2R R12, SRZ ;  /* 0x00000000000c7805 */ /* 0x000fe2000001ff00 */
[----:B------:R-:W-:Y:S01]  /*0cc0*/  CS2R R14, SRZ ;  /* 0x00000000000e7805 */ /* 0x000fe2000001ff00 */
[----:B------:R-:W-:Y:S01]  /*0cd0*/  CS2R R8, SRZ ;  /* 0x0000000000087805 */ /* 0x000fe2000001ff00 */
[----:B------:R-:W-:Y:S01]  /*0ce0*/  CS2R R10, SRZ ;  /* 0x00000000000a7805 */ /* 0x000fe2000001ff00 */
[----:B------:R-:W-:Y:S01]  /*0cf0*/  CS2R R4, SRZ ;  /* 0x0000000000047805 */ /* 0x000fe2000001ff00 */
[----:B------:R-:W-:Y:S01]  /*0d00*/  CS2R R6, SRZ ;  /* 0x0000000000067805 */ /* 0x000fe2000001ff00 */
[----:B------:R-:W-:-:S03]  /*0d10*/  IADD3.X R43, R21, c[0x0][0x28c], RZ, P0, !PT ;  /* 0x0000a300152b7a10 */ /* 0x000fc600007fe4ff */
[----:B------:R-:W3:Y:S04]  /*0d20*/  @P3 LDG.E.LTC128B.128.SYS R12, [R36] ;  /* 0x00000000240c3381 */ /* 0x000ee800001eed20 */
[----:B------:R0:W3:Y:S04]  /*0d30*/  @P2 LDG.E.LTC128B.128.SYS R8, [R20] ;  /* 0x0000000014082381 */ /* 0x0000e800001eed20 */
[----:B------:R1:W3:Y:S01]  /*0d40*/  @P1 LDG.E.LTC128B.128.SYS R4, [R42] ;  /* 0x000000002a041381 */ /* 0x0002e200001eed20 */
[----:B0-----:R-:W-:Y:S02]  /*0d50*/  @P4 IMAD.MOV.U32 R20, RZ, RZ, c[0x0][0x3d0] ;  /* 0x0000f400ff144624 */ /* 0x001fe400078e00ff */
[----:B------:R-:W-:-:S08]  /*0d60*/  @P4 IMAD.MOV.U32 R21, RZ, RZ, c[0x0][0x3d4] ;  /* 0x0000f500ff154624 */ /* 0x000fd000078e00ff */
[----:B------:R0:W4:Y:S01]  /*0d70*/  @P4 LDG.E.U16.SYS R78, [R20] ;  /* 0x00000000144e4381 */ /* 0x00012200001ee500 */
[----:B------:R-:W-:Y:S02]  /*0d80*/  SHF.R.U32.HI R0, RZ, 0x5, R77 ;  /* 0x00000005ff007819 */ /* 0x000fe4000001164d */
[----:B------:R-:W-:-:S06]  /*0d90*/  LEA.HI R25, R2, R2, RZ, 0x1 ;  /* 0x0000000202197211 */ /* 0x000fcc00078f08ff */
[----:B------:R-:W1:Y:S01]  /*0da0*/  SHFL.IDX PT, R0, R0, RZ, 0x1f ;  /* 0x00001fff00007589 */ /* 0x000e6200000e0000 */
[----:B0-----:R-:W-:Y:S02]  /*0db0*/  IABS R20, c[0x0][0x1ec] ;  /* 0x00007b0000147a13 */ /* 0x001fe40000000000 */
[----:B------:R-:W-:Y:S01]  /*0dc0*/  LOP3.LUT R24, R25, 0x3ffffffe, RZ, 0xc0, !PT ;  /* 0x3ffffffe19187812 */ /* 0x000fe200078ec0ff */
[----:B------:R-:W-:-:S03]  /*0dd0*/  IMAD R28, R81, 0x20, R28 ;  /* 0x00000020511c7824 */ /* 0x000fc600078e021c */
[----:B------:R-:W0:Y:S01]  /*0de0*/  I2F.RP R39, R20 ;  /* 0x0000001400277306 */ /* 0x000e220000209400 */
[C---:B------:R-:W-:Y:S01]  /*0df0*/  IMAD.IADD R24, R2.reuse, 0x1, -R24 ;  /* 0x0000000102187824 */ /* 0x040fe200078e0a18 */
[----:B------:R-:W-:Y:S01]  /*0e00*/  IADD3 R2, R2, 0x8, RZ ;  /* 0x0000000802027810 */ /* 0x000fe20007ffe0ff */
[----:B------:R-:W-:-:S03]  /*0e10*/  IMAD R23, R83, 0x80, R28 ;  /* 0x0000008053177824 */ /* 0x000fc600078e021c */
[----:B------:R-:W-:Y:S02]  /*0e20*/  LEA.HI R21, R2, R2, RZ, 0x1 ;  /* 0x0000000202157211 */ /* 0x000fe400078f08ff */
[----:B------:R-:W-:Y:S02]  /*0e30*/  LEA.HI R3, R28, R28, RZ, 0x1 ;  /* 0x0000001c1c037211 */ /* 0x000fe400078f08ff */
[----:B------:R-:W-:Y:S01]  /*0e40*/  LOP3.LUT R27, R21, 0x3ffffffe, RZ, 0xc0, !PT ;  /* 0x3ffffffe151b7812 */ /* 0x000fe200078ec0ff */
[----:B-1----:R1:W1:Y:S04]  /*0e50*/  R2UR UR4, R0 ;  /* 0x00000000000473c2 */ /* 0x00226800000e0000 */
[----:B------:R-:W-:Y:S01]  /*0e60*/  IMAD.IADD R27, R2, 0x1, -R27 ;  /* 0x00000001021b7824 */ /* 0x000fe200078e0a1b */
[----:B0-----:R-:W0:Y:S01]  /*0e70*/  MUFU.RCP R39, R39 ;  /* 0x0000002700277308 */ /* 0x001e220000001000 */
[----:B-1----:R-:W-:-:S02]  /*0e80*/  IADD3 R0, R23, 0x8, RZ ;  /* 0x0000000817007810 */ /* 0x002fc40007ffe0ff */
[----:B------:R-:W-:Y:S02]  /*0e90*/  LOP3.LUT R29, R3, 0x3ffffffe, RZ, 0xc0, !PT ;  /* 0x3ffffffe031d7812 */ /* 0x000fe400078ec0ff */
[----:B------:R-:W-:Y:S02]  /*0ea0*/  ISETP.GE.AND P0, PT, R0, c[0x0][0x1c0], PT ;  /* 0x0000700000007a0c */ /* 0x000fe40003f06270 */
[C---:B------:R-:W-:Y:S02]  /*0eb0*/  ISETP.GE.AND P3, PT, R23.reuse, c[0x0][0x1c0], PT ;  /* 0x0000700017007a0c */ /* 0x040fe40003f66270 */
[C---:B------:R-:W-:Y:S02]  /*0ec0*/  IADD3 R0, R23.reuse, 0x10, RZ ;  /* 0x0000001017007810 */ /* 0x040fe40007ffe0ff */
[C---:B------:R-:W-:Y:S01]  /*0ed0*/  IADD3 R2, R23.reuse, 0x18, RZ ;  /* 0x0000001817027810 */ /* 0x040fe20007ffe0ff */
[----:B------:R-:W-:Y:S02]  /*0ee0*/  IMAD R23, R23, c[0x0][0x308], RZ ;  /* 0x0000c20017177a24 */ /* 0x000fe400078e02ff */
[----:B------:R-:W-:-:S02]  /*0ef0*/  IMAD.SHL.U32 R22, R77, 0x4, RZ ;  /* 0x000000044d167824 */ /* 0x000fc400078e00ff */
[C---:B------:R-:W-:Y:S01]  /*0f00*/  IMAD.IADD R29, R28.reuse, 0x1, -R29 ;  /* 0x000000011c1d7824 */ /* 0x040fe200078e0a1d */
[----:B------:R-:W-:Y:S02]  /*0f10*/  IADD3 R28, R28, 0x8, RZ ;  /* 0x000000081c1c7810 */ /* 0x000fe40007ffe0ff */
[----:B------:R-:W-:Y:S02]  /*0f20*/  IADD3 R32, P1, R60, R23, RZ ;  /* 0x000000173c207210 */ /* 0x000fe40007f3e0ff */
[C---:B------:R-:W-:Y:S02]  /*0f30*/  LOP3.LUT R33, R77.reuse, 0x6, RZ, 0xc0, !PT ;  /* 0x000000064d217812 */ /* 0x040fe400078ec0ff */
[----:B------:R-:W-:Y:S02]  /*0f40*/  LOP3.LUT R22, R22, 0x4, RZ, 0xc0, !PT ;  /* 0x0000000416167812 */ /* 0x000fe400078ec0ff */
[----:B------:R-:W-:Y:S01]  /*0f50*/  ISETP.GE.AND P2, PT, R0, c[0x0][0x1c0], PT ;  /* 0x0000700000007a0c */ /* 0x000fe20003f46270 */
[----:B------:R-:W-:Y:S01]  /*0f60*/  IMAD.SHL.U32 R0, R77, 0x8, RZ ;  /* 0x000000084d007824 */ /* 0x000fe200078e00ff */
[----:B------:R-:W-:-:S02]  /*0f70*/  LEA.HI R26, R28, R28, RZ, 0x1 ;  /* 0x0000001c1c1a7211 */ /* 0x000fc400078f08ff */
[----:B------:R-:W-:Y:S02]  /*0f80*/  LEA.HI.X.SX32 R30, R23, R30, 0x1, P1 ;  /* 0x0000001e171e7211 */ /* 0x000fe400008f0eff */
[----:B------:R-:W-:Y:S02]  /*0f90*/  LEA.HI R33, R33, R22, RZ, 0x1f ;  /* 0x0000001621217211 */ /* 0x000fe400078ff8ff */
[----:B------:R-:W-:Y:S02]  /*0fa0*/  SEL R23, RZ, 0x1, P3 ;  /* 0x00000001ff177807 */ /* 0x000fe40001800000 */
[----:B------:R-:W-:Y:S02]  /*0fb0*/  ISETP.NE.AND P3, PT, R64, c[0x0][0x180], PT ;  /* 0x0000600040007a0c */ /* 0x000fe40003f65270 */
[----:B------:R-:W-:Y:S02]  /*0fc0*/  ISETP.GE.AND P5, PT, R2, c[0x0][0x1c0], PT ;  /* 0x0000700002007a0c */ /* 0x000fe40003fa6270 */
[----:B------:R-:W-:-:S02]  /*0fd0*/  LOP3.LUT R22, R26, 0x3ffffffe, RZ, 0xc0, !PT ;  /* 0x3ffffffe1a167812 */ /* 0x000fc400078ec0ff */
[--C-:B------:R-:W-:Y:S02]  /*0fe0*/  LOP3.LUT R2, R33, 0x70, R0.reuse, 0xf8, !PT ;  /* 0x0000007021027812 */ /* 0x100fe400078ef800 */
[----:B0-----:R-:W-:Y:S02]  /*0ff0*/  IADD3 R39, R39, 0xffffffe, RZ ;  /* 0x0ffffffe27277810 */ /* 0x001fe40007ffe0ff */
[----:B------:R-:W-:Y:S02]  /*1000*/  LOP3.LUT R0, R33, 0xf0, R0, 0xf8, !PT ;  /* 0x000000f021007812 */ /* 0x000fe400078ef800 */
[----:B------:R-:W-:Y:S01]  /*1010*/  SEL R33, RZ, 0x4, P2 ;  /* 0x00000004ff217807 */ /* 0x000fe20001000000 */
[----:B------:R-:W-:Y:S01]  /*1020*/  IMAD.IADD R22, R28, 0x1, -R22 ;  /* 0x000000011c167824 */ /* 0x000fe200078e0a16 */
[----:B------:R-:W-:Y:S01]  /*1030*/  LEA R62, P2, R32, c[0x0][0x330], 0x1 ;  /* 0x0000cc00203e7a11 */ /* 0x000fe200078408ff */
[----:B------:R-:W-:Y:S01]  /*1040*/  IMAD R24, R24, 0x4, R31 ;  /* 0x0000000418187824 */ /* 0x000fe200078e021f */
[----:B------:R-:W0:Y:S01]  /*1050*/  F2I.FTZ.U32.TRUNC.NTZ R39, R39 ;  /* 0x0000002700277305 */ /* 0x000e22000021f000 */
[----:B------:R-:W-:Y:S01]  /*1060*/  SHF.R.S32.HI R28, RZ, 0x1, R25 ;  /* 0x00000001ff1c7819 */ /* 0x000fe20000011419 */
[--C-:B------:R-:W-:Y:S01]  /*1070*/  IMAD R27, R27, 0x4, R31.reuse ;  /* 0x000000041b1b7824 */ /* 0x100fe200078e021f */
[----:B------:R-:W-:Y:S01]  /*1080*/  LEA.HI.X R63, R32, c[0x0][0x334], R30, 0x1, P2 ;  /* 0x0000cd00203f7a11 */ /* 0x000fe200010f0c1e */
[--C-:B------:R-:W-:Y:S01]  /*1090*/  IMAD R29, R29, 0x4, R31.reuse ;  /* 0x000000041d1d7824 */ /* 0x100fe200078e021f */
[----:B------:R-:W-:Y:S01]  /*10a0*/  SEL R118, RZ, 0x8, P5 ;  /* 0x00000008ff767807 */ /* 0x000fe20002800000 */
[----:B------:R-:W-:Y:S01]  /*10b0*/  IMAD R22, R22, 0x4, R31 ;  /* 0x0000000416167824 */ /* 0x000fe200078e021f */
[----:B------:R-:W-:Y:S01]  /*10c0*/  SHF.R.S32.HI R25, RZ, 0x1f, R25 ;  /* 0x0000001fff197819 */ /* 0x000fe20000011419 */
[----:B------:R-:W-:Y:S01]  /*10d0*/  IMAD.MOV.U32 R32, RZ, RZ, RZ ;  /* 0x000000ffff207224 */ /* 0x000fe200078e00ff */
[----:B------:R-:W-:-:S02]  /*10e0*/  SEL R38, RZ, 0xffffffff, P0 ;  /* 0xffffffffff267807 */ /* 0x000fc40000000000 */
[----:B------:R-:W-:Y:S02]  /*10f0*/  SHF.R.S32.HI R31, RZ, 0x1f, R24 ;  /* 0x0000001fff1f7819 */ /* 0x000fe40000011418 */
[----:B------:R-:W-:Y:S01]  /*1100*/  @!P3 ISETP.LT.AND P5, PT, R64, c[0x0][0x17c], PT ;  /* 0x00005f004000ba0c */ /* 0x000fe20003fa1270 */
[----:B------:R-:W-:Y:S01]  /*1110*/  IMAD.SHL.U32 R38, R38, 0x2, RZ ;  /* 0x0000000226267824 */ /* 0x000fe200078e00ff */
[----:B------:R-:W-:Y:S01]  /*1120*/  LEA.HI R25, R25, R28, RZ, 0x2 ;  /* 0x0000001c19197211 */ /* 0x000fe200078f10ff */
[----:B------:R-:W-:Y:S01]  /*1130*/  IMAD.MOV.U32 R67, RZ, RZ, 0x8 ;  /* 0x00000008ff437424 */ /* 0x000fe200078e00ff */
[----:B------:R-:W-:Y:S02]  /*1140*/  LEA.HI R31, R31, R24, RZ, 0x2 ;  /* 0x000000181f1f7211 */ /* 0x000fe400078f10ff */
[C---:B------:R-:W-:Y:S01]  /*1150*/  @!P3 SEL R32, R64.reuse, 0x2, P5 ;  /* 0x000000024020b807 */ /* 0x040fe20002800000 */
[----:B------:R-:W-:Y:S01]  /*1160*/  IMAD.MOV.U32 R66, RZ, RZ, c[0x0][0x298] ;  /* 0x0000a600ff427624 */ /* 0x000fe200078e00ff */
[----:B------:R-:W-:-:S02]  /*1170*/  ISETP.NE.AND P1, PT, R64, c[0x0][0x27c], PT ;  /* 0x00009f0040007a0c */ /* 0x000fc40003f25270 */
[----:B------:R-:W-:Y:S02]  /*1180*/  LOP3.LUT R25, R25, 0x1ffffffc, RZ, 0xc0, !PT ;  /* 0x1ffffffc19197812 */ /* 0x000fe400078ec0ff */
[----:B------:R-:W-:Y:S02]  /*1190*/  LOP3.LUT R31, R31, 0xfffffffc, RZ, 0xc0, !PT ;  /* 0xfffffffc1f1f7812 */ /* 0x000fe400078ec0ff */
[C---:B------:R-:W-:Y:S01]  /*11a0*/  ISETP.NE.AND P2, PT, R32.reuse, 0x2, PT ;  /* 0x000000022000780c */ /* 0x040fe20003f45270 */
[----:B------:R-:W-:Y:S01]  /*11b0*/  IMAD R32, R32, R67, c[0x2][0x0] ;  /* 0x0080000020207624 */ /* 0x000fe200078e0243 */
[----:B------:R-:W-:Y:S01]  /*11c0*/  LOP3.LUT R38, R38, 0x2, R23, 0xe2, !PT ;  /* 0x0000000226267812 */ /* 0x000fe200078ee217 */
[----:B------:R-:W-:Y:S01]  /*11d0*/  IMAD.MOV.U32 R65, RZ, RZ, c[0x0][0x29c] ;  /* 0x0000a700ff417624 */ /* 0x000fe200078e00ff */
[----:B------:R-:W-:Y:S01]  /*11e0*/  SEL R73, R66, c[0x0][0x290], !P1 ;  /* 0x0000a40042497a07 */ /* 0x000fe20004800000 */
[----:B------:R-:W-:Y:S01]  /*11f0*/  IMAD.IADD R25, R28, 0x1, -R25 ;  /* 0x000000011c197824 */ /* 0x000fe200078e0a19 */
[----:B------:R-:W-:Y:S01]  /*1200*/  LOP3.LUT R118, R118, R33, R38, 0xfe, !PT ;  /* 0x0000002176767212 */ /* 0x000fe200078efe26 */
[----:B0-----:R-:W-:-:S02]  /*1210*/  IMAD.MOV R23, RZ, RZ, -R39 ;  /* 0x000000ffff177224 */ /* 0x001fc400078e0a27 */
[----:B------:R-:W-:Y:S01]  /*1220*/  IMAD.IADD R24, R24, 0x1, -R31 ;  /* 0x0000000118187824 */ /* 0x000fe200078e0a1f */
[----:B------:R-:W-:Y:S01]  /*1230*/  IADD3 R73, P0, R73, R42, RZ ;  /* 0x0000002a49497210 */ /* 0x000fe20007f1e0ff */
[----:B------:R-:W0:Y:S01]  /*1240*/  LDC.64 R32, c[0x0][R32+0x160] ;  /* 0x0000580020207b82 */ /* 0x000e220000000a00 */
[----:B------:R-:W-:Y:S01]  /*1250*/  SEL R72, R65, c[0x0][0x294], !P1 ;  /* 0x0000a50041487a07 */ /* 0x000fe20004800000 */
[----:B------:R-:W-:Y:S01]  /*1260*/  IMAD R23, R23, R20, RZ ;  /* 0x0000001417177224 */ /* 0x000fe200078e02ff */
[----:B------:R-:W-:Y:S01]  /*1270*/  LOP3.LUT R24, R24, R25, RZ, 0x3c, !PT ;  /* 0x0000001918187212 */ /* 0x000fe200078e3cff */
[----:B------:R-:W-:Y:S02]  /*1280*/  IMAD.MOV.U32 R38, RZ, RZ, RZ ;  /* 0x000000ffff267224 */ /* 0x000fe400078e00ff */
[----:B------:R-:W-:Y:S01]  /*1290*/  IMAD.X R72, R72, 0x1, R43, P0 ;  /* 0x0000000148487824 */ /* 0x000fe200000e062b */
[----:B------:R-:W-:Y:S01]  /*12a0*/  SHF.R.S32.HI R30, RZ, 0x1, R3 ;  /* 0x00000001ff1e7819 */ /* 0x000fe20000011403 */
[----:B------:R-:W-:Y:S01]  /*12b0*/  IMAD.HI.U32 R43, R39, R23, R38 ;  /* 0x00000017272b7227 */ /* 0x000fe200078e0026 */
[----:B------:R-:W-:-:S02]  /*12c0*/  SHF.R.S32.HI R38, RZ, 0x1f, R3 ;  /* 0x0000001fff267819 */ /* 0x000fc40000011403 */
[--C-:B------:R-:W-:Y:S01]  /*12d0*/  SHF.R.S32.HI R23, RZ, 0x1, R21.reuse ;  /* 0x00000001ff177819 */ /* 0x100fe20000011415 */
[----:B------:R-:W-:Y:S01]  /*12e0*/  IMAD.IADD R3, R31, 0x1, R24 ;  /* 0x000000011f037824 */ /* 0x000fe200078e0218 */
[----:B------:R-:W-:Y:S02]  /*12f0*/  SHF.R.S32.HI R21, RZ, 0x1f, R21 ;  /* 0x0000001fff157819 */ /* 0x000fe40000011415 */
[----:B------:R-:W-:Y:S02]  /*1300*/  SHF.R.S32.HI R31, RZ, 0x1f, R27 ;  /* 0x0000001fff1f7819 */ /* 0x000fe4000001141b */
[----:B------:R-:W-:Y:S02]  /*1310*/  LEA.HI R21, R21, R23, RZ, 0x2 ;  /* 0x0000001715157211 */ /* 0x000fe400078f10ff */
[----:B------:R-:W-:Y:S02]  /*1320*/  LEA.HI R31, R31, R27, RZ, 0x2 ;  /* 0x0000001b1f1f7211 */ /* 0x000fe400078f10ff */
[----:B------:R-:W-:-:S02]  /*1330*/  LOP3.LUT R39, R21, 0x1ffffffc, RZ, 0xc0, !PT ;  /* 0x1ffffffc15277812 */ /* 0x000fc400078ec0ff */
[----:B------:R-:W-:Y:S02]  /*1340*/  LOP3.LUT R31, R31, 0xfffffffc, RZ, 0xc0, !PT ;  /* 0xfffffffc1f1f7812 */ /* 0x000fe400078ec0ff */
[----:B------:R-:W-:Y:S01]  /*1350*/  IABS R25, c[0x0][0x1b4] ;  /* 0x00006d0000197a13 */ /* 0x000fe20000000000 */
[----:B------:R-:W-:Y:S02]  /*1360*/  IMAD.IADD R39, R23, 0x1, -R39 ;  /* 0x0000000117277824 */ /* 0x000fe400078e0a27 */
[----:B------:R-:W-:Y:S01]  /*1370*/  IMAD.IADD R27, R27, 0x1, -R31 ;  /* 0x000000011b1b7824 */ /* 0x000fe200078e0a1f */
[----:B0-----:R-:W-:Y:S01]  /*1380*/  IADD3 R69, P0, R32, R36, RZ ;  /* 0x0000002420457210 */ /* 0x001fe20007f1e0ff */
[----:B------:R-:W-:-:S03]  /*1390*/  IMAD.HI.U32 R43, R43, R25, RZ ;  /* 0x000000192b2b7227 */ /* 0x000fc600078e00ff */
[----:B------:R-:W-:Y:S01]  /*13a0*/  LOP3.LUT R27, R27, R39, RZ, 0x3c, !PT ;  /* 0x000000271b1b7212 */ /* 0x000fe200078e3cff */
[----:B------:R-:W-:Y:S02]  /*13b0*/  IMAD.MOV R21, RZ, RZ, -R43 ;  /* 0x000000ffff157224 */ /* 0x000fe400078e0a2b */
[----:B------:R-:W-:Y:S01]  /*13c0*/  IMAD.X R68, R33, 0x1, R37, P0 ;  /* 0x0000000121447824 */ /* 0x000fe200000e0625 */
[----:B------:R-:W-:Y:S01]  /*13d0*/  IADD3 R71, P0, R32, R34, RZ ;  /* 0x0000002220477210 */ /* 0x000fe20007f1e0ff */
[----:B------:R-:W-:Y:S02]  /*13e0*/  IMAD R21, R20, R21, R25 ;  /* 0x0000001514157224 */ /* 0x000fe400078e0219 */
[----:B------:R-:W-:Y:S01]  /*13f0*/  IMAD.IADD R27, R31, 0x1, R27 ;  /* 0x000000011f1b7824 */ /* 0x000fe200078e021b */
[----:B------:R-:W-:Y:S01]  /*1400*/  USHF.R.S32.HI UR15, URZ, 0x1f, UR4 ;  /* 0x0000001f3f0f7899 */ /* 0x000fe20008011404 */
[----:B------:R-:W-:Y:S02]  /*1410*/  IMAD R3, R28, 0x10, R3 ;  /* 0x000000101c037824 */ /* 0x000fe400078e0203 */
[----:B------:R-:W-:Y:S01]  /*1420*/  IMAD.X R70, R33, 0x1, R35, P0 ;  /* 0x0000000121467824 */ /* 0x000fe200000e0623 */
[----:B------:R-:W-:Y:S01]  /*1430*/  ISETP.GT.U32.AND P0, PT, R20, R21, PT ;  /* 0x000000151400720c */ /* 0x000fe20003f04070 */
[----:B------:R-:W-:Y:S01]  /*1440*/  IMAD R27, R23, 0x10, R27 ;  /* 0x00000010171b7824 */ /* 0x000fe200078e021b */
[----:B------:R-:W-:Y:S01]  /*1450*/  ULEA.HI UR15, UR15, UR4, URZ, 0x2 ;  /* 0x000000040f0f7291 */ /* 0x000fe2000f8f103f */
[----:B------:R-:W-:-:S02]  /*1460*/  IMAD.SHL.U32 R3, R3, 0x8, RZ ;  /* 0x0000000803037824 */ /* 0x000fc400078e00ff */
[----:B------:R-:W-:Y:S01]  /*1470*/  IMAD.SHL.U32 R27, R27, 0x8, RZ ;  /* 0x000000081b1b7824 */ /* 0x000fe200078e00ff */
[----:B------:R-:W-:Y:S02]  /*1480*/  USHF.R.S32.HI UR14, URZ, 0x2, UR15 ;  /* 0x000000023f0e7899 */ /* 0x000fe4000801140f */
[----:B------:R-:W-:Y:S01]  /*1490*/  SHF.R.S32.HI R93, RZ, 0x3, R3 ;  /* 0x00000003ff5d7819 */ /* 0x000fe20000011403 */
[----:B------:R-:W-:Y:S01]  /*14a0*/  ULOP3.LUT UR15, UR15, 0xfffffffc, URZ, 0xc0, !UPT ;  /* 0xfffffffc0f0f7892 */ /* 0x000fe2000f8ec03f */
[----:B------:R-:W-:Y:S02]  /*14b0*/  SHF.R.S32.HI R92, RZ, 0x3, R27 ;  /* 0x00000003ff5c7819 */ /* 0x000fe4000001141b */
[----:B------:R-:W-:Y:S01]  /*14c0*/  @!P0 IMAD.IADD R21, R21, 0x1, -R20 ;  /* 0x0000000115158824 */ /* 0x000fe200078e0a14 */
[----:B------:R-:W-:Y:S01]  /*14d0*/  UIADD3 UR15, UR4, -UR15, URZ ;  /* 0x8000000f040f7290 */ /* 0x000fe2000fffe03f */
[----:B------:R-:W-:Y:S01]  /*14e0*/  SHF.R.S32.HI R28, RZ, 0x1, R26 ;  /* 0x00000001ff1c7819 */ /* 0x000fe2000001141a */
[----:B------:R-:W-:-:S02]  /*14f0*/  ULDC UR6, c[0x0][0x1b4] ;  /* 0x00006d0000067ab9 */ /* 0x000fc40000000800 */
[----:B------:R-:W-:Y:S01]  /*1500*/  ULDC UR4, c[0x0][0x1ec] ;  /* 0x00007b0000047ab9 */ /* 0x000fe20000000800 */
[----:B------:R-:W-:Y:S01]  /*1510*/  SHF.R.S32.HI R24, RZ, 0x1f, R29 ;  /* 0x0000001fff187819 */ /* 0x000fe2000001141d */
[----:B------:R-:W-:Y:S01]  /*1520*/  IMAD.MOV.U32 R94, RZ, RZ, R60 ;  /* 0x000000ffff5e7224 */ /* 0x000fe200078e003c */
[----:B------:R-:W-:Y:S01]  /*1530*/  SHF.R.S32.HI R26, RZ, 0x1f, R26 ;  /* 0x0000001fff1a7819 */ /* 0x000fe2000001141a */
[----:B------:R-:W-:Y:S01]  /*1540*/  ULOP3.LUT UR4, UR6, UR4, URZ, 0x3c, !UPT ;  /* 0x0000000406047292 */ /* 0x000fe2000f8e3c3f */
[----:B------:R-:W-:Y:S02]  /*1550*/  SHF.R.S32.HI R25, RZ, 0x1f, R22 ;  /* 0x0000001fff197819 */ /* 0x000fe40000011416 */
[----:B------:R-:W-:Y:S02]  /*1560*/  SEL R91, RZ, c[0x0][0x280], P1 ;  /* 0x0000a000ff5b7a07 */ /* 0x000fe40000800000 */
[----:B------:R-:W-:Y:S02]  /*1570*/  ISETP.GE.U32.AND P1, PT, R21, R20, PT ;  /* 0x000000141500720c */ /* 0x000fe40003f26070 */
[----:B------:R-:W-:-:S02]  /*1580*/  LEA.HI R38, R38, R30, RZ, 0x2 ;  /* 0x0000001e26267211 */ /* 0x000fc400078f10ff */
[----:B------:R-:W-:Y:S02]  /*1590*/  LEA.HI R24, R24, R29, RZ, 0x2 ;  /* 0x0000001d18187211 */ /* 0x000fe400078f10ff */
[----:B------:R-:W-:Y:S02]  /*15a0*/  LEA.HI R26, R26, R28, RZ, 0x2 ;  /* 0x0000001c1a1a7211 */ /* 0x000fe400078f10ff */
[----:B------:R-:W-:Y:S02]  /*15b0*/  LEA.HI R25, R25, R22, RZ, 0x2 ;  /* 0x0000001619197211 */ /* 0x000fe400078f10ff */
[----:B------:R-:W-:Y:S02]  /*15c0*/  @!P2 IADD3 R94, R60, c[0x0][0x248], RZ ;  /* 0x000092003c5eaa10 */ /* 0x000fe40007ffe0ff */
[----:B------:R-:W-:Y:S02]  /*15d0*/  ISETP.LE.AND P2, PT, RZ, UR4, PT ;  /* 0x00000004ff007c0c */ /* 0x000fe4000bf43270 */
[----:B------:R-:W-:-:S02]  /*15e0*/  LOP3.LUT R38, R38, 0x1ffffffc, RZ, 0xc0, !PT ;  /* 0x1ffffffc26267812 */ /* 0x000fc400078ec0ff */
[----:B------:R-:W-:Y:S02]  /*15f0*/  LOP3.LUT R24, R24, 0xfffffffc, RZ, 0xc0, !PT ;  /* 0xfffffffc18187812 */ /* 0x000fe400078ec0ff */
[----:B------:R-:W-:Y:S02]  /*1600*/  LOP3.LUT R26, R26, 0x1ffffffc, RZ, 0xc0, !PT ;  /* 0x1ffffffc1a1a7812 */ /* 0x000fe400078ec0ff */
[----:B------:R-:W-:Y:S02]  /*1610*/  LOP3.LUT R25, R25, 0xfffffffc, RZ, 0xc0, !PT ;  /* 0xfffffffc19197812 */ /* 0x000fe400078ec0ff */
[----:B------:R-:W-:Y:S01]  /*1620*/  @!P0 IADD3 R43, R43, 0x1, RZ ;  /* 0x000000012b2b8810 */ /* 0x000fe20007ffe0ff */
[----:B------:R-:W-:Y:S01]  /*1630*/  ULEA UR5, UR15, UR14, 0x4 ;  /* 0x0000000e0f057291 */ /* 0x000fe2000f8e203f */
[----:B------:R-:W-:Y:S01]  /*1640*/  IMAD.IADD R38, R30, 0x1, -R38 ;  /* 0x000000011e267824 */ /* 0x000fe200078e0a26 */
[----:B------:R-:W-:Y:S01]  /*1650*/  ISETP.GE.U32.AND P0, PT, R94, c[0x0][0x16c], PT ;  /* 0x00005b005e007a0c */ /* 0x000fe20003f06070 */
[----:B------:R-:W-:Y:S01]  /*1660*/  IMAD.IADD R29, R29, 0x1, -R24 ;  /* 0x000000011d1d7824 */ /* 0x000fe200078e0a18 */
[----:B------:R-:W-:Y:S01]  /*1670*/  @P1 IADD3 R43, R43, 0x1, RZ ;  /* 0x000000012b2b1810 */ /* 0x000fe20007ffe0ff */
[----:B------:R-:W-:-:S02]  /*1680*/  IMAD.IADD R26, R28, 0x1, -R26 ;  /* 0x000000011c1a7824 */ /* 0x000fc400078e0a1a */
[----:B------:R-:W-:Y:S01]  /*1690*/  IMAD.IADD R22, R22, 0x1, -R25 ;  /* 0x0000000116167824 */ /* 0x000fe200078e0a19 */
[----:B------:R-:W-:Y:S01]  /*16a0*/  USHF.L.U32 UR5, UR5, 0x3, URZ ;  /* 0x0000000305057899 */ /* 0x000fe2000800063f */
[----:B------:R-:W-:Y:S01]  /*16b0*/  IMAD.U32 R116, RZ, RZ, UR14 ;  /* 0x0000000eff747e24 */ /* 0x000fe2000f8e00ff */
[----:B------:R-:W-:Y:S01]  /*16c0*/  ISETP.LT.AND P1, PT, RZ, c[0x0][0x218], PT ;  /* 0x00008600ff007a0c */ /* 0x000fe20003f21270 */
[----:B--2---:R-:W-:Y:S01]  /*16d0*/  STS.128 [R93.X16], R16 ;  /* 0x000000105d007388 */ /* 0x004fe2000000cc00 */
[----:B------:R-:W-:Y:S01]  /*16e0*/  LOP3.LUT R29, R29, R38, RZ, 0x3c, !PT ;  /* 0x000000261d1d7212 */ /* 0x000fe200078e3cff */
[----:B------:R-:W-:Y:S01]  /*16f0*/  @!P2 IMAD.MOV R43, RZ, RZ, -R43 ;  /* 0x000000ffff2ba224 */ /* 0x000fe200078e0a2b */
[----:B------:R-:W-:Y:S01]  /*1700*/  LOP3.LUT R22, R22, R26, RZ, 0x3c, !PT ;  /* 0x0000001a16167212 */ /* 0x000fe200078e3cff */
[----:B------:R-:W-:Y:S01]  /*1710*/  IMAD R116, R116, 0x20, R40 ;  /* 0x0000002074747824 */ /* 0x000fe200078e0228 */
[----:B------:R-:W-:Y:S01]  /*1720*/  USHF.L.U32 UR5, UR5, 0x4, URZ ;  /* 0x0000000405057899 */ /* 0x000fe2000800063f */
[----:B------:R-:W-:Y:S01]  /*1730*/  IMAD.SHL.U32 R40, R2, 0x10, RZ ;  /* 0x0000001002287824 */ /* 0x000fe200078e00ff */
[----:B------:R-:W-:Y:S01]  /*1740*/  ULEA UR13, UR14, 0x2000, 0x7 ;  /* 0x000020000e0d7891 */ /* 0x000fe2000f8e383f */
[----:B------:R-:W-:Y:S01]  /*1750*/  IMAD.SHL.U32 R31, R0, 0x10, RZ ;  /* 0x00000010001f7824 */ /* 0x000fe200078e00ff */
[----:B---3--:R-:W-:Y:S04]  /*1760*/  STS.128 [R92.X16], R12 ;  /* 0x0000000c5c007388 */ /* 0x008fe8000000cc00 */
[----:B------:R0:W-:Y:S04]  /*1770*/  STS.128 [R93.X16+0x2000], R8 ;  /* 0x002000085d007388 */ /* 0x0001e8000000cc00 */
[----:B------:R1:W-:Y:S04]  /*1780*/  STS.128 [R92.X16+0x2000], R4 ;  /* 0x002000045c007388 */ /* 0x0003e8000000cc00 */
[----:B------:R-:W-:Y:S05]  /*1790*/  BAR.SYNC.DEFER_BLOCKING 0x0 ;  /* 0x0000000000007b1d */ /* 0x000fea0000010000 */
[----:B------:R-:W2:Y:S01]  /*17a0*/  @!P4 LDC.U16 R78, c[0x0][0x3c8] ;  /* 0x0000f200ff4ecb82 */ /* 0x000ea20000000400 */
[----:B------:R-:W-:Y:S01]  /*17b0*/  ISETP.NE.AND P4, PT, RZ, c[0x0][0x1ec], PT ;  /* 0x00007b00ff007a0c */ /* 0x000fe20003f85270 */
[----:B------:R-:W-:-:S02]  /*17c0*/  IMAD.SHL.U32 R0, R77, 0x2, RZ ;  /* 0x000000024d007824 */ /* 0x000fc400078e00ff */
[----:B------:R-:W-:Y:S02]  /*17d0*/  IMAD.IADD R91, R60, 0x1, R91 ;  /* 0x000000013c5b7824 */ /* 0x000fe400078e025b */
[----:B------:R-:W-:Y:S02]  /*17e0*/  IMAD.IADD R29, R24, 0x1, R29 ;  /* 0x00000001181d7824 */ /* 0x000fe400078e021d */
[----:B------:R-:W-:Y:S01]  /*17f0*/  IMAD.IADD R3, R25, 0x1, R22 ;  /* 0x0000000119037824 */ /* 0x000fe200078e0216 */
[----:B------:R-:W-:Y:S01]  /*1800*/  LOP3.LUT R0, R0, 0x6, RZ, 0xc0, !PT ;  /* 0x0000000600007812 */ /* 0x000fe200078ec0ff */
[----:B------:R-:W-:-:S03]  /*1810*/  IMAD.MOV.U32 R97, RZ, RZ, RZ ;  /* 0x000000ffff617224 */ /* 0x000fc600078e00ff */
[----:B------:R-:W-:Y:S01]  /*1820*/  @!P4 LOP3.LUT R43, RZ, c[0x0][0x1ec], RZ, 0x33, !PT ;  /* 0x00007b00ff2bca12 */ /* 0x000fe200078e33ff */
[----:B------:R-:W-:Y:S01]  /*1830*/  @P0 IMAD.MOV.U32 R85, RZ, RZ, RZ ;  /* 0x000000ffff550224 */ /* 0x000fe200078e00ff */
[----:B------:R-:W-:Y:S01]  /*1840*/  @P0 CS2R R74, SRZ ;  /* 0x00000000004a0805 */ /* 0x000fe2000001ff00 */
[----:B------:R-:W-:Y:S01]  /*1850*/  @P0 IMAD.MOV.U32 R86, RZ, RZ, RZ ;  /* 0x000000ffff560224 */ /* 0x000fe200078e00ff */
[----:B------:R-:W-:Y:S01]  /*1860*/  ISETP.GE.U32.AND P2, PT, R60, R43, PT ;  /* 0x0000002b3c00720c */ /* 0x000fe20003f46070 */
[----:B------:R-:W-:Y:S01]  /*1870*/  IMAD R29, R30, 0x10, R29 ;  /* 0x000000101e1d7824 */ /* 0x000fe200078e021d */
[----:B------:R-:W-:Y:S01]  /*1880*/  ISETP.GE.U32.AND P0, PT, R91, R61, PT ;  /* 0x0000003d5b00720c */ /* 0x000fe20003f06070 */
[----:B------:R-:W-:Y:S01]  /*1890*/  IMAD R3, R28, 0x10, R3 ;  /* 0x000000101c037824 */ /* 0x000fe200078e0203 */
[----:B------:R3:W2:Y:S01]  /*18a0*/  LDSM.16.M88.2 R18, [R40+UR5] ;  /* 0x000000052812783b */ /* 0x0006a20008000100 */
[----:B------:R-:W-:Y:S01]  /*18b0*/  IMAD.MOV.U32 R95, RZ, RZ, 0x1 ;  /* 0x00000001ff5f7424 */ /* 0x000fe200078e00ff */
[----:B------:R-:W-:-:S02]  /*18c0*/  UMOV UR4, UR13 ;  /* 0x0000000d00047c82 */ /* 0x000fc40008000000 */
[----:B------:R3:W2:Y:S01]  /*18d0*/  LDSM.16.M88.4 R20, [R31+UR13] ;  /* 0x0000000d1f14783b */ /* 0x0006a20008000200 */
[----:B------:R-:W-:Y:S01]  /*18e0*/  IMAD.IADD R116, R0, 0x1, R116 ;  /* 0x0000000100747824 */ /* 0x000fe200078e0274 */
[----:B------:R-:W-:Y:S01]  /*18f0*/  @!P3 SEL R97, RZ, 0x1, !P5 ;  /* 0x00000001ff61b807 */ /* 0x000fe20006800000 */
[----:B------:R-:W-:Y:S01]  /*1900*/  IMAD.MOV.U32 R96, RZ, RZ, c[0x0][0x218] ;  /* 0x00008600ff607624 */ /* 0x000fe200078e00ff */
[----:B------:R-:W-:Y:S01]  /*1910*/  SEL R118, R118, RZ, !P2 ;  /* 0x000000ff76767207 */ /* 0x000fe20005000000 */
[----:B------:R-:W-:-:S03]  /*1920*/  @!P3 IMAD.MOV.U32 R95, RZ, RZ, RZ ;  /* 0x000000ffff5fb224 */ /* 0x000fc600078e00ff */
[----:B------:R3:W2:Y:S01]  /*1930*/  LDSM.16.M88.4 R24, [R31+UR13+0x1000] ;  /* 0x0010000d1f18783b */ /* 0x0006a20008000200 */
[----:B------:R-:W-:Y:S01]  /*1940*/  IMAD.SHL.U32 R88, R29, 0x8, RZ ;  /* 0x000000081d587824 */ /* 0x000fe200078e00ff */
[----:B------:R-:W-:Y:S01]  /*1950*/  SEL R90, R90, RZ, !P0 ;  /* 0x000000ff5a5a7207 */ /* 0x000fe20004000000 */
[----:B0-----:R-:W-:Y:S02]  /*1960*/  IMAD.SHL.U32 R93, R93, 0x10, RZ ;  /* 0x000000105d5d7824 */ /* 0x001fe400078e00ff */
[----:B------:R-:W-:Y:S02]  /*1970*/  IMAD.SHL.U32 R87, R3, 0x8, RZ ;  /* 0x0000000803577824 */ /* 0x000fe400078e00ff */
[----:B-1----:R-:W-:Y:S01]  /*1980*/  IMAD.SHL.U32 R92, R92, 0x10, RZ ;  /* 0x000000105c5c7824 */ /* 0x002fe200078e00ff */
[----:B------:R-:W-:Y:S05]  /*1990*/  @P1 BRA `(.L_x_279) ;  /* 0x0000009000001947 */ /* 0x000fea0003800000 */
[----:B---3--:R-:W-:Y:S01]  /*19a0*/  CS2R R16, SRZ ;  /* 0x0000000000107805 */ /* 0x008fe2000001ff00 */
[----:B------:R-:W-:Y:S01]  /*19b0*/  CS2R R14, SRZ ;  /* 0x00000000000e7805 */ /* 0x000fe2000001ff00 */
[----:B------:R-:W-:Y:S01]  /*19c0*/  CS2R R12, SRZ ;  /* 0x00000000000c7805 */ /* 0x000fe2000001ff00 */
[----:B------:R-:W-:Y:S01]  /*19d0*/  CS2R R10, SRZ ;  /* 0x00000000000a7805 */ /* 0x000fe2000001ff00 */
[----:B------:R-:W-:Y:S01]  /*19e0*/  CS2R R8, SRZ ;  /* 0x0000000000087805 */ /* 0x000fe2000001ff00 */
[----:B------:R-:W-:Y:S01]  /*19f0*/  CS2R R6, SRZ ;  /* 0x0000000000067805 */ /* 0x000fe2000001ff00 */
[----:B------:R-:W-:Y:S01]  /*1a00*/  CS2R R4, SRZ ;  /* 0x0000000000047805 */ /* 0x000fe2000001ff00 */
[----:B------:R-:W-:Y:S01]  /*1a10*/  CS2R R2, SRZ ;  /* 0x0000000000027805 */ /* 0x000fe2000001ff00 */
[----:B------:R-:W-:Y:S05]  /*1a20*/  BRA `(.L_x_280) ;  /* 0x0000095000007947 */ /* 0x000fea0003800000 */
.L_x_279:
[----:B---3--:R-:W-:Y:S01]  /*1a30*/  ISETP.NE.AND P0, PT, R64, c[0x0][0x27c], PT ;  /* 0x00009f0040007a0c */ /* 0x008fe20003f05270 */
[----:B------:R-:W-:Y:S01]  /*1a40*/  CS2R R16, SRZ ;  /* 0x0000000000107805 */ /* 0x000fe2000001ff00 */
[----:B------:R-:W-:Y:S01]  /*1a50*/  LOP3.LUT R30, R40, 0x10, RZ, 0x3c, !PT ;  /* 0x00000010281e7812 */ /* 0x000fe200078e3cff */
[----:B------:R-:W-:Y:S01]  /*1a60*/  CS2R R14, SRZ ;  /* 0x00000000000e7805 */ /* 0x000fe2000001ff00 */
[----:B------:R-:W-:Y:S01]  /*1a70*/  LOP3.LUT R0, R31, 0x10, RZ, 0x3c, !PT ;  /* 0x000000101f007812 */ /* 0x000fe200078e3cff */
[----:B------:R-:W-:Y:S01]  /*1a80*/  CS2R R12, SRZ ;  /* 0x00000000000c7805 */ /* 0x000fe2000001ff00 */
[----:B------:R-:W-:Y:S01]  /*1a90*/  CS2R R10, SRZ ;  /* 0x00000000000a7805 */ /* 0x000fe2000001ff00 */
[----:B------:R-:W-:Y:S01]  /*1aa0*/  CS2R R8, SRZ ;  /* 0x0000000000087805 */ /* 0x000fe2000001ff00 */
[----:B------:R-:W-:Y:S01]  /*1ab0*/  CS2R R6, SRZ ;  /* 0x0000000000067805 */ /* 0x000fe2000001ff00 */
[----:B------:R-:W-:Y:S01]  /*1ac0*/  CS2R R4, SRZ ;  /* 0x0000000000047805 */ /* 0x000fe2000001ff00 */
[----:B------:R-:W-:Y:S01]  /*1ad0*/  CS2R R2, SRZ ;  /* 0x0000000000027805 */ /* 0x000fe2000001ff00 */
[----:B------:R-:W-:Y:S01]  /*1ae0*/  SEL R89, RZ, 0x1, !P0 ;  /* 0x00000001ff597807 */ /* 0x000fe20004000000 */
[----:B------:R-:W-:-:S02]  /*1af0*/  UMOV UR12, 0x80 ;  /* 0x00000080000c7882 */ /* 0x000fc40000000000 */
[----:B------:R-:W-:Y:S02]  /*1b00*/  UMOV UR11, 0x80 ;  /* 0x00000080000b7882 */ /* 0x000fe40000000000 */
[----:B------:R-:W-:Y:S02]  /*1b10*/  UMOV UR10, 0x1 ;  /* 0x00000001000a7882 */ /* 0x000fe40000000000 */
.L_x_281:
[----:B-12--5:R5:W5:Y:S01]  /*1b20*/  HMMA.1688.F16 R16, R18, R20, R16 ;  /* 0x000000141210723c */ /* 0x026b620000000010 */
[----:B0-----:R-:W-:Y:S01]  /*1b30*/  CS2R R56, SRZ ;  /* 0x0000000000387805 */ /* 0x001fe2000001ff00 */
[----:B------:R-:W-:Y:S01]  /*1b40*/  CS2R R58, SRZ ;  /* 0x00000000003a7805 */ /* 0x000fe2000001ff00 */
[C---:B------:R-:W-:Y:S01]  /*1b50*/  SHF.L.U32 R29, R64.reuse, R97, RZ ;  /* 0x00000061401d7219 */ /* 0x040fe200000006ff */
[----:B------:R-:W-:Y:S01]  /*1b60*/  CS2R R52, SRZ ;  /* 0x0000000000347805 */ /* 0x000fe2000001ff00 */
[----:B------:R-:W-:Y:S01]  /*1b70*/  SHF.L.U32 R28, R64, R95, RZ ;  /* 0x0000005f401c7219 */ /* 0x000fe200000006ff */
[----:B------:R-:W-:Y:S01]  /*1b80*/  CS2R R54, SRZ ;  /* 0x0000000000367805 */ /* 0x000fe2000001ff00 */
[C---:B------:R-:W-:Y:S01]  /*1b90*/  LOP3.LUT P1, RZ, R29.reuse, R74, RZ, 0xc0, !PT ;  /* 0x0000004a1dff7212 */ /* 0x040fe2000782c0ff */
[----:B------:R-:W5:Y:S01]  /*1ba0*/  HMMA.1688.F16 R14, R18, R21, R14 ;  /* 0x00000015120e723c */ /* 0x000f62000000000e */
[C---:B------:R-:W-:Y:S01]  /*1bb0*/  LOP3.LUT P0, RZ, R28.reuse, R75, RZ, 0xc0, !PT ;  /* 0x0000004b1cff7212 */ /* 0x040fe2000780c0ff */
[----:B------:R-:W-:Y:S01]  /*1bc0*/  CS2R R48, SRZ ;  /* 0x0000000000307805 */ /* 0x000fe2000001ff00 */
[----:B------:R-:W-:Y:S01]  /*1bd0*/  LOP3.LUT P4, RZ, R29, R85, RZ, 0xc0, !PT ;  /* 0x000000551dff7212 */ /* 0x000fe2000788c0ff */
[----:B------:R-:W-:Y:S01]  /*1be0*/  CS2R R50, SRZ ;  /* 0x0000000000327805 */ /* 0x000fe2000001ff00 */
[----:B------:R-:W-:Y:S01]  /*1bf0*/  PLOP3.LUT P0, PT, P0, P1, PT, 0x80, 0x0 ;  /* 0x000000000000781c */ /* 0x000fe20000703070 */
[----:B------:R-:W-:Y:S01]  /*1c00*/  CS2R R44, SRZ ;  /* 0x00000000002c7805 */ /* 0x000fe2000001ff00 */
[----:B------:R-:W-:Y:S01]  /*1c10*/  LOP3.LUT P3, RZ, R28, R86, RZ, 0xc0, !PT ;  /* 0x000000561cff7212 */ /* 0x000fe2000786c0ff */
[----:B------:R-:W5:Y:S01]  /*1c20*/  HMMA.1688.F16 R12, R18, R22, R12 ;  /* 0x00000016120c723c */ /* 0x000f62000000000c */
[----:B------:R-:W-:Y:S01]  /*1c30*/  CS2R R46, SRZ ;  /* 0x00000000002e7805 */ /* 0x000fe2000001ff00 */
[C---:B------:R-:W-:Y:S01]  /*1c40*/  LOP3.LUT P2, RZ, R90.reuse, 0x1, RZ, 0xc0, !PT ;  /* 0x000000015aff7812 */ /* 0x040fe2000784c0ff */
[----:B------:R-:W-:Y:S01]  /*1c50*/  LDSM.16.M88.4 R36, [R0+UR4+0x1000] ;  /* 0x001000040024783b */ /* 0x000fe20008000200 */
[----:B------:R-:W-:Y:S01]  /*1c60*/  PLOP3.LUT P3, PT, P3, P4, PT, 0x80, 0x0 ;  /* 0x000000000000781c */ /* 0x000fe20001f69070 */
[----:B------:R-:W-:Y:S01]  /*1c70*/  UISETP.NE.AND UP0, UPT, UR10, 0x1, UPT ;  /* 0x000000010a00788c */ /* 0x000fe2000bf05270 */
[----:B------:R-:W-:Y:S01]  /*1c80*/  LOP3.LUT R32, R90, 0x2, RZ, 0xc0, !PT ;  /* 0x000000025a207812 */ /* 0x000fe200078ec0ff */
[----:B------:R-:W-:Y:S01]  /*1c90*/  UMOV UR8, UR5 ;  /* 0x0000000500087c82 */ /* 0x000fe20008000000 */
[----:B------:R-:W5:Y:S01]  /*1ca0*/  HMMA.1688.F16 R10, R18, R23, R10 ;  /* 0x00000017120a723c */ /* 0x000f62000000000a */
[----:B------:R-:W-:Y:S01]  /*1cb0*/  @P0 IMAD.MOV.U32 R28, RZ, RZ, R71 ;  /* 0x000000ffff1c0224 */ /* 0x000fe200078e0047 */
[----:B------:R-:W-:Y:S01]  /*1cc0*/  SHF.R.U32.HI R32, RZ, 0x1, R32 ;  /* 0x00000001ff207819 */ /* 0x000fe20000011620 */
[----:B------:R-:W-:Y:S01]  /*1cd0*/  @P0 IMAD.MOV.U32 R29, RZ, RZ, R70 ;  /* 0x000000ffff1d0224 */ /* 0x000fe200078e0046 */
[----:B------:R-:W-:Y:S01]  /*1ce0*/  IADD3 R95, R95, 0x1, RZ ;  /* 0x000000015f5f7810 */ /* 0x000fe20007ffe0ff */
[----:B------:R-:W-:Y:S01]  /*1cf0*/  UMOV UR9, UR4 ;  /* 0x0000000400097c82 */ /* 0x000fe20008000000 */
[----:B------:R-:W-:Y:S01]  /*1d00*/  ISETP.NE.U32.AND P1, PT, R32, RZ, PT ;  /* 0x000000ff2000720c */ /* 0x000fe20003f25070 */
[----:B------:R-:W-:Y:S01]  /*1d10*/  UMOV UR6, UR11 ;  /* 0x0000000b00067c82 */ /* 0x000fe20008000000 */
[----:B------:R5:W5:Y:S01]  /*1d20*/  HMMA.1688.F16 R8, R18, R24, R8 ;  /* 0x000000181208723c */ /* 0x000b620000000008 */
[----:B------:R-:W-:Y:S01]  /*1d30*/  UMOV UR7, UR12 ;  /* 0x0000000c00077c82 */ /* 0x000fe20008000000 */
[----:B------:R-:W-:Y:S01]  /*1d40*/  ISETP.NE.AND P6, PT, R95, c[0x0][0x180], PT ;  /* 0x000060005f007a0c */ /* 0x000fe20003fc5270 */
[----:B------:R0:W2:Y:S01]  /*1d50*/  @P0 LDG.E.LTC128B.128.SYS R56, [R28] ;  /* 0x000000001c380381 */ /* 0x0000a200001eed20 */
[C---:B------:R-:W-:Y:S01]  /*1d60*/  IADD3 R34, P0, R73.reuse, c[0x0][0x288], RZ ;  /* 0x0000a20049227a10 */ /* 0x040fe20007f1e0ff */
[----:B------:R-:W-:Y:S01]  /*1d70*/  ULOP3.LUT UR10, UR10, 0x1, URZ, 0x3c, !UPT ;  /* 0x000000010a0a7892 */ /* 0x000fe2000f8e3c3f */
[-C--:B------:R-:W-:Y:S02]  /*1d80*/  @P2 LOP3.LUT R73, R73, R72.reuse, RZ, 0x3c, !PT ;  /* 0x0000004849492212 */ /* 0x080fe400078e3cff */
[----:B------:R-:W5:Y:S01]  /*1d90*/  HMMA.1688.F16 R6, R18, R25, R6 ;  /* 0x000000191206723c */ /* 0x000f620000000006 */
[----:B------:R-:W-:Y:S02]  /*1da0*/  IADD3.X R35, R72, c[0x0][0x28c], RZ, P0, !PT ;  /* 0x0000a30048237a10 */ /* 0x000fe400007fe4ff */
[----:B------:R-:W-:Y:S01]  /*1db0*/  @P2 LOP3.LUT R72, R73, R72, RZ, 0x3c, !PT ;  /* 0x0000004849482212 */ /* 0x000fe200078e3cff */
[----:B0-----:R-:W-:Y:S01]  /*1dc0*/  @P3 IMAD.MOV.U32 R28, RZ, RZ, R69 ;  /* 0x000000ffff1c3224 */ /* 0x001fe200078e0045 */
[----:B------:R-:W-:Y:S01]  /*1dd0*/  IADD3 R89, R89, 0x1, RZ ;  /* 0x0000000159597810 */ /* 0x000fe20007ffe0ff */
[--C-:B------:R-:W-:Y:S02]  /*1de0*/  @P3 IMAD.MOV.U32 R29, RZ, RZ, R68.reuse ;  /* 0x000000ffff1d3224 */ /* 0x100fe400078e0044 */
[----:B------:R-:W5:Y:S01]  /*1df0*/  HMMA.1688.F16 R4, R18, R26, R4 ;  /* 0x0000001a1204723c */ /* 0x000f620000000004 */
[----:B------:R0:W3:Y:S01]  /*1e00*/  @P1 LDG.E.LTC128B.128.SYS R44, [R34] ;  /* 0x00000000222c1381 */ /* 0x0000e200001eed20 */
[----:B------:R-:W-:Y:S01]  /*1e10*/  @P2 LOP3.LUT R73, R73, R72, RZ, 0x3c, !PT ;  /* 0x0000004849492212 */ /* 0x000fe200078e3cff */
[----:B------:R-:W-:Y:S01]  /*1e20*/  @!P6 IMAD.MOV.U32 R95, RZ, RZ, RZ ;  /* 0x000000ffff5fe224 */ /* 0x000fe200078e00ff */
[----:B------:R-:W-:Y:S02]  /*1e30*/  ISETP.NE.AND P4, PT, R89, c[0x0][0x27c], PT ;  /* 0x00009f0059007a0c */ /* 0x000fe40003f85270 */
[C---:B-----5:R-:W-:Y:S02]  /*1e40*/  LOP3.LUT R20, R40.reuse, 0x20, RZ, 0x3c, !PT ;  /* 0x0000002028147812 */ /* 0x060fe400078e3cff */
[----:B------:R5:W5:Y:S01]  /*1e50*/  HMMA.1688.F16 R2, R18, R27, R2 ;  /* 0x0000001b1202723c */ /* 0x000b620000000002 */
[----:B------:R1:W3:Y:S01]  /*1e60*/  @P3 LDG.E.LTC128B.128.SYS R52, [R28] ;  /* 0x000000001c343381 */ /* 0x0002e200001eed20 */
[C---:B------:R-:W-:Y:S02]  /*1e70*/  LOP3.LUT R24, R31.reuse, 0x20, RZ, 0x3c, !PT ;  /* 0x000000201f187812 */ /* 0x040fe400078e3cff */
[----:B------:R-:W-:Y:S02]  /*1e80*/  LOP3.LUT R42, R40, 0x30, RZ, 0x3c, !PT ;  /* 0x00000030282a7812 */ /* 0x000fe400078e3cff */
[----:B------:R-:W-:Y:S03]  /*1e90*/  LOP3.LUT R41, R31, 0x30, RZ, 0x3c, !PT ;  /* 0x000000301f297812 */ /* 0x000fe600078e3cff */
[----:B0-----:R0:W3:Y:S01]  /*1ea0*/  @P2 LDG.E.LTC128B.128.SYS R48, [R72] ;  /* 0x0000000048302381 */ /* 0x0010e200001eed20 */
[----:B-1----:R-:W-:Y:S01]  /*1eb0*/  @!P6 IADD3 R28, R97, 0x1, RZ ;  /* 0x00000001611ce810 */ /* 0x002fe20007ffe0ff */
[----:B------:R-:W-:Y:S01]  /*1ec0*/  IMAD.MOV.U32 R29, RZ, RZ, RZ ;  /* 0x000000ffff1d7224 */ /* 0x000fe200078e00ff */
[----:B------:R-:W-:Y:S02]  /*1ed0*/  SEL R89, R89, RZ, P4 ;  /* 0x000000ff59597207 */ /* 0x000fe40002000000 */
[----:B------:R-:W-:Y:S03]  /*1ee0*/  @!P6 ISETP.GE.AND P5, PT, R28, c[0x0][0x17c], PT ;  /* 0x00005f001c00ea0c */ /* 0x000fe60003fa6270 */
[----:B-----5:R-:W-:Y:S01]  /*1ef0*/  LDSM.16.M88.2 R18, [R20+UR5] ;  /* 0x000000051412783b */ /* 0x020fe20008000100 */
[----:B------:R-:W-:Y:S02]  /*1f00*/  @!P6 SEL R29, R64, 0x2, !P5 ;  /* 0x00000002401de807 */ /* 0x000fe40006800000 */
[----:B0-----:R-:W-:Y:S01]  /*1f10*/  SEL R73, R66, c[0x0][0x290], !P4 ;  /* 0x0000a40042497a07 */ /* 0x001fe20006000000 */
[----:B------:R-:W-:Y:S01]  /*1f20*/  LDSM.16.M88.4 R20, [R24+UR4] ;  /* 0x000000041814783b */ /* 0x000fe20008000200 */
[C---:B------:R-:W-:Y:S01]  /*1f30*/  ISETP.NE.AND P0, PT, R29.reuse, 0x2, PT ;  /* 0x000000021d00780c */ /* 0x040fe20003f05270 */
[----:B------:R-:W-:Y:S01]  /*1f40*/  IMAD R33, R29, R67, c[0x2][0x0] ;  /* 0x008000001d217624 */ /* 0x000fe200078e0243 */
[----:B------:R-:W-:Y:S02]  /*1f50*/  SEL R29, RZ, c[0x0][0x280], P4 ;  /* 0x0000a000ff1d7a07 */ /* 0x000fe40002000000 */
[----:B------:R-:W-:Y:S02]  /*1f60*/  IADD3 R73, P1, R73, R34, RZ ;  /* 0x0000002249497210 */ /* 0x000fe40007f3e0ff */
[----:B------:R-:W-:Y:S01]  /*1f70*/  SEL R72, R65, c[0x0][0x294], !P4 ;  /* 0x0000a50041487a07 */ /* 0x000fe20006000000 */
[----:B------:R-:W0:Y:S01]  /*1f80*/  LDC.64 R32, c[0x0][R33+0x160] ;  /* 0x0000580021207b82 */ /* 0x000e220000000a00 */
[----:B------:R-:W-:Y:S01]  /*1f90*/  IMAD.IADD R91, R29, 0x1, R91 ;  /* 0x000000011d5b7824 */ /* 0x000fe200078e025b */
[----:B------:R-:W-:Y:S01]  /*1fa0*/  @!P6 SEL R97, R28, RZ, !P5 ;  /* 0x000000ff1c61e207 */ /* 0x000fe20006800000 */
[----:B------:R-:W-:Y:S01]  /*1fb0*/  LDSM.16.M88.4 R24, [R24+UR4+0x1000] ;  /* 0x001000041818783b */ /* 0x000fe20008000200 */
[----:B------:R-:W-:Y:S01]  /*1fc0*/  IMAD.X R72, R72, 0x1, R35, P1 ;  /* 0x0000000148487824 */ /* 0x000fe200008e0623 */
[----:B------:R-:W-:Y:S02]  /*1fd0*/  @!P0 IADD3 R94, R94, c[0x0][0x248], RZ ;  /* 0x000092005e5e8a10 */ /* 0x000fe40007ffe0ff */
[----:B------:R-:W-:Y:S02]  /*1fe0*/  ISETP.GE.U32.AND P1, PT, R91, R61, PT ;  /* 0x0000003d5b00720c */ /* 0x000fe40003f26070 */
[----:B------:R-:W-:Y:S02]  /*1ff0*/  ISETP.GE.U32.AND P0, PT, R94, c[0x0][0x16c], PT ;  /* 0x00005b005e007a0c */ /* 0x000fe40003f06070 */
[----:B------:R-:W-:Y:S01]  /*2000*/  LDSM.16.M88.2 R28, [R30+UR5] ;  /* 0x000000051e1c783b */ /* 0x000fe20008000100 */
[----:B------:R-:W-:Y:S09]  /*2010*/  SEL R90, R90, RZ, !P1 ;  /* 0x000000ff5a5a7207 */ /* 0x000ff20004800000 */
[----:B------:R-:W-:Y:S01]  /*2020*/  @P0 IMAD.MOV.U32 R85, RZ, RZ, RZ ;  /* 0x000000ffff550224 */ /* 0x000fe200078e00ff */
[----:B------:R-:W-:Y:S01]  /*2030*/  @P0 CS2R R74, SRZ ;  /* 0x00000000004a0805 */ /* 0x000fe2000001ff00 */
[----:B------:R-:W-:Y:S01]  /*2040*/  @P0 IMAD.MOV.U32 R86, RZ, RZ, RZ ;  /* 0x000000ffff560224 */ /* 0x000fe200078e00ff */
[C---:B0-----:R-:W-:Y:S02]  /*2050*/  IADD3 R69, P3, R32.reuse, R69, RZ ;  /* 0x0000004520457210 */ /* 0x041fe40007f7e0ff */
[----:B------:R-:W-:Y:S02]  /*2060*/  IADD3 R71, P2, R32, R71, RZ ;  /* 0x0000004720477210 */ /* 0x000fe40007f5e0ff */
[C---:B------:R-:W-:Y:S01]  /*2070*/  ISETP.GT.AND P0, PT, R96.reuse, 0x1, PT ;  /* 0x000000016000780c */ /* 0x040fe20003f04270 */
[C---:B------:R-:W-:Y:S01]  /*2080*/  IMAD.X R68, R33.reuse, 0x1, R68, P3 ;  /* 0x0000000121447824 */ /* 0x040fe200018e0644 */
[----:B------:R-:W-:Y:S01]  /*2090*/  IADD3 R96, R96, -0x1, RZ ;  /* 0xffffffff60607810 */ /* 0x000fe20007ffe0ff */
[----:B------:R-:W-:Y:S02]  /*20a0*/  IMAD.X R70, R33, 0x1, R70, P2 ;  /* 0x0000000121467824 */ /* 0x000fe400010e0646 */
[----:B------:R-:W0:Y:S02]  /*20b0*/  LDSM.16.M88.4 R32, [R0+UR4] ;  /* 0x000000040020783b */ /* 0x000e240008000200 */
[----:B0-----:R-:W5:Y:S08]  /*20c0*/  HMMA.1688.F16 R16, R28, R32, R16 ;  /* 0x000000201c10723c */ /* 0x001f700000000010 */
[----:B------:R-:W5:Y:S08]  /*20d0*/  HMMA.1688.F16 R14, R28, R33, R14 ;  /* 0x000000211c0e723c */ /* 0x000f70000000000e */
[----:B------:R-:W5:Y:S08]  /*20e0*/  HMMA.1688.F16 R12, R28, R34, R12 ;  /* 0x000000221c0c723c */ /* 0x000f70000000000c */
[----:B------:R5:W5:Y:S06]  /*20f0*/  HMMA.1688.F16 R10, R28, R35, R10 ;  /* 0x000000231c0a723c */ /* 0x000b6c000000000a */
[----:B-----5:R-:W-:Y:S02]  /*2100*/  LDSM.16.M88.4 R32, [R41+UR4] ;  /* 0x000000042920783b */ /* 0x020fe40008000200 */
[----:B------:R-:W5:Y:S08]  /*2110*/  HMMA.1688.F16 R8, R28, R36, R8 ;  /* 0x000000241c08723c */ /* 0x000f700000000008 */
[----:B------:R-:W5:Y:S08]  /*2120*/  HMMA.1688.F16 R6, R28, R37, R6 ;  /* 0x000000251c06723c */ /* 0x000f700000000006 */
[----:B------:R-:W5:Y:S08]  /*2130*/  HMMA.1688.F16 R4, R28, R38, R4 ;  /* 0x000000261c04723c */ /* 0x000f700000000004 */
[----:B------:R5:W5:Y:S06]  /*2140*/  HMMA.1688.F16 R2, R28, R39, R2 ;  /* 0x000000271c02723c */ /* 0x000b6c0000000002 */
[----:B-----5:R-:W0:Y:S01]  /*2150*/  LDSM.16.M88.2 R28, [R42+UR5] ;  /* 0x000000052a1c783b */ /* 0x020e220008000100 */
[----:B------:R-:W-:Y:S01]  /*2160*/  @UP0 UIADD3 UR5, UR5, -0x80, URZ ;  /* 0xffffff8005050890 */ /* 0x000fe2000fffe03f */
[----:B------:R-:W5:Y:S01]  /*2170*/  HMMA.1688.F16 R16, R18, R20, R16 ;  /* 0x000000141210723c */ /* 0x000f620000000010 */
[----:B------:R-:W-:Y:S01]  /*2180*/  @!UP0 UIADD3 UR5, UR8, 0x80, URZ ;  /* 0x0000008008058890 */ /* 0x000fe2000fffe03f */
[----:B------:R-:W1:Y:S01]  /*2190*/  LDSM.16.M88.4 R36, [R41+UR4+0x1000] ;  /* 0x001000042924783b */ /* 0x000e620008000200 */
[----:B------:R-:W-:Y:S02]  /*21a0*/  @UP0 UIADD3 UR4, UR4, -0x80, URZ ;  /* 0xffffff8004040890 */ /* 0x000fe4000fffe03f */
[----:B------:R-:W-:Y:S03]  /*21b0*/  @!UP0 UIADD3 UR4, UR9, 0x80, URZ ;  /* 0x0000008009048890 */ /* 0x000fe6000fffe03f */
[----:B------:R-:W5:Y:S08]  /*21c0*/  HMMA.1688.F16 R14, R18, R21, R14 ;  /* 0x00000015120e723c */ /* 0x000f70000000000e */
[----:B------:R-:W5:Y:S08]  /*21d0*/  HMMA.1688.F16 R12, R18, R22, R12 ;  /* 0x00000016120c723c */ /* 0x000f70000000000c */
[----:B------:R-:W5:Y:S08]  /*21e0*/  HMMA.1688.F16 R10, R18, R23, R10 ;  /* 0x00000017120a723c */ /* 0x000f70000000000a */
[----:B------:R-:W5:Y:S08]  /*21f0*/  HMMA.1688.F16 R8, R18, R24, R8 ;  /* 0x000000181208723c */ /* 0x000f700000000008 */
[----:B------:R-:W5:Y:S08]  /*2200*/  HMMA.1688.F16 R6, R18, R25, R6 ;  /* 0x000000191206723c */ /* 0x000f700000000006 */
[----:B------:R-:W5:Y:S08]  /*2210*/  HMMA.1688.F16 R4, R18, R26, R4 ;  /* 0x0000001a1204723c */ /* 0x000f700000000004 */
[----:B------:R-:W5:Y:S08]  /*2220*/  HMMA.1688.F16 R2, R18, R27, R2 ;  /* 0x0000001b1202723c */ /* 0x000f700000000002 */
[----:B0----5:R5:W5:Y:S08]  /*2230*/  HMMA.1688.F16 R16, R28, R32, R16 ;  /* 0x000000201c10723c */ /* 0x021b700000000010 */
[----:B------:R5:W5:Y:S08]  /*2240*/  HMMA.1688.F16 R14, R28, R33, R14 ;  /* 0x000000211c0e723c */ /* 0x000b70000000000e */
[----:B------:R5:W5:Y:S08]  /*2250*/  HMMA.1688.F16 R12, R28, R34, R12 ;  /* 0x000000221c0c723c */ /* 0x000b70000000000c */
[----:B------:R5:W5:Y:S08]  /*2260*/  HMMA.1688.F16 R10, R28, R35, R10 ;  /* 0x000000231c0a723c */ /* 0x000b70000000000a */
[----:B-1----:R5:W5:Y:S08]  /*2270*/  HMMA.1688.F16 R8, R28, R36, R8 ;  /* 0x000000241c08723c */ /* 0x002b700000000008 */
[----:B------:R5:W5:Y:S08]  /*2280*/  HMMA.1688.F16 R6, R28, R37, R6 ;  /* 0x000000251c06723c */ /* 0x000b700000000006 */
[----:B------:R5:W5:Y:S01]  /*2290*/  HMMA.1688.F16 R4, R28, R38, R4 ;  /* 0x000000261c04723c */ /* 0x000b620000000004 */
[----:B--2---:R0:W-:Y:S07]  /*22a0*/  STS.128 [R93+UR11], R56 ;  /* 0x000000385d007988 */ /* 0x0041ee0008000c0b */
[----:B------:R5:W5:Y:S01]  /*22b0*/  HMMA.1688.F16 R2, R28, R39, R2 ;  /* 0x000000271c02723c */ /* 0x000b620000000002 */
[----:B---3--:R0:W-:Y:S01]  /*22c0*/  STS.128 [R92+UR11], R52 ;  /* 0x000000345c007988 */ /* 0x0081e20008000c0b */
[----:B------:R-:W-:Y:S02]  /*22d0*/  @UP0 UIADD3 UR11, UR11, 0x80, URZ ;  /* 0x000000800b0b0890 */ /* 0x000fe4000fffe03f */
[----:B------:R-:W-:Y:S05]  /*22e0*/  @!UP0 UIADD3 UR11, UR6, -0x80, URZ ;  /* 0xffffff80060b8890 */ /* 0x000fea000fffe03f */
[----:B------:R0:W-:Y:S08]  /*22f0*/  STS.128 [R93+UR12+0x2000], R48 ;  /* 0x002000305d007988 */ /* 0x0001f00008000c0c */
[----:B------:R0:W-:Y:S01]  /*2300*/  STS.128 [R92+UR12+0x2000], R44 ;  /* 0x0020002c5c007988 */ /* 0x0001e20008000c0c */
[----:B------:R-:W-:Y:S02]  /*2310*/  @UP0 UIADD3 UR12, UR12, 0x80, URZ ;  /* 0x000000800c0c0890 */ /* 0x000fe4000fffe03f */
[----:B------:R-:W-:Y:S05]  /*2320*/  @!UP0 UIADD3 UR12, UR7, -0x80, URZ ;  /* 0xffffff80070c8890 */ /* 0x000fea000fffe03f */
[----:B------:R-:W-:Y:S08]  /*2330*/  BAR.SYNC.DEFER_BLOCKING 0x0 ;  /* 0x0000000000007b1d */ /* 0x000ff00000010000 */
[----:B------:R0:W1:Y:S04]  /*2340*/  LDSM.16.M88.2 R18, [R40+UR5] ;  /* 0x000000052812783b */ /* 0x0000680008000100 */
[----:B------:R0:W1:Y:S08]  /*2350*/  LDSM.16.M88.4 R20, [R31+UR4] ;  /* 0x000000041f14783b */ /* 0x0000700008000200 */
[----:B------:R0:W1:Y:S01]  /*2360*/  LDSM.16.M88.4 R24, [R31+UR4+0x1000] ;  /* 0x001000041f18783b */ /* 0x0000620008000200 */
[----:B------:R-:W-:-:S05]  /*2370*/  @P0 BRA `(.L_x_281) ;  /* 0xfffff7a000000947 */ /* 0x000fca000383ffff */
.L_x_280:
[----:B------:R-:W-:Y:S01]  /*2380*/  LOP3.LUT R0, R118, 0x2, RZ, 0xc0, !PT ;  /* 0x0000000276007812 */ /* 0x000fe200078ec0ff */
[----:B-----5:R-:W-:Y:S01]  /*2390*/  CS2R R32, SRZ ;  /* 0x0000000000207805 */ /* 0x020fe2000001ff00 */
[----:B-12---:R-:W-:Y:S01]  /*23a0*/  IADD3 R18, P0, R62, c[0x0][0x318], RZ ;  /* 0x0000c6003e127a10 */ /* 0x006fe20007f1e0ff */
[----:B------:R-:W-:Y:S01]  /*23b0*/  CS2R R34, SRZ ;  /* 0x0000000000227805 */ /* 0x000fe2000001ff00 */
[----:B------:R-:W-:Y:S01]  /*23c0*/  SHF.R.U32.HI R0, RZ, 0x1, R0 ;  /* 0x00000001ff007819 */ /* 0x000fe20000011600 */
[----:B------:R-:W-:Y:S01]  /*23d0*/  CS2R R36, SRZ ;  /* 0x0000000000247805 */ /* 0x000fe2000001ff00 */
[----:B------:R-:W-:Y:S01]  /*23e0*/  IADD3.X R19, R63, c[0x0][0x31c], RZ, P0, !PT ;  /* 0x0000c7003f137a10 */ /* 0x000fe200007fe4ff */
[----:B------:R-:W-:Y:S01]  /*23f0*/  CS2R R38, SRZ ;  /* 0x0000000000267805 */ /* 0x000fe2000001ff00 */
[----:B------:R-:W-:-:S02]  /*2400*/  ISETP.NE.U32.AND P2, PT, R0, RZ, PT ;  /* 0x000000ff0000720c */ /* 0x000fc40003f45070 */
[C---:B------:R-:W-:Y:S02]  /*2410*/  LOP3.LUT R20, R118.reuse, 0x4, RZ, 0xc0, !PT ;  /* 0x0000000476147812 */ /* 0x040fe400078ec0ff */
[C---:B------:R-:W-:Y:S02]  /*2420*/  LOP3.LUT R0, R118.reuse, 0x8, RZ, 0xc0, !PT ;  /* 0x0000000876007812 */ /* 0x040fe400078ec0ff */
[----:B------:R-:W-:Y:S02]  /*2430*/  SHF.R.U32.HI R20, RZ, 0x2, R20 ;  /* 0x00000002ff147819 */ /* 0x000fe40000011614 */
[----:B------:R-:W-:Y:S02]  /*2440*/  SHF.R.U32.HI R0, RZ, 0x3, R0 ;  /* 0x00000003ff007819 */ /* 0x000fe40000011600 */
[----:B------:R-:W-:Y:S02]  /*2450*/  LOP3.LUT P3, RZ, R118, 0x1, RZ, 0xc0, !PT ;  /* 0x0000000176ff7812 */ /* 0x000fe4000786c0ff */
[----:B------:R1:W2:Y:S01]  /*2460*/  @P2 LDG.E.LTC128B.128.SYS R32, [R18] ;  /* 0x0000000012202381 */ /* 0x0002a200001eed20 */
[----:B------:R-:W-:-:S02]  /*2470*/  ISETP.NE.U32.AND P1, PT, R20, RZ, PT ;  /* 0x000000ff1400720c */ /* 0x000fc40003f25070 */
[----:B------:R-:W-:Y:S02]  /*2480*/  ISETP.NE.U32.AND P0, PT, R0, RZ, PT ;  /* 0x000000ff0000720c */ /* 0x000fe40003f05070 */
[----:B-1----:R-:W-:Y:S01]  /*2490*/  IADD3 R18, P2, R18, c[0x0][0x318], RZ ;  /* 0x0000c60012127a10 */ /* 0x002fe20007f5e0ff */
[----:B------:R-:W-:Y:S01]  /*24a0*/  CS2R R24, SRZ ;  /* 0x0000000000187805 */ /* 0x000fe2000001ff00 */
[----:B------:R-:W-:Y:S01]  /*24b0*/  CS2R R26, SRZ ;  /* 0x00000000001a7805 */ /* 0x000fe2000001ff00 */
[----:B------:R-:W-:Y:S01]  /*24c0*/  CS2R R22, SRZ ;  /* 0x0000000000167805 */ /* 0x000fe2000001ff00 */
[----:B------:R-:W-:Y:S01]  /*24d0*/  IADD3.X R19, R19, c[0x0][0x31c], RZ, P2, !PT ;  /* 0x0000c70013137a10 */ /* 0x000fe200017fe4ff */
[----:B------:R1:W3:Y:S01]  /*24e0*/  @P3 LDG.E.LTC128B.128.SYS R36, [R62] ;  /* 0x000000003e243381 */ /* 0x0002e200001eed20 */
[----:B------:R-:W-:Y:S01]  /*24f0*/  IADD3 R28, P2, R18, c[0x0][0x318], RZ ;  /* 0x0000c600121c7a10 */ /* 0x000fe20007f5e0ff */
[----:B------:R-:W-:-:S03]  /*2500*/  CS2R R20, SRZ ;  /* 0x0000000000147805 */ /* 0x000fc6000001ff00 */
[----:B------:R-:W-:Y:S02]  /*2510*/  IADD3.X R29, R19, c[0x0][0x31c], RZ, P2, !PT ;  /* 0x0000c700131d7a10 */ /* 0x000fe400017fe4ff */
[----:B------:R0:W2:Y:S06]  /*2520*/  @P1 LDG.E.LTC128B.128.SYS R24, [R18] ;  /* 0x0000000012181381 */ /* 0x0000ac00001eed20 */
[----:B------:R1:W2:Y:S01]  /*2530*/  @P0 LDG.E.LTC128B.128.SYS R20, [R28] ;  /* 0x000000001c140381 */ /* 0x0002a200001eed20 */
[----:B------:R-:W-:Y:S01]  /*2540*/  IMAD.MOV.U32 R124, RZ, RZ, 0x2 ;  /* 0x00000002ff7c7424 */ /* 0x000fe200078e00ff */
[----:B------:R-:W-:Y:S01]  /*2550*/  ISETP.GE.AND P0, PT, R116, c[0x0][0x178], PT ;  /* 0x00005e0074007a0c */ /* 0x000fe20003f06270 */
[----:B0-----:R-:W-:-:S02]  /*2560*/  IMAD.MOV.U32 R18, RZ, RZ, RZ ;  /* 0x000000ffff127224 */ /* 0x001fc400078e00ff */
[----:B------:R-:W-:-:S09]  /*2570*/  IMAD.WIDE R44, R116, R124, c[0x0][0x2f8] ;  /* 0x0000be00742c7625 */ /* 0x000fd200078e027c */
[----:B------:R-:W2:Y:S01]  /*2580*/  @!P0 LDG.E.LTC128B.SYS R18, [R44] ;  /* 0x000000002c128381 */ /* 0x000ea200001ee920 */
[----:B------:R-:W-:Y:S02]  /*2590*/  IADD3 R0, P1, R116, 0x8, RZ ;  /* 0x0000000874007810 */ /* 0x000fe40007f3e0ff */
[----:B------:R-:W-:Y:S01]  /*25a0*/  SHF.R.S32.HI R19, RZ, 0x1f, R116 ;  /* 0x0000001fff137819 */ /* 0x000fe20000011474 */
[----:B------:R-:W-:Y:S01]  /*25b0*/  ULDC UR4, c[0x0][0x178] ;  /* 0x00005e0000047ab9 */ /* 0x000fe20000000800 */
[----:B------:R-:W-:Y:S01]  /*25c0*/  ISETP.GE.U32.AND P0, PT, R0, c[0x0][0x178], PT ;  /* 0x00005e0000007a0c */ /* 0x000fe20003f06070 */
[----:B------:R-:W-:Y:S02]  /*25d0*/  USHF.R.S32.HI UR4, URZ, 0x1f, UR4 ;  /* 0x0000001f3f047899 */ /* 0x000fe40008011404 */
[----:B------:R-:W-:-:S05]  /*25e0*/  IMAD.X R0, RZ, RZ, R19, P1 ;  /* 0x000000ffff007224 */ /* 0x000fca00008e0613 */
[----:B------:R-:W-:Y:S01]  /*25f0*/  ISETP.GE.AND.EX P0, PT, R0, UR4, PT, P0 ;  /* 0x0000000400007c0c */ /* 0x000fe2000bf06300 */
[----:B------:R-:W-:Y:S01]  /*2600*/  IMAD.MOV.U32 R40, RZ, RZ, RZ ;  /* 0x000000ffff287224 */ /* 0x000fe200078e00ff */
[----:B------:R-:W-:Y:S02]  /*2610*/  IADD3 R0, P3, R116, 0x10, RZ ;  /* 0x0000001074007810 */ /* 0x000fe40007f7e0ff */
[----:B------:R-:W-:Y:S02]  /*2620*/  SHF.R.S32.HI R85, RZ, 0x1f, R88 ;  /* 0x0000001fff557819 */ /* 0x000fe40000011458 */
[----:B------:R-:W-:Y:S02]  /*2630*/  ISETP.GE.U32.AND P2, PT, R0, c[0x0][0x178], PT ;  /* 0x00005e0000007a0c */ /* 0x000fe40003f46070 */
[----:B------:R-:W-:-:S04]  /*2640*/  SHF.R.S32.HI R0, RZ, 0x1f, R87 ;  /* 0x0000001fff007819 */ /* 0x000fc80000011457 */
[----:B------:R-:W2:Y:S01]  /*2650*/  @!P0 LDG.E.LTC128B.SYS R40, [R44+0x10] ;  /* 0x000010002c288381 */ /* 0x000ea200001ee920 */
[----:B------:R-:W-:Y:S02]  /*2660*/  IADD3 R41, P1, R116, 0x18, RZ ;  /* 0x0000001874297810 */ /* 0x000fe40007f3e0ff */
[----:B------:R-:W-:Y:S02]  /*2670*/  LEA.HI R85, R85, R88, RZ, 0x3 ;  /* 0x0000005855557211 */ /* 0x000fe400078f18ff */
[----:B------:R-:W-:Y:S01]  /*2680*/  LEA.HI R0, R0, R87, RZ, 0x3 ;  /* 0x0000005700007211 */ /* 0x000fe200078f18ff */
[----:B------:R-:W-:Y:S01]  /*2690*/  IMAD.MOV.U32 R30, RZ, RZ, c[0x0][0x30c] ;  /* 0x0000c300ff1e7624 */ /* 0x000fe200078e00ff */
[----:B------:R-:W-:Y:S01]  /*26a0*/  ISETP.GE.U32.AND P0, PT, R41, c[0x0][0x178], PT ;  /* 0x00005e0029007a0c */ /* 0x000fe20003f06070 */
[--C-:B------:R-:W-:Y:S02]  /*26b0*/  IMAD.X R41, RZ, RZ, R19.reuse, P3 ;  /* 0x000000ffff297224 */ /* 0x100fe400018e0613 */
[----:B------:R-:W-:-:S02]  /*26c0*/  IMAD.X R19, RZ, RZ, R19, P1 ;  /* 0x000000ffff137224 */ /* 0x000fc400008e0613 */
[----:B------:R-:W-:Y:S02]  /*26d0*/  IMAD.SHL.U32 R85, R85, 0x2, RZ ;  /* 0x0000000255557824 */ /* 0x000fe400078e00ff */
[----:B------:R-:W-:Y:S01]  /*26e0*/  IMAD.SHL.U32 R0, R0, 0x2, RZ ;  /* 0x0000000200007824 */ /* 0x000fe200078e00ff */
[----:B------:R-:W-:Y:S02]  /*26f0*/  ISETP.NE.AND P4, PT, R30, 0x1, PT ;  /* 0x000000011e00780c */ /* 0x000fe40003f85270 */
[----:B------:R-:W-:Y:S02]  /*2700*/  ISETP.GE.AND.EX P2, PT, R41, UR4, PT, P2 ;  /* 0x0000000429007c0c */ /* 0x000fe4000bf46320 */
[----:B------:R-:W-:Y:S02]  /*2710*/  ISETP.GE.AND.EX P3, PT, R19, UR4, PT, P0 ;  /* 0x0000000413007c0c */ /* 0x000fe4000bf66300 */
[----:B------:R-:W-:Y:S02]  /*2720*/  LOP3.LUT R85, R85, 0xfffffff0, RZ, 0xc0, !PT ;  /* 0xfffffff055557812 */ /* 0x000fe400078ec0ff */
[----:B------:R-:W-:Y:S01]  /*2730*/  LOP3.LUT R0, R0, 0xfffffff0, RZ, 0xc0, !PT ;  /* 0xfffffff000007812 */ /* 0x000fe200078ec0ff */
[----:B------:R-:W-:Y:S01]  /*2740*/  CS2R R122, SRZ ;  /* 0x00000000007a7805 */ /* 0x000fe2000001ff00 */
[----:B------:R-:W-:-:S05]  /*2750*/  SEL R30, RZ, c[0x0][0x310], P4 ;  /* 0x0000c400ff1e7a07 */ /* 0x000fca0002000000 */
[----:B------:R-:W-:Y:S02]  /*2760*/  IMAD.IADD R30, R60, 0x1, R30 ;  /* 0x000000013c1e7824 */ /* 0x000fe400078e021e */
[----:B------:R0:W2:Y:S01]  /*2770*/  @!P2 LDG.E.LTC128B.SYS R123, [R44+0x20] ;  /* 0x000020002c7ba381 */ /* 0x0000a200001ee920 */
[----:B------:R-:W-:Y:S02]  /*2780*/  IMAD.MOV.U32 R120, RZ, RZ, c[0x0][0x328] ;  /* 0x0000ca00ff787624 */ /* 0x000fe400078e00ff */
[----:B------:R-:W-:Y:S01]  /*2790*/  ISETP.GE.U32.AND P1, PT, R30, R43, PT ;  /* 0x0000002b1e00720c */ /* 0x000fe20003f26070 */
[----:B------:R0:W2:Y:S01]  /*27a0*/  @!P3 LDG.E.LTC128B.SYS R122, [R44+0x30] ;  /* 0x000030002c7ab381 */ /* 0x0000a200001ee920 */
[----:B------:R-:W-:Y:S02]  /*27b0*/  IMAD.MOV.U32 R121, RZ, RZ, c[0x0][0x32c] ;  /* 0x0000cb00ff797624 */ /* 0x000fe400078e00ff */
[----:B------:R-:W-:Y:S02]  /*27c0*/  SEL R118, R118, RZ, !P1 ;  /* 0x000000ff76767207 */ /* 0x000fe40004800000 */
[----:B------:R-:W-:-:S02]  /*27d0*/  SEL R42, R120, c[0x0][0x320], !P4 ;  /* 0x0000c800782a7a07 */ /* 0x000fc40006000000 */
[----:B------:R-:W-:Y:S02]  /*27e0*/  LOP3.LUT R19, R118, 0x2, RZ, 0xc0, !PT ;  /* 0x0000000276137812 */ /* 0x000fe400078ec0ff */
[----:B-1----:R-:W-:Y:S02]  /*27f0*/  IADD3 R28, P0, R42, R28, RZ ;  /* 0x0000001c2a1c7210 */ /* 0x002fe40007f1e0ff */
[----:B------:R-:W-:Y:S02]  /*2800*/  SEL R41, R121, c[0x0][0x324], !P4 ;  /* 0x0000c90079297a07 */ /* 0x000fe40006000000 */
[----:B------:R-:W-:Y:S02]  /*2810*/  SHF.R.U32.HI R19, RZ, 0x1, R19 ;  /* 0x00000001ff137819 */ /* 0x000fe40000011613 */
[----:B------:R-:W-:Y:S01]  /*2820*/  LOP3.LUT P2, RZ, R118, 0x1, RZ, 0xc0, !PT ;  /* 0x0000000176ff7812 */ /* 0x000fe2000784c0ff */
[----:B------:R-:W-:Y:S01]  /*2830*/  IMAD.X R29, R41, 0x1, R29, P0 ;  /* 0x00000001291d7824 */ /* 0x000fe200000e061d */
[----:B------:R-:W-:Y:S01]  /*2840*/  ISETP.NE.U32.AND P1, PT, R19, RZ, PT ;  /* 0x000000ff1300720c */ /* 0x000fe20003f25070 */
[----:B------:R-:W-:Y:S01]  /*2850*/  CS2R R60, SRZ ;  /* 0x00000000003c7805 */ /* 0x000fe2000001ff00 */
[----:B------:R-:W-:Y:S01]  /*2860*/  CS2R R62, SRZ ;  /* 0x00000000003e7805 */ /* 0x000fe2000001ff00 */
[----:B------:R-:W-:Y:S01]  /*2870*/  IADD3 R126, P0, R28, c[0x0][0x318], RZ ;  /* 0x0000c6001c7e7a10 */ /* 0x000fe20007f1e0ff */
[----:B------:R-:W-:Y:S01]  /*2880*/  CS2R R56, SRZ ;  /* 0x0000000000387805 */ /* 0x000fe2000001ff00 */
[----:B------:R-:W-:-:S02]  /*2890*/  CS2R R58, SRZ ;  /* 0x00000000003a7805 */ /* 0x000fc4000001ff00 */
[----:B------:R-:W-:Y:S01]  /*28a0*/  IADD3.X R127, R29, c[0x0][0x31c], RZ, P0, !PT ;  /* 0x0000c7001d7f7a10 */ /* 0x000fe200007fe4ff */
[----:B---3--:R-:W-:Y:S04]  /*28b0*/  STS.128 [R85+0x2000], R36 ;  /* 0x0020002455007388 */ /* 0x008fe80000000c00 */
[----:B--2---:R1:W-:Y:S04]  /*28c0*/  STS.128 [R0+0x2000], R32 ;  /* 0x0020002000007388 */ /* 0x0043e80000000c00 */
[----:B------:R-:W-:Y:S04]  /*28d0*/  STS.128 [R85+0x2800], R24 ;  /* 0x0028001855007388 */ /* 0x000fe80000000c00 */
[----:B------:R-:W-:Y:S04]  /*28e0*/  STS.128 [R0+0x2800], R20 ;  /* 0x0028001400007388 */ /* 0x000fe80000000c00 */
[----:B------:R-:W-:Y:S05]  /*28f0*/  BAR.SYNC.DEFER_BLOCKING 0x0 ;  /* 0x0000000000007b1d */ /* 0x000fea0000010000 */
[----:B------:R2:W3:Y:S04]  /*2900*/  @P2 LDG.E.LTC128B.128.SYS R60, [R28] ;  /* 0x000000001c3c2381 */ /* 0x0004e800001eed20 */
[----:B------:R-:W3:Y:S01]  /*2910*/  @P1 LDG.E.LTC128B.128.SYS R56, [R126] ;  /* 0x000000007e381381 */ /* 0x000ee200001eed20 */
[----:B----4-:R-:W-:-:S02]  /*2920*/  HFMA2 R16, R78.H0_H0, R16, R18 ;  /* 0x000000104e107231 */ /* 0x010fc40000000812 */
[----:B------:R-:W-:Y:S01]  /*2930*/  HFMA2 R17, R78.H0_H0, R17, R18 ;  /* 0x000000114e117231 */ /* 0x000fe20000000812 */
[----:B------:R-:W0:Y:S05]  /*2940*/  LDSM.16.M88.4 R92, [R31+UR13+0x1000] ;  /* 0x0010000d1f5c783b */ /* 0x000e2a0008000200 */
[----:B------:R-:W-:-:S03]  /*2950*/  SHF.R.U32.HI R19, RZ, 0x10, R16 ;  /* 0x00000010ff137819 */ /* 0x000fc60000011610 */
[----:B------:R-:W0:Y:S01]  /*2960*/  LDSM.16.M88.4 R20, [R31+UR13+0x2000] ;  /* 0x0020000d1f14783b */ /* 0x000e220008000200 */
[--C-:B------:R-:W-:Y:S02]  /*2970*/  SHF.R.U32.HI R18, RZ, 0x10, R17.reuse ;  /* 0x00000010ff127819 */ /* 0x100fe40000011611 */
[----:B--2---:R-:W-:Y:S01]  /*2980*/  PRMT R28, R16, 0x5410, R17 ;  /* 0x00005410101c7816 */ /* 0x004fe20000000011 */
[----:B------:R-:W-:-:S03]  /*2990*/  HSETP2.GEU.AND P2, PT, R19.H0_H0, c[0x0] [0x3cc].H0_H0, PT ;  /* 0x2000f30013007634 */ /* 0x000fc60003f4e800 */
[----:B------:R-:W-:Y:S01]  /*29a0*/  HSETP2.GEU.AND P0, PT, R18.H0_H0, c[0x0] [0x3cc].H0_H0, PT ;  /* 0x2000f30012007634 */ /* 0x000fe20003f0e800 */
[----:B------:R-:W2:Y:S01]  /*29b0*/  LDSM.16.M88.4 R24, [R31+UR13] ;  /* 0x0000000d1f18783b */ /* 0x000ea20008000200 */
[----:B------:R-:W-:Y:S01]  /*29c0*/  HSETP2.GEU.AND P3, P1, R28, c[0x0] [0x3cc].H0_H0, PT ;  /* 0x2000f3001c007634 */ /* 0x000fe2000396e000 */
[----:B------:R-:W-:Y:S01]  /*29d0*/  ULDC.U16 UR5, c[0x0][0x3cc] ;  /* 0x0000f30000057ab9 */ /* 0x000fe20000000400 */
[----:B------:R-:W-:Y:S02]  /*29e0*/  LOP3.LUT R119, R31, 0x10, RZ, 0x3c, !PT ;  /* 0x000000101f777812 */ /* 0x000fe400078e3cff */
[----:B------:R-:W-:Y:S02]  /*29f0*/  SEL R19, R19, UR5, P2 ;  /* 0x0000000513137c07 */ /* 0x000fe40009000000 */
[----:B------:R-:W-:Y:S01]  /*2a00*/  SEL R18, R18, UR5, P0 ;  /* 0x0000000512127c07 */ /* 0x000fe20008000000 */
[----:B------:R-:W2:Y:S01]  /*2a10*/  LDSM.16.M88.4 R100, [R31+UR13+0x3000] ;  /* 0x0030000d1f64783b */ /* 0x000ea20008000200 */
[----:B-1----:R-:W-:-:S02]  /*2a20*/  SEL R34, R16, UR5, P3 ;  /* 0x0000000510227c07 */ /* 0x002fc40009800000 */
[----:B------:R-:W-:Y:S02]  /*2a30*/  SEL R35, R17, UR5, P1 ;  /* 0x0000000511237c07 */ /* 0x000fe40008800000 */
[----:B------:R-:W-:Y:S02]  /*2a40*/  PRMT R34, R34, 0x5410, R19 ;  /* 0x0000541022227816 */ /* 0x000fe40000000013 */
[----:B------:R-:W-:Y:S01]  /*2a50*/  PRMT R35, R35, 0x5410, R18 ;  /* 0x0000541023237816 */ /* 0x000fe20000000012 */
[C-C-:B------:R-:W-:Y:S01]  /*2a60*/  HFMA2 R14, R78.reuse.H0_H0, R14, R40.reuse ;  /* 0x0000000e4e0e7231 */ /* 0x140fe20000000828 */
[----:B------:R-:W1:Y:S01]  /*2a70*/  LDSM.16.M88.4 R16, [R119+UR13] ;  /* 0x0000000d7710783b */ /* 0x000e620008000200 */
[----:B------:R-:W-:-:S03]  /*2a80*/  HFMA2 R15, R78.H0_H0, R15, R40 ;  /* 0x0000000f4e0f7231 */ /* 0x000fc60000000828 */
[----:B0-----:R-:W-:Y:S01]  /*2a90*/  HMMA.1688.F16 R110, R34, R92, RZ ;  /* 0x0000005c226e723c */ /* 0x001fe200000000ff */
[----:B------:R-:W-:-:S03]  /*2aa0*/  SEL R64, R64, 0x2, !P4 ;  /* 0x0000000240407807 */ /* 0x000fc60006000000 */
[----:B------:R-:W-:Y:S04]  /*2ab0*/  LDSM.16.M88.4 R72, [R119+UR13+0x1000] ;  /* 0x0010000d7748783b */ /* 0x000fe80008000200 */
[----:B------:R-:W-:Y:S01]  /*2ac0*/  HMMA.1688.F16 R114, R34, R93, RZ ;  /* 0x0000005d2272723c */ /* 0x000fe200000000ff */
[----:B------:R-:W-:-:S03]  /*2ad0*/  LOP3.LUT R117, R31, 0x30, RZ, 0x3c, !PT ;  /* 0x000000301f757812 */ /* 0x000fc600078e3cff */
[----:B------:R-:W0:Y:S04]  /*2ae0*/  LDSM.16.M88.4 R68, [R119+UR13+0x2000] ;  /* 0x0020000d7744783b */ /* 0x000e280008000200 */
[----:B------:R5:W-:Y:S04]  /*2af0*/  HMMA.1688.F16 R92, R34, R20, RZ ;  /* 0x00000014225c723c */ /* 0x000be800000000ff */
[----:B------:R-:W-:Y:S01]  /*2b00*/  LDSM.16.M88.4 R36, [R117+UR13] ;  /* 0x0000000d7524783b */ /* 0x000fe20008000200 */
[----:B-----5:R-:W-:-:S03]  /*2b10*/  SHF.R.U32.HI R20, RZ, 0x10, R15 ;  /* 0x00000010ff147819 */ /* 0x020fc6000001160f */
[----:B------:R5:W-:Y:S05]  /*2b20*/  HMMA.1688.F16 R90, R34, R21, RZ ;  /* 0x00000015225a723c */ /* 0x000bea00000000ff */
[----:B-----5:R-:W-:-:S03]  /*2b30*/  SHF.R.U32.HI R21, RZ, 0x10, R14 ;  /* 0x00000010ff157819 */ /* 0x020fc6000001160e */
[----:B------:R5:W-:Y:S05]  /*2b40*/  HMMA.1688.F16 R88, R34, R22, RZ ;  /* 0x000000162258723c */ /* 0x000bea00000000ff */
[----:B-----5:R-:W-:Y:S01]  /*2b50*/  PRMT R22, R14, 0x5410, R15 ;  /* 0x000054100e167816 */ /* 0x020fe2000000000f */
[----:B------:R-:W-:Y:S02]  /*2b60*/  HSETP2.GEU.AND P2, PT, R21.H0_H0, c[0x0] [0x3cc].H0_H0, PT ;  /* 0x2000f30015007634 */ /* 0x000fe40003f4e800 */
[----:B------:R-:W-:-:S03]  /*2b70*/  HSETP2.GEU.AND P0, PT, R20.H0_H0, c[0x0] [0x3cc].H0_H0, PT ;  /* 0x2000f30014007634 */ /* 0x000fc60003f0e800 */
[----:B------:R-:W-:Y:S01]  /*2b80*/  HSETP2.GEU.AND P3, P1, R22, c[0x0] [0x3cc].H0_H0, PT ;  /* 0x2000f30016007634 */ /* 0x000fe2000396e000 */
[----:B--2---:R-:W5:Y:S02]  /*2b90*/  HMMA.1688.F16 R32, R34, R24, RZ ;  /* 0x000000182220723c */ /* 0x004f6400000000ff */
[----:B------:R-:W-:Y:S02]  /*2ba0*/  SEL R21, R21, UR5, P2 ;  /* 0x0000000515157c07 */ /* 0x000fe40009000000 */
[----:B------:R-:W-:-:S03]  /*2bb0*/  SEL R20, R20, UR5, P0 ;  /* 0x0000000514147c07 */ /* 0x000fc60008000000 */
[----:B------:R-:W-:Y:S02]  /*2bc0*/  SEL R14, R14, UR5, P3 ;  /* 0x000000050e0e7c07 */ /* 0x000fe40009800000 */
[----:B------:R-:W-:Y:S02]  /*2bd0*/  SEL R15, R15, UR5, P1 ;  /* 0x000000050f0f7c07 */ /* 0x000fe40008800000 */
[----:B------:R-:W-:Y:S02]  /*2be0*/  PRMT R14, R14, 0x5410, R21 ;  /* 0x000054100e0e7816 */ /* 0x000fe40000000015 */
[----:B------:R-:W-:Y:S02]  /*2bf0*/  PRMT R15, R15, 0x5410, R20 ;  /* 0x000054100f0f7816 */ /* 0x000fe40000000014 */
[----:B------:R-:W-:Y:S01]  /*2c00*/  ISETP.NE.AND P3, PT, R64, c[0x0][0x30c], PT ;  /* 0x0000c30040007a0c */ /* 0x000fe20003f65270 */
[----:B------:R-:W-:Y:S01]  /*2c10*/  HMMA.1688.F16 R98, R34, R102, RZ ;  /* 0x000000662262723c */ /* 0x000fe200000000ff */
[----:B------:R-:W2:Y:S07]  /*2c20*/  LDSM.16.M88.4 R64, [R119+UR13+0x3000] ;  /* 0x0030000d7740783b */ /* 0x000eae0008000200 */
[----:B------:R-:W-:Y:S08]  /*2c30*/  HMMA.1688.F16 R96, R34, R103, RZ ;  /* 0x000000672260723c */ /* 0x000ff000000000ff */
[----:B-1---5:R5:W-:Y:S05]  /*2c40*/  HMMA.1688.F16 R102, R14, R16, R32 ;  /* 0x000000100e66723c */ /* 0x022bea0000000020 */
[----:B-----5:R-:W-:-:S05]  /*2c50*/  SEL R16, RZ, c[0x0][0x310], P3 ;  /* 0x0000c400ff107a07 */ /* 0x020fca0001800000 */
[----:B------:R-:W-:Y:S01]  /*2c60*/  IMAD.IADD R16, R30, 0x1, R16 ;  /* 0x000000011e107824 */ /* 0x000fe200078e0210 */
[----:B------:R-:W-:-:S04]  /*2c70*/  LOP3.LUT R30, R31, 0x20, RZ, 0x3c, !PT ;  /* 0x000000201f1e7812 */ /* 0x000fc800078e3cff */
[----:B------:R-:W-:Y:S02]  /*2c80*/  ISETP.GE.U32.AND P2, PT, R16, R43, PT ;  /* 0x0000002b1000720c */ /* 0x000fe40003f46070 */
[----:B------:R-:W-:Y:S01]  /*2c90*/  LOP3.LUT R16, R118, 0x4, RZ, 0xc0, !PT ;  /* 0x0000000476107812 */ /* 0x000fe200078ec0ff */
[----:B------:R-:W-:Y:S01]  /*2ca0*/  HMMA.1688.F16 R112, R34, R94, RZ ;  /* 0x0000005e2270723c */ /* 0x000fe200000000ff */
[----:B------:R-:W-:Y:S02]  /*2cb0*/  LDSM.16.M88.4 R52, [R30+UR13] ;  /* 0x0000000d1e34783b */ /* 0x000fe40008000200 */
[----:B------:R-:W-:-:S05]  /*2cc0*/  SHF.R.U32.HI R16, RZ, 0x2, R16 ;  /* 0x00000002ff107819 */ /* 0x000fca0000011610 */
[----:B------:R-:W-:Y:S01]  /*2cd0*/  HMMA.1688.F16 R28, R34, R100, RZ ;  /* 0x00000064221c723c */ /* 0x000fe200000000ff */
[----:B------:R-:W-:Y:S01]  /*2ce0*/  LDSM.16.M88.4 R48, [R30+UR13+0x1000] ;  /* 0x0010000d1e30783b */ /* 0x000fe20008000200 */
[----:B------:R-:W-:-:S06]  /*2cf0*/  ISETP.NE.U32.AND P1, PT, R16, RZ, PT ;  /* 0x000000ff1000720c */ /* 0x000fcc0003f25070 */
[----:B------:R-:W5:Y:S01]  /*2d00*/  HMMA.1688.F16 R104, R34, R25, RZ ;  /* 0x000000192268723c */ /* 0x000f6200000000ff */
[----:B------:R-:W1:Y:S07]  /*2d10*/  LDSM.16.M88.4 R44, [R30+UR13+0x2000] ;  /* 0x0020000d1e2c783b */ /* 0x000e6e0008000200 */
[----:B------:R-:W5:Y:S01]  /*2d20*/  HMMA.1688.F16 R106, R34, R26, RZ ;  /* 0x0000001a226a723c */ /* 0x000f6200000000ff */
[----:B------:R-:W0:Y:S07]  /*2d30*/  LDSM.16.M88.4 R40, [R30+UR13+0x3000] ;  /* 0x0030000d1e28783b */ /* 0x000e2e0008000200 */
[----:B------:R5:W5:Y:S06]  /*2d40*/  HMMA.1688.F16 R108, R34, R27, RZ ;  /* 0x0000001b226c723c */ /* 0x000b6c00000000ff */
[----:B-----5:R-:W0:Y:S02]  /*2d50*/  LDSM.16.M88.4 R24, [R117+UR13+0x2000] ;  /* 0x0020000d7518783b */ /* 0x020e240008000200 */
[----:B------:R-:W-:Y:S08]  /*2d60*/  HMMA.1688.F16 R94, R34, R95, RZ ;  /* 0x0000005f225e723c */ /* 0x000ff000000000ff */
[----:B------:R5:W-:Y:S06]  /*2d70*/  HMMA.1688.F16 R86, R34, R23, RZ ;  /* 0x000000172256723c */ /* 0x000bec00000000ff */
[----:B-----5:R-:W-:Y:S02]  /*2d80*/  LDSM.16.M88.4 R20, [R117+UR13+0x3000] ;  /* 0x0030000d7514783b */ /* 0x020fe40008000200 */
[----:B------:R5:W5:Y:S06]  /*2d90*/  HMMA.1688.F16 R100, R34, R101, RZ ;  /* 0x000000652264723c */ /* 0x000b6c00000000ff */
[----:B-----5:R-:W0:Y:S01]  /*2da0*/  LDSM.16.M88.4 R32, [R117+UR13+0x1000] ;  /* 0x0010000d7520783b */ /* 0x020e220008000200 */
[----:B------:R-:W-:-:S04]  /*2db0*/  LOP3.LUT R16, R118, 0x8, RZ, 0xc0, !PT ;  /* 0x0000000876107812 */ /* 0x000fc800078ec0ff */
[----:B------:R-:W-:Y:S01]  /*2dc0*/  SHF.R.U32.HI R16, RZ, 0x3, R16 ;  /* 0x00000003ff107819 */ /* 0x000fe20000011610 */
[----:B------:R-:W-:Y:S08]  /*2dd0*/  HMMA.1688.F16 R104, R14, R17, R104 ;  /* 0x000000110e68723c */ /* 0x000ff00000000068 */
[----:B------:R-:W-:Y:S08]  /*2de0*/  HMMA.1688.F16 R106, R14, R18, R106 ;  /* 0x000000120e6a723c */ /* 0x000ff0000000006a */
[----:B------:R5:W-:Y:S05]  /*2df0*/  HMMA.1688.F16 R108, R14, R19, R108 ;  /* 0x000000130e6c723c */ /* 0x000bea000000006c */
[----:B-----5:R-:W-:Y:S01]  /*2e00*/  CS2R R18, SRZ ;  /* 0x0000000000127805 */ /* 0x020fe2000001ff00 */
[----:B---3--:R3:W-:Y:S04]  /*2e10*/  STS.128 [R85+0x2080], R60 ;  /* 0x0020803c55007388 */ /* 0x0087e80000000c00 */
[----:B------:R0:W-:Y:S01]  /*2e20*/  STS.128 [R0+0x2080], R56 ;  /* 0x0020803800007388 */ /* 0x0001e20000000c00 */
[----:B---3--:R-:W-:Y:S01]  /*2e30*/  IADD3 R60, P0, R126, c[0x0][0x318], RZ ;  /* 0x0000c6007e3c7a10 */ /* 0x008fe20007f1e0ff */
[----:B0-----:R-:W-:Y:S01]  /*2e40*/  CS2R R56, SRZ ;  /* 0x0000000000387805 */ /* 0x001fe2000001ff00 */
[----:B------:R-:W-:-:S02]  /*2e50*/  CS2R R58, SRZ ;  /* 0x00000000003a7805 */ /* 0x000fc4000001ff00 */
[----:B------:R-:W-:-:S08]  /*2e60*/  IADD3.X R61, R127, c[0x0][0x31c], RZ, P0, !PT ;  /* 0x0000c7007f3d7a10 */ /* 0x000fd000007fe4ff */
[----:B------:R0:W3:Y:S01]  /*2e70*/  @P1 LDG.E.LTC128B.128.SYS R56, [R60] ;  /* 0x000000003c381381 */ /* 0x0000e200001eed20 */
[----:B------:R-:W-:Y:S02]  /*2e80*/  ISETP.NE.U32.AND P1, PT, R16, RZ, PT ;  /* 0x000000ff1000720c */ /* 0x000fe40003f25070 */
[----:B------:R-:W-:Y:S01]  /*2e90*/  CS2R R16, SRZ ;  /* 0x0000000000107805 */ /* 0x000fe2000001ff00 */
[----:B0-----:R-:W-:-:S04]  /*2ea0*/  IADD3 R60, P0, R60, c[0x0][0x318], RZ ;  /* 0x0000c6003c3c7a10 */ /* 0x001fc80007f1e0ff */
[----:B------:R-:W-:-:S08]  /*2eb0*/  IADD3.X R61, R61, c[0x0][0x31c], RZ, P0, !PT ;  /* 0x0000c7003d3d7a10 */ /* 0x000fd000007fe4ff */
[----:B------:R-:W2:Y:S01]  /*2ec0*/  @P1 LDG.E.LTC128B.128.SYS R16, [R60] ;  /* 0x000000003c101381 */ /* 0x000ea200001eed20 */
[----:B------:R-:W-:-:S04]  /*2ed0*/  IADD3 R116, R116, 0x20, RZ ;  /* 0x0000002074747810 */ /* 0x000fc80007ffe0ff */
[----:B------:R-:W-:Y:S02]  /*2ee0*/  ISETP.GE.AND P0, PT, R116, c[0x0][0x178], PT ;  /* 0x00005e0074007a0c */ /* 0x000fe40003f06270 */
[----:B------:R-:W-:Y:S02]  /*2ef0*/  SEL R120, R120, c[0x0][0x320], !P3 ;  /* 0x0000c80078787a07 */ /* 0x000fe40005800000 */
[----:B------:R-:W-:Y:S02]  /*2f00*/  SEL R118, R118, RZ, !P2 ;  /* 0x000000ff76767207 */ /* 0x000fe40005000000 */
[----:B------:R-:W-:Y:S02]  /*2f10*/  SEL R121, R121, c[0x0][0x324], !P3 ;  /* 0x0000c90079797a07 */ /* 0x000fe40005800000 */
[----:B------:R-:W-:Y:S01]  /*2f20*/  LOP3.LUT P1, RZ, R118, 0x1, RZ, 0xc0, !PT ;  /* 0x0000000176ff7812 */ /* 0x000fe2000782c0ff */
[----:B---3--:R0:W-:Y:S04]  /*2f30*/  STS.128 [R85+0x2880], R56 ;  /* 0x0028803855007388 */ /* 0x0081e80000000c00 */
[----:B--2---:R2:W-:Y:S01]  /*2f40*/  STS.128 [R0+0x2880], R16 ;  /* 0x0028801000007388 */ /* 0x0045e20000000c00 */
[----:B0-----:R-:W-:-:S02]  /*2f50*/  IMAD.MOV.U32 R58, RZ, RZ, RZ ;  /* 0x000000ffff3a7224 */ /* 0x001fc400078e00ff */
[----:B------:R-:W-:Y:S01]  /*2f60*/  IMAD.WIDE R56, R116, R124, c[0x0][0x2f8] ;  /* 0x0000be0074387625 */ /* 0x000fe200078e027c */
[----:B------:R-:W-:Y:S07]  /*2f70*/  BAR.SYNC.DEFER_BLOCKING 0x0 ;  /* 0x0000000000007b1d */ /* 0x000fee0000010000 */
[----:B------:R-:W3:Y:S01]  /*2f80*/  @!P0 LDG.E.LTC128B.SYS R58, [R56] ;  /* 0x00000000383a8381 */ /* 0x000ee200001ee920 */
[----:B------:R-:W-:Y:S01]  /*2f90*/  IADD3 R120, P0, R120, R60, RZ ;  /* 0x0000003c78787210 */ /* 0x000fe20007f1e0ff */
[----:B--2---:R-:W-:Y:S01]  /*2fa0*/  CS2R R16, SRZ ;  /* 0x0000000000107805 */ /* 0x004fe2000001ff00 */
[----:B------:R-:W-:-:S03]  /*2fb0*/  CS2R R18, SRZ ;  /* 0x0000000000127805 */ /* 0x000fc6000001ff00 */
[----:B------:R-:W-:-:S08]  /*2fc0*/  IMAD.X R121, R121, 0x1, R61, P0 ;  /* 0x0000000179797824 */ /* 0x000fd000000e063d */
[----:B------:R0:W3:Y:S01]  /*2fd0*/  @P1 LDG.E.LTC128B.128.SYS R16, [R120] ;  /* 0x0000000078101381 */ /* 0x0000e200001eed20 */
[C-C-:B------:R-:W-:Y:S02]  /*2fe0*/  HFMA2 R12, R78.reuse.H0_H0, R12, R123.reuse ;  /* 0x0000000c4e0c7231 */ /* 0x140fe4000000087b */
[----:B------:R-:W-:-:S06]  /*2ff0*/  HFMA2 R13, R78.H0_H0, R13, R123 ;  /* 0x0000000d4e0d7231 */ /* 0x000fcc000000087b */
[----:B------:R-:W-:Y:S02]  /*3000*/  SHF.R.U32.HI R60, RZ, 0x10, R12 ;  /* 0x00000010ff3c7819 */ /* 0x000fe4000001160c */
[--C-:B------:R-:W-:Y:S02]  /*3010*/  SHF.R.U32.HI R59, RZ, 0x10, R13.reuse ;  /* 0x00000010ff3b7819 */ /* 0x100fe4000001160d */
[----:B------:R-:W-:Y:S02]  /*3020*/  PRMT R61, R12, 0x5410, R13 ;  /* 0x000054100c3d7816 */ /* 0x000fe4000000000d */
[----:B------:R-:W-:Y:S02]  /*3030*/  HSETP2.GEU.AND P2, PT, R60.H0_H0, c[0x0] [0x3cc].H0_H0, PT ;  /* 0x2000f3003c007634 */ /* 0x000fe40003f4e800 */
[----:B------:R-:W-:Y:S02]  /*3040*/  HSETP2.GEU.AND P0, PT, R59.H0_H0, c[0x0] [0x3cc].H0_H0, PT ;  /* 0x2000f3003b007634 */ /* 0x000fe40003f0e800 */
[----:B------:R-:W-:Y:S01]  /*3050*/  HSETP2.GEU.AND P3, P1, R61, c[0x0] [0x3cc].H0_H0, PT ;  /* 0x2000f3003d007634 */ /* 0x000fe2000396e000 */
[----:B------:R-:W5:Y:S03]  /*3060*/  HMMA.1688.F16 R92, R14, R68, R92 ;  /* 0x000000440e5c723c */ /* 0x000f66000000005c */
[----:B------:R-:W-:-:S05]  /*3070*/  SEL R60, R60, UR5, P2 ;  /* 0x000000053c3c7c07 */ /* 0x000fca0009000000 */
[----:B------:R-:W5:Y:S01]  /*3080*/  HMMA.1688.F16 R90, R14, R69, R90 ;  /* 0x000000450e5a723c */ /* 0x000f62000000005a */
[----:B------:R-:W-:Y:S02]  /*3090*/  SEL R12, R12, UR5, P3 ;  /* 0x000000050c0c7c07 */ /* 0x000fe40009800000 */
[----:B------:R-:W-:Y:S02]  /*30a0*/  SEL R13, R13, UR5, P1 ;  /* 0x000000050d0d7c07 */ /* 0x000fe40008800000 */
[----:B------:R-:W-:-:S03]  /*30b0*/  SEL R59, R59, UR5, P0 ;  /* 0x000000053b3b7c07 */ /* 0x000fc60008000000 */
[----:B------:R-:W-:Y:S01]  /*30c0*/  HMMA.1688.F16 R28, R14, R64, R28 ;  /* 0x000000400e1c723c */ /* 0x000fe2000000001c */
[----:B------:R-:W-:-:S07]  /*30d0*/  PRMT R12, R12, 0x5410, R60 ;  /* 0x000054100c0c7816 */ /* 0x000fce000000003c */
[----:B------:R-:W5:Y:S01]  /*30e0*/  HMMA.1688.F16 R100, R14, R65, R100 ;  /* 0x000000410e64723c */ /* 0x000f620000000064 */
[----:B------:R-:W-:-:S07]  /*30f0*/  PRMT R13, R13, 0x5410, R59 ;  /* 0x000054100d0d7816 */ /* 0x000fce000000003b */
[----:B------:R-:W5:Y:S01]  /*3100*/  HMMA.1688.F16 R98, R14, R66, R98 ;  /* 0x000000420e62723c */ /* 0x000f620000000062 */
[C-C-:B------:R-:W-:Y:S02]  /*3110*/  HFMA2 R10, R78.reuse.H0_H0, R10, R122.reuse ;  /* 0x0000000a4e0a7231 */ /* 0x140fe4000000087a */
[----:B------:R-:W-:-:S05]  /*3120*/  HFMA2 R11, R78.H0_H0, R11, R122 ;  /* 0x0000000b4e0b7231 */ /* 0x000fca000000087a */
[----:B------:R-:W5:Y:S08]  /*3130*/  HMMA.1688.F16 R88, R14, R70, R88 ;  /* 0x000000460e58723c */ /* 0x000f700000000058 */
[----:B------:R-:W5:Y:S08]  /*3140*/  HMMA.1688.F16 R110, R14, R72, R110 ;  /* 0x000000480e6e723c */ /* 0x000f70000000006e */
[----:B------:R-:W5:Y:S08]  /*3150*/  HMMA.1688.F16 R114, R14, R73, R114 ;  /* 0x000000490e72723c */ /* 0x000f700000000072 */
[----:B------:R-:W5:Y:S08]  /*3160*/  HMMA.1688.F16 R112, R14, R74, R112 ;  /* 0x0000004a0e70723c */ /* 0x000f700000000070 */
[----:B------:R-:W5:Y:S08]  /*3170*/  HMMA.1688.F16 R94, R14, R75, R94 ;  /* 0x0000004b0e5e723c */ /* 0x000f70000000005e */
[----:B------:R-:W5:Y:S08]  /*3180*/  HMMA.1688.F16 R86, R14, R71, R86 ;  /* 0x000000470e56723c */ /* 0x000f700000000056 */
[----:B------:R-:W5:Y:S01]  /*3190*/  HMMA.1688.F16 R96, R14, R67, R96 ;  /* 0x000000430e60723c */ /* 0x000f620000000060 */
[----:B------:R-:W-:Y:S01]  /*31a0*/  IMAD.MOV.U32 R124, RZ, RZ, RZ ;  /* 0x000000ffff7c7224 */ /* 0x000fe200078e00ff */
[----:B------:R-:W-:Y:S06]  /*31b0*/  LDSM.16.M88.4 R60, [R119+UR13+0x1080] ;  /* 0x0010800d773c783b */ /* 0x000fec0008000200 */
[----:B-1---5:R-:W5:Y:S08]  /*31c0*/  HMMA.1688.F16 R92, R12, R44, R92 ;  /* 0x0000002c0c5c723c */ /* 0x022f70000000005c */
[----:B------:R-:W-:Y:S08]  /*31d0*/  HMMA.1688.F16 R90, R12, R45, R90 ;  /* 0x0000002d0c5a723c */ /* 0x000ff0000000005a */
[----:B------:R5:W-:Y:S08]  /*31e0*/  HMMA.1688.F16 R100, R12, R41, R100 ;  /* 0x000000290c64723c */ /* 0x000bf00000000064 */
[----:B------:R-:W-:Y:S01]  /*31f0*/  HMMA.1688.F16 R106, R12, R54, R106 ;  /* 0x000000360c6a723c */ /* 0x000fe2000000006a */
[----:B-----5:R-:W-:-:S07]  /*3200*/  SHF.R.U32.HI R41, RZ, 0x10, R10 ;  /* 0x00000010ff297819 */ /* 0x020fce000001160a */
[----:B------:R-:W-:Y:S08]  /*3210*/  HMMA.1688.F16 R102, R12, R52, R102 ;  /* 0x000000340c66723c */ /* 0x000ff00000000066 */
[----:B------:R-:W-:Y:S08]  /*3220*/  HMMA.1688.F16 R104, R12, R53, R104 ;  /* 0x000000350c68723c */ /* 0x000ff00000000068 */
[----:B------:R-:W-:Y:S01]  /*3230*/  HMMA.1688.F16 R108, R12, R55, R108 ;  /* 0x000000370c6c723c */ /* 0x000fe2000000006c */
[----:B------:R-:W-:Y:S01]  /*3240*/  CS2R R122, SRZ ;  /* 0x00000000007a7805 */ /* 0x000fe2000001ff00 */
[----:B------:R-:W-:Y:S06]  /*3250*/  LDSM.16.M88.4 R68, [R31+UR13+0x3080] ;  /* 0x0030800d1f44783b */ /* 0x000fec0008000200 */
[----:B------:R5:W-:Y:S01]  /*3260*/  HMMA.1688.F16 R44, R12, R40, R28 ;  /* 0x000000280c2c723c */ /* 0x000be2000000001c */
[----:B------:R-:W-:Y:S01]  /*3270*/  HSETP2.GEU.AND P2, PT, R41.H0_H0, c[0x0] [0x3cc].H0_H0, PT ;  /* 0x2000f30029007634 */ /* 0x000fe20003f4e800 */
[----:B------:R-:W-:Y:S03]  /*3280*/  LDSM.16.M88.4 R64, [R119+UR13+0x80] ;  /* 0x0000800d7740783b */ /* 0x000fe60008000200 */
[----:B-----5:R-:W-:-:S03]  /*3290*/  SHF.R.U32.HI R40, RZ, 0x10, R11 ;  /* 0x00000010ff287819 */ /* 0x020fc6000001160b */
[----:B------:R5:W-:Y:S02]  /*32a0*/  HMMA.1688.F16 R28, R12, R42, R98 ;  /* 0x0000002a0c1c723c */ /* 0x000be40000000062 */
[----:B------:R-:W-:Y:S03]  /*32b0*/  LDSM.16.M88.4 R52, [R119+UR13+0x3080] ;  /* 0x0030800d7734783b */ /* 0x000fe60008000200 */
[----:B-----5:R-:W-:Y:S01]  /*32c0*/  PRMT R42, R10, 0x5410, R11 ;  /* 0x000054100a2a7816 */ /* 0x020fe2000000000b */
[----:B------:R-:W-:-:S05]  /*32d0*/  HSETP2.GEU.AND P0, PT, R40.H0_H0, c[0x0] [0x3cc].H0_H0, PT ;  /* 0x2000f30028007634 */ /* 0x000fca0003f0e800 */
[----:B------:R-:W-:Y:S01]  /*32e0*/  HSETP2.GEU.AND P3, P1, R42, c[0x0] [0x3cc].H0_H0, PT ;  /* 0x2000f3002a007634 */ /* 0x000fe2000396e000 */
[----:B------:R-:W5:Y:S01]  /*32f0*/  HMMA.1688.F16 R14, R12, R46, R88 ;  /* 0x0000002e0c0e723c */ /* 0x000f620000000058 */
[----:B------:R-:W-:Y:S02]  /*3300*/  SEL R41, R41, UR5, P2 ;  /* 0x0000000529297c07 */ /* 0x000fe40009000000 */
[----:B------:R-:W-:-:S05]  /*3310*/  SEL R40, R40, UR5, P0 ;  /* 0x0000000528287c07 */ /* 0x000fca0008000000 */
[----:B------:R-:W-:Y:S08]  /*3320*/  HMMA.1688.F16 R110, R12, R48, R110 ;  /* 0x000000300c6e723c */ /* 0x000ff0000000006e */
[----:B------:R-:W-:Y:S08]  /*3330*/  HMMA.1688.F16 R72, R12, R49, R114 ;  /* 0x000000310c48723c */ /* 0x000ff00000000072 */
[----:B------:R-:W-:Y:S08]  /*3340*/  HMMA.1688.F16 R74, R12, R50, R112 ;  /* 0x000000320c4a723c */ /* 0x000ff00000000070 */
[----:B------:R5:W5:Y:S06]  /*3350*/  HMMA.1688.F16 R94, R12, R51, R94 ;  /* 0x000000330c5e723c */ /* 0x000b6c000000005e */
[----:B-----5:R-:W-:Y:S02]  /*3360*/  LDSM.16.M88.4 R48, [R30+UR13+0x80] ;  /* 0x0000800d1e30783b */ /* 0x020fe40008000200 */
[----:B------:R-:W5:Y:S08]  /*3370*/  HMMA.1688.F16 R46, R12, R47, R86 ;  /* 0x0000002f0c2e723c */ /* 0x000f700000000056 */
[----:B------:R5:W5:Y:S05]  /*3380*/  HMMA.1688.F16 R42, R12, R43, R96 ;  /* 0x0000002b0c2a723c */ /* 0x000b6a0000000060 */
[----:B-----5:R-:W-:-:S02]  /*3390*/  SEL R12, R10, UR5, P3 ;  /* 0x000000050a0c7c07 */ /* 0x020fc40009800000 */
[----:B------:R-:W-:Y:S02]  /*33a0*/  SEL R13, R11, UR5, P1 ;  /* 0x000000050b0d7c07 */ /* 0x000fe40008800000 */
[----:B------:R-:W-:Y:S02]  /*33b0*/  PRMT R12, R12, 0x5410, R41 ;  /* 0x000054100c0c7816 */ /* 0x000fe40000000029 */
[----:B------:R-:W-:-:S06]  /*33c0*/  PRMT R13, R13, 0x5410, R40 ;  /* 0x000054100d0d7816 */ /* 0x000fcc0000000028 */
[----:B------:R-:W-:Y:S08]  /*33d0*/  HMMA.1688.F16 R88, R12, R24, R92 ;  /* 0x000000180c58723c */ /* 0x000ff0000000005c */
[----:B------:R-:W-:Y:S08]  /*33e0*/  HMMA.1688.F16 R92, R12, R26, R14 ;  /* 0x0000001a0c5c723c */ /* 0x000ff0000000000e */
[----:B------:R5:W5:Y:S01]  /*33f0*/  HMMA.1688.F16 R10, R12, R38, R106 ;  /* 0x000000260c0a723c */ /* 0x000b62000000006a */
[----:B---3--:R-:W-:-:S02]  /*3400*/  HFMA2 R8, R78.H0_H0, R8, R58 ;  /* 0x000000084e087231 */ /* 0x008fc4000000083a */
[----:B------:R-:W-:-:S06]  /*3410*/  HFMA2 R9, R78.H0_H0, R9, R58 ;  /* 0x000000094e097231 */ /* 0x000fcc000000083a */
[----:B-----5:R-:W-:Y:S02]  /*3420*/  IMAD.MOV.U32 R106, RZ, RZ, R8 ;  /* 0x000000ffff6a7224 */ /* 0x020fe400078e0008 */
[--C-:B------:R-:W-:Y:S01]  /*3430*/  PRMT R14, R8, 0x5410, R9.reuse ;  /* 0x00005410080e7816 */ /* 0x100fe20000000009 */
[----:B------:R-:W-:Y:S02]  /*3440*/  IMAD.MOV.U32 R107, RZ, RZ, R9 ;  /* 0x000000ffff6b7224 */ /* 0x000fe400078e0009 */
[----:B------:R-:W-:-:S03]  /*3450*/  SHF.R.U32.HI R8, RZ, 0x10, R106 ;  /* 0x00000010ff087819 */ /* 0x000fc6000001166a */
[----:B------:R-:W-:Y:S01]  /*3460*/  HSETP2.GEU.AND P3, P1, R14, c[0x0] [0x3cc].H0_H0, PT ;  /* 0x2000f3000e007634 */ /* 0x000fe2000396e000 */
[----:B------:R-:W-:Y:S01]  /*3470*/  SHF.R.U32.HI R9, RZ, 0x10, R107 ;  /* 0x00000010ff097819 */ /* 0x000fe2000001166b */
[----:B------:R-:W5:Y:S01]  /*3480*/  HMMA.1688.F16 R114, R12, R36, R102 ;  /* 0x000000240c72723c */ /* 0x000f620000000066 */
[----:B------:R-:W-:Y:S01]  /*3490*/  HSETP2.GEU.AND P2, PT, R8.H0_H0, c[0x0] [0x3cc].H0_H0, PT ;  /* 0x2000f30008007634 */ /* 0x000fe20003f4e800 */
[----:B------:R-:W-:-:S03]  /*34a0*/  IADD3 R14, P5, R116, 0x8, RZ ;  /* 0x00000008740e7810 */ /* 0x000fc60007fbe0ff */
[----:B------:R-:W-:Y:S01]  /*34b0*/  HSETP2.GEU.AND P0, PT, R9.H0_H0, c[0x0] [0x3cc].H0_H0, PT ;  /* 0x2000f30009007634 */ /* 0x000fe20003f0e800 */
[----:B------:R-:W-:Y:S02]  /*34c0*/  SEL R106, R106, UR5, P3 ;  /* 0x000000056a6a7c07 */ /* 0x000fe40009800000 */
[----:B------:R-:W-:Y:S01]  /*34d0*/  HMMA.1688.F16 R112, R12, R37, R104 ;  /* 0x000000250c70723c */ /* 0x000fe20000000068 */
[----:B------:R-:W-:-:S07]  /*34e0*/  SEL R107, R107, UR5, P1 ;  /* 0x000000056b6b7c07 */ /* 0x000fce0008800000 */
[----:B------:R-:W-:Y:S08]  /*34f0*/  HMMA.1688.F16 R86, R12, R35, R94 ;  /* 0x000000230c56723c */ /* 0x000ff0000000005e */
[----:B------:R-:W-:Y:S08]  /*3500*/  HMMA.1688.F16 R98, R12, R21, R100 ;  /* 0x000000150c62723c */ /* 0x000ff00000000064 */
[----:B------:R5:W-:Y:S08]  /*3510*/  HMMA.1688.F16 R108, R12, R39, R108 ;  /* 0x000000270c6c723c */ /* 0x000bf0000000006c */
[----:B------:R-:W5:Y:S08]  /*3520*/  HMMA.1688.F16 R102, R12, R32, R110 ;  /* 0x000000200c66723c */ /* 0x000f70000000006e */
[----:B------:R-:W-:Y:S08]  /*3530*/  HMMA.1688.F16 R72, R12, R33, R72 ;  /* 0x000000210c48723c */ /* 0x000ff00000000048 */
[----:B------:R-:W5:Y:S08]  /*3540*/  HMMA.1688.F16 R74, R12, R34, R74 ;  /* 0x000000220c4a723c */ /* 0x000f70000000004a */
[----:B------:R-:W5:Y:S08]  /*3550*/  HMMA.1688.F16 R90, R12, R25, R90 ;  /* 0x000000190c5a723c */ /* 0x000f70000000005a */
[----:B------:R5:W-:Y:S01]  /*3560*/  HMMA.1688.F16 R96, R12, R20, R44 ;  /* 0x000000140c60723c */ /* 0x000be2000000002c */
[----:B------:R-:W-:Y:S01]  /*3570*/  ISETP.GE.U32.AND P4, PT, R14, c[0x0][0x178], PT ;  /* 0x00005e000e007a0c */ /* 0x000fe20003f86070 */
[----:B-----5:R-:W-:Y:S06]  /*3580*/  LDSM.16.M88.4 R36, [R30+UR13+0x3080] ;  /* 0x0030800d1e24783b */ /* 0x020fec0008000200 */
[----:B------:R5:W5:Y:S01]  /*3590*/  HMMA.1688.F16 R94, R12, R27, R46 ;  /* 0x0000001b0c5e723c */ /* 0x000b62000000002e */
[----:B------:R-:W-:Y:S01]  /*35a0*/  SEL R20, R8, UR5, P2 ;  /* 0x0000000508147c07 */ /* 0x000fe20009000000 */
[----:B------:R-:W-:Y:S06]  /*35b0*/  LDSM.16.M88.4 R32, [R117+UR13+0x80] ;  /* 0x0000800d7520783b */ /* 0x000fec0008000200 */
[----:B------:R-:W5:Y:S01]  /*35c0*/  HMMA.1688.F16 R100, R12, R22, R28 ;  /* 0x000000160c64723c */ /* 0x000f62000000001c */
[----:B------:R-:W-:Y:S01]  /*35d0*/  SEL R8, R9, UR5, P0 ;  /* 0x0000000509087c07 */ /* 0x000fe20008000000 */
[----:B-----5:R-:W1:Y:S06]  /*35e0*/  LDSM.16.M88.4 R24, [R31+UR13+0x80] ;  /* 0x0000800d1f18783b */ /* 0x020e6c0008000200 */
[----:B------:R5:W5:Y:S02]  /*35f0*/  HMMA.1688.F16 R104, R12, R23, R42 ;  /* 0x000000170c68723c */ /* 0x000b64000000002a */
[----:B------:R-:W-:Y:S03]  /*3600*/  LDSM.16.M88.4 R44, [R30+UR13+0x1080] ;  /* 0x0010800d1e2c783b */ /* 0x000fe60008000200 */
[----:B-----5:R-:W-:-:S02]  /*3610*/  IADD3 R12, P3, R116, 0x10, RZ ;  /* 0x00000010740c7810 */ /* 0x020fc40007f7e0ff */
[----:B------:R-:W-:Y:S02]  /*3620*/  IADD3 R13, P1, R116, 0x18, RZ ;  /* 0x00000018740d7810 */ /* 0x000fe40007f3e0ff */
[----:B------:R-:W-:Y:S01]  /*3630*/  ISETP.GE.U32.AND P2, PT, R12, c[0x0][0x178], PT ;  /* 0x00005e000c007a0c */ /* 0x000fe20003f46070 */
[----:B------:R-:W-:Y:S01]  /*3640*/  LDSM.16.M88.4 R40, [R30+UR13+0x2080] ;  /* 0x0020800d1e28783b */ /* 0x000fe20008000200 */
[----:B------:R-:W-:-:S07]  /*3650*/  ISETP.GE.U32.AND P0, PT, R13, c[0x0][0x178], PT ;  /* 0x00005e000d007a0c */ /* 0x000fce0003f06070 */
[----:B------:R-:W3:Y:S01]  /*3660*/  LDSM.16.M88.4 R12, [R31+UR13+0x1080] ;  /* 0x0010800d1f0c783b */ /* 0x000ee20008000200 */
[----:B------:R-:W-:Y:S02]  /*3670*/  SHF.R.S32.HI R116, RZ, 0x1f, R116 ;  /* 0x0000001fff747819 */ /* 0x000fe40000011474 */
[----:B------:R-:W-:-:S03]  /*3680*/  PRMT R107, R107, 0x5410, R8 ;  /* 0x000054106b6b7816 */ /* 0x000fc60000000008 */
[--C-:B------:R-:W-:Y:S02]  /*3690*/  IMAD.X R8, RZ, RZ, R116.reuse, P5 ;  /* 0x000000ffff087224 */ /* 0x100fe400028e0674 */
[--C-:B------:R-:W-:Y:S02]  /*36a0*/  IMAD.X R9, RZ, RZ, R116.reuse, P3 ;  /* 0x000000ffff097224 */ /* 0x100fe400018e0674 */
[----:B------:R-:W-:Y:S01]  /*36b0*/  IMAD.X R116, RZ, RZ, R116, P1 ;  /* 0x000000ffff747224 */ /* 0x000fe200008e0674 */
[----:B------:R-:W-:Y:S02]  /*36c0*/  PRMT R106, R106, 0x5410, R20 ;  /* 0x000054106a6a7816 */ /* 0x000fe40000000014 */
[----:B------:R-:W-:Y:S01]  /*36d0*/  ISETP.GE.AND.EX P4, PT, R8, UR4, PT, P4 ;  /* 0x0000000408007c0c */ /* 0x000fe2000bf86340 */
[----:B------:R-:W-:Y:S01]  /*36e0*/  LDSM.16.M88.4 R20, [R117+UR13+0x3080] ;  /* 0x0030800d7514783b */ /* 0x000fe20008000200 */
[----:B------:R-:W-:Y:S02]  /*36f0*/  ISETP.GE.AND.EX P0, PT, R116, UR4, PT, P0 ;  /* 0x0000000474007c0c */ /* 0x000fe4000bf06300 */
[----:B------:R-:W-:Y:S01]  /*3700*/  ISETP.GE.AND.EX P2, PT, R9, UR4, PT, P2 ;  /* 0x0000000409007c0c */ /* 0x000fe2000bf46320 */
[----:B-1----:R5:W-:Y:S06]  /*3710*/  HMMA.1688.F16 R110, R106, R26, R10 ;  /* 0x0000001a6a6e723c */ /* 0x002bec000000000a */
[----:B-----5:R-:W1:Y:S02]  /*3720*/  LDSM.16.M88.4 R8, [R31+UR13+0x2080] ;  /* 0x0020800d1f08783b */ /* 0x020e640008000200 */
[----:B------:R-:W-:Y:S06]  /*3730*/  HMMA.1688.F16 R114, R106, R24, R114 ;  /* 0x000000186a72723c */ /* 0x000fec0000000072 */
[----:B------:R0:W2:Y:S02]  /*3740*/  @!P0 LDG.E.LTC128B.SYS R122, [R56+0x30] ;  /* 0x00003000387a8381 */ /* 0x0000a400001ee920 */
[----:B---3--:R5:W-:Y:S02]  /*3750*/  HMMA.1688.F16 R102, R106, R12, R102 ;  /* 0x0000000c6a66723c */ /* 0x008be40000000066 */
[----:B------:R3:W2:Y:S03]  /*3760*/  @!P4 LDG.E.LTC128B.SYS R124, [R56+0x10] ;  /* 0x00001000387cc381 */ /* 0x0006a600001ee920 */
[----:B-----5:R-:W-:Y:S01]  /*3770*/  LOP3.LUT R12, R118, 0x2, RZ, 0xc0, !PT ;  /* 0x00000002760c7812 */ /* 0x020fe200078ec0ff */
[----:B------:R3:W2:Y:S03]  /*3780*/  @!P2 LDG.E.LTC128B.SYS R123, [R56+0x20] ;  /* 0x00002000387ba381 */ /* 0x0006a600001ee920 */
[----:B------:R-:W-:Y:S01]  /*3790*/  SHF.R.U32.HI R12, RZ, 0x1, R12 ;  /* 0x00000001ff0c7819 */ /* 0x000fe2000001160c */
[----:B------:R-:W-:Y:S01]  /*37a0*/  HMMA.1688.F16 R112, R106, R25, R112 ;  /* 0x000000196a70723c */ /* 0x000fe20000000070 */
[----:B0-----:R-:W-:Y:S01]  /*37b0*/  IADD3 R120, P0, R120, c[0x0][0x318], RZ ;  /* 0x0000c60078787a10 */ /* 0x001fe20007f1e0ff */
[----:B------:R-:W-:Y:S01]  /*37c0*/  LDSM.16.M88.4 R28, [R117+UR13+0x1080] ;  /* 0x0010800d751c783b */ /* 0x000fe20008000200 */
[----:B------:R-:W-:-:S02]  /*37d0*/  ISETP.NE.U32.AND P1, PT, R12, RZ, PT ;  /* 0x000000ff0c00720c */ /* 0x000fc40003f25070 */
[----:B------:R-:W-:-:S03]  /*37e0*/  IADD3.X R121, R121, c[0x0][0x31c], RZ, P0, !PT ;  /* 0x0000c70079797a10 */ /* 0x000fc600007fe4ff */
[----:B------:R5:W-:Y:S02]  /*37f0*/  HMMA.1688.F16 R108, R106, R27, R108 ;  /* 0x0000001b6a6c723c */ /* 0x000be4000000006c */
[----:B---3--:R-:W0:Y:S08]  /*3800*/  LDSM.16.M88.4 R56, [R119+UR13+0x2080] ;  /* 0x0020800d7738783b */ /* 0x008e300008000200 */
[----:B-----5:R-:W3:Y:S08]  /*3810*/  LDSM.16.M88.4 R24, [R117+UR13+0x2080] ;  /* 0x0020800d7518783b */ /* 0x020ef00008000200 */
[----:B------:R1:W-:Y:S02]  /*3820*/  STS.128 [R85+0x2000], R16 ;  /* 0x0020001055007388 */ /* 0x0003e40000000c00 */
[----:B-1----:R-:W-:Y:S01]  /*3830*/  CS2R R16, SRZ ;  /* 0x0000000000107805 */ /* 0x002fe2000001ff00 */
[----:B------:R-:W-:-:S08]  /*3840*/  CS2R R18, SRZ ;  /* 0x0000000000127805 */ /* 0x000fd0000001ff00 */
[----:B------:R-:W2:Y:S01]  /*3850*/  @P1 LDG.E.LTC128B.128.SYS R16, [R120] ;  /* 0x0000000078101381 */ /* 0x000ea200001eed20 */
[----:B------:R5:W-:Y:S05]  /*3860*/  HMMA.1688.F16 R116, R106, R14, R74 ;  /* 0x0000000e6a74723c */ /* 0x000bea000000004a */
[C---:B-----5:R-:W-:Y:S02]  /*3870*/  LOP3.LUT R14, R118.reuse, 0x4, RZ, 0xc0, !PT ;  /* 0x00000004760e7812 */ /* 0x060fe400078ec0ff */
[----:B------:R-:W-:Y:S02]  /*3880*/  LOP3.LUT R118, R118, 0x8, RZ, 0xc0, !PT ;  /* 0x0000000876767812 */ /* 0x000fe400078ec0ff */
[----:B------:R-:W-:-:S04]  /*3890*/  SHF.R.U32.HI R14, RZ, 0x2, R14 ;  /* 0x00000002ff0e7819 */ /* 0x000fc8000001160e */
[----:B------:R-:W-:Y:S02]  /*38a0*/  ISETP.NE.U32.AND P1, PT, R14, RZ, PT ;  /* 0x000000ff0e00720c */ /* 0x000fe40003f25070 */
[----:B------:R-:W-:Y:S02]  /*38b0*/  SHF.R.U32.HI R14, RZ, 0x3, R118 ;  /* 0x00000003ff0e7819 */ /* 0x000fe40000011676 */
[----:B------:R-:W-:Y:S01]  /*38c0*/  IADD3 R118, P0, R120, c[0x0][0x318], RZ ;  /* 0x0000c60078767a10 */ /* 0x000fe20007f1e0ff */
[----:B------:R5:W5:Y:S03]  /*38d0*/  HMMA.1688.F16 R12, R106, R13, R72 ;  /* 0x0000000d6a0c723c */ /* 0x000b660000000048 */
[----:B------:R-:W-:Y:S02]  /*38e0*/  IADD3.X R119, R121, c[0x0][0x31c], RZ, P0, !PT ;  /* 0x0000c70079777a10 */ /* 0x000fe400007fe4ff */
[----:B------:R-:W-:Y:S01]  /*38f0*/  ISETP.NE.U32.AND P0, PT, R14, RZ, PT ;  /* 0x000000ff0e00720c */ /* 0x000fe20003f05070 */
[----:B-----5:R-:W-:Y:S01]  /*3900*/  CS2R R72, SRZ ;  /* 0x0000000000487805 */ /* 0x020fe2000001ff00 */
[----:B------:R-:W-:Y:S01]  /*3910*/  CS2R R74, SRZ ;  /* 0x00000000004a7805 */ /* 0x000fe2000001ff00 */
[----:B------:R-:W-:-:S07]  /*3920*/  ULDC.64 UR6, c[0x0][0x318] ;  /* 0x0000c60000067ab9 */ /* 0x000fce0000000a00 */
[----:B------:R-:W3:Y:S04]  /*3930*/  @P1 LDG.E.LTC128B.128.SYS R72, [R118] ;  /* 0x0000000076481381 */ /* 0x000ee800001eed20 */
[----:B--2---:R1:W-:Y:S02]  /*3940*/  STS.128 [R0+0x2000], R16 ;  /* 0x0020001000007388 */ /* 0x0043e40000000c00 */
[----:B-1----:R-:W-:Y:S01]  /*3950*/  CS2R R16, SRZ ;  /* 0x0000000000107805 */ /* 0x002fe2000001ff00 */
[----:B------:R-:W-:-:S08]  /*3960*/  CS2R R18, SRZ ;  /* 0x0000000000127805 */ /* 0x000fd0000001ff00 */
[----:B------:R-:W2:Y:S01]  /*3970*/  @P0 LDG.E.LTC128B.128.SYS R16, [R118.64+UR6] ;  /* 0x0000000676100981 */ /* 0x000ea2000c1eed20 */
[----:B------:R-:W-:-:S03]  /*3980*/  ISETP.NE.U32.AND P0, PT, RZ, c[0x0][0x3e8], PT ;  /* 0x0000fa00ff007a0c */ /* 0x000fc60003f05070 */
[----:B---3--:R1:W-:Y:S01]  /*3990*/  STS.128 [R85+0x2800], R72 ;  /* 0x0028004855007388 */ /* 0x0083e20000000c00 */
[----:B------:R-:W-:-:S12]  /*39a0*/  ISETP.NE.AND.EX P0, PT, RZ, c[0x0][0x3ec], PT, P0 ;  /* 0x0000fb00ff007a0c */ /* 0x000fd80003f05300 */
[----:B-1----:R-:W-:Y:S02]  /*39b0*/  @P0 IMAD.MOV.U32 R72, RZ, RZ, c[0x0][0x3e8] ;  /* 0x0000fa00ff480624 */ /* 0x002fe400078e00ff */
[----:B------:R-:W-:Y:S01]  /*39c0*/  @P0 IMAD.MOV.U32 R73, RZ, RZ, c[0x0][0x3ec] ;  /* 0x0000fb00ff490624 */ /* 0x000fe200078e00ff */
[C-C-:B------:R-:W-:Y:S02]  /*39d0*/  HFMA2 R6, R78.reuse.H0_H0, R6, R124.reuse ;  /* 0x000000064e067231 */ /* 0x140fe4000000087c */
[----:B------:R-:W-:Y:S01]  /*39e0*/  HFMA2 R7, R78.H0_H0, R7, R124 ;  /* 0x000000074e077231 */ /* 0x000fe2000000087c */
[----:B------:R5:W-:Y:S01]  /*39f0*/  HMMA.1688.F16 R88, R106, R8, R88 ;  /* 0x000000086a58723c */ /* 0x000be20000000058 */
[----:B--2---:R1:W-:Y:S04]  /*3a00*/  STS.128 [R0+0x2800], R16 ;  /* 0x0028001000007388 */ /* 0x0043e80000000c00 */
[----:B------:R-:W-:Y:S05]  /*3a10*/  BAR.SYNC.DEFER_BLOCKING 0x0 ;  /* 0x0000000000007b1d */ /* 0x000fea0000010000 */
[----:B-1----:R1:W4:Y:S01]  /*3a20*/  @P0 LDG.E.U16.SYS R0, [R72] ;  /* 0x0000000048000381 */ /* 0x00232200001ee500 */
[----:B------:R5:W-:Y:S02]  /*3a30*/  HMMA.1688.F16 R92, R106, R10, R92 ;  /* 0x0000000a6a5c723c */ /* 0x000be4000000005c */
[----:B-----5:R-:W-:-:S03]  /*3a40*/  SHF.R.U32.HI R8, RZ, 0x10, R7 ;  /* 0x00000010ff087819 */ /* 0x020fc60000011607 */
[----:B------:R-:W-:-:S03]  /*3a50*/  PRMT R10, R6, 0x5410, R7 ;  /* 0x00005410060a7816 */ /* 0x000fc60000000007 */
[----:B------:R5:W-:Y:S01]  /*3a60*/  HMMA.1688.F16 R90, R106, R9, R90 ;  /* 0x000000096a5a723c */ /* 0x000be2000000005a */
[----:B------:R-:W-:Y:S02]  /*3a70*/  HSETP2.GEU.AND P1, PT, R8.H0_H0, c[0x0] [0x3cc].H0_H0, PT ;  /* 0x2000f30008007634 */ /* 0x000fe40003f2e800 */
[----:B------:R-:W-:Y:S02]  /*3a80*/  HSETP2.GEU.AND P4, P2, R10, c[0x0] [0x3cc].H0_H0, PT ;  /* 0x2000f3000a007634 */ /* 0x000fe40003a8e000 */
[----:B-----5:R-:W-:Y:S01]  /*3a90*/  SHF.R.U32.HI R9, RZ, 0x10, R6 ;  /* 0x00000010ff097819 */ /* 0x020fe20000011606 */
[C-C-:B------:R-:W-:Y:S02]  /*3aa0*/  HFMA2 R4, R78.reuse.H0_H0, R4, R123.reuse ;  /* 0x000000044e047231 */ /* 0x140fe4000000087b */
[----:B------:R-:W-:-:S03]  /*3ab0*/  HFMA2 R5, R78.H0_H0, R5, R123 ;  /* 0x000000054e057231 */ /* 0x000fc6000000087b */
[----:B------:R-:W-:Y:S01]  /*3ac0*/  HSETP2.GEU.AND P3, PT, R9.H0_H0, c[0x0] [0x3cc].H0_H0, PT ;  /* 0x2000f30009007634 */ /* 0x000fe20003f6e800 */
[----:B------:R-:W-:Y:S02]  /*3ad0*/  SEL R7, R7, UR5, P2 ;  /* 0x0000000507077c07 */ /* 0x000fe40009000000 */
[----:B------:R-:W-:Y:S02]  /*3ae0*/  SEL R8, R8, UR5, P1 ;  /* 0x0000000508087c07 */ /* 0x000fe40008800000 */
[----:B------:R-:W-:Y:S02]  /*3af0*/  SEL R6, R6, UR5, P4 ;  /* 0x0000000506067c07 */ /* 0x000fe4000a000000 */
[----:B------:R-:W-:Y:S02]  /*3b00*/  PRMT R7, R7, 0x5410, R8 ;  /* 0x0000541007077816 */ /* 0x000fe40000000008 */
[----:B------:R-:W-:Y:S02]  /*3b10*/  SEL R9, R9, UR5, P3 ;  /* 0x0000000509097c07 */ /* 0x000fe40009800000 */
[----:B------:R-:W-:-:S02]  /*3b20*/  SHF.R.U32.HI R8, RZ, 0x10, R5 ;  /* 0x00000010ff087819 */ /* 0x000fc40000011605 */
[----:B------:R-:W-:Y:S01]  /*3b30*/  PRMT R10, R4, 0x5410, R5 ;  /* 0x00005410040a7816 */ /* 0x000fe20000000005 */
[----:B------:R-:W5:Y:S01]  /*3b40*/  HMMA.1688.F16 R86, R106, R15, R86 ;  /* 0x0000000f6a56723c */ /* 0x000f620000000056 */
[----:B------:R-:W-:Y:S02]  /*3b50*/  PRMT R6, R6, 0x5410, R9 ;  /* 0x0000541006067816 */ /* 0x000fe40000000009 */
[----:B------:R-:W-:Y:S01]  /*3b60*/  SHF.R.U32.HI R9, RZ, 0x10, R4 ;  /* 0x00000010ff097819 */ /* 0x000fe20000011604 */
[----:B------:R-:W-:Y:S02]  /*3b70*/  HSETP2.GEU.AND P1, PT, R8.H0_H0, c[0x0] [0x3cc].H0_H0, PT ;  /* 0x2000f30008007634 */ /* 0x000fe40003f2e800 */
[----:B------:R-:W-:Y:S02]  /*3b80*/  HSETP2.GEU.AND P4, P2, R10, c[0x0] [0x3cc].H0_H0, PT ;  /* 0x2000f3000a007634 */ /* 0x000fe40003a8e000 */
[----:B------:R-:W5:Y:S01]  /*3b90*/  HMMA.1688.F16 R94, R106, R11, R94 ;  /* 0x0000000b6a5e723c */ /* 0x000f62000000005e */
[----:B------:R-:W-:-:S07]  /*3ba0*/  HSETP2.GEU.AND P3, PT, R9.H0_H0, c[0x0] [0x3cc].H0_H0, PT ;  /* 0x2000f30009007634 */ /* 0x000fce0003f6e800 */
[----:B------:R-:W5:Y:S01]  /*3bb0*/  HMMA.1688.F16 R96, R106, R68, R96 ;  /* 0x000000446a60723c */ /* 0x000f620000000060 */
[----:B------:R-:W-:-:S07]  /*3bc0*/  HFMA2 R2, R78.H0_H0, R2, R122 ;  /* 0x000000024e027231 */ /* 0x000fce000000087a */
[----:B------:R-:W5:Y:S01]  /*3bd0*/  HMMA.1688.F16 R98, R106, R69, R98 ;  /* 0x000000456a62723c */ /* 0x000f620000000062 */
[----:B------:R-:W-:-:S07]  /*3be0*/  HFMA2 R3, R78.H0_H0, R3, R122 ;  /* 0x000000034e037231 */ /* 0x000fce000000087a */
[----:B------:R-:W5:Y:S08]  /*3bf0*/  HMMA.1688.F16 R100, R106, R70, R100 ;  /* 0x000000466a64723c */ /* 0x000f700000000064 */
[----:B------:R-:W5:Y:S01]  /*3c00*/  HMMA.1688.F16 R104, R106, R71, R104 ;  /* 0x000000476a68723c */ /* 0x000f620000000068 */
[----:B------:R-:W-:Y:S02]  /*3c10*/  SEL R5, R5, UR5, P2 ;  /* 0x0000000505057c07 */ /* 0x000fe40009000000 */
[----:B------:R-:W-:-:S05]  /*3c20*/  SEL R8, R8, UR5, P1 ;  /* 0x0000000508087c07 */ /* 0x000fca0008800000 */
[----:B------:R-:W5:Y:S01]  /*3c30*/  HMMA.1688.F16 R12, R6, R61, R12 ;  /* 0x0000003d060c723c */ /* 0x000f62000000000c */
[----:B------:R-:W-:Y:S02]  /*3c40*/  PRMT R5, R5, 0x5410, R8 ;  /* 0x0000541005057816 */ /* 0x000fe40000000008 */
[----:B------:R-:W-:Y:S02]  /*3c50*/  SEL R4, R4, UR5, P4 ;  /* 0x0000000504047c07 */ /* 0x000fe4000a000000 */
[----:B------:R-:W-:Y:S02]  /*3c60*/  SEL R9, R9, UR5, P3 ;  /* 0x0000000509097c07 */ /* 0x000fe40009800000 */
[----:B------:R-:W-:Y:S01]  /*3c70*/  PRMT R8, R2, 0x5410, R3 ;  /* 0x0000541002087816 */ /* 0x000fe20000000003 */
[----:B------:R-:W-:Y:S01]  /*3c80*/  HMMA.1688.F16 R114, R6, R64, R114 ;  /* 0x000000400672723c */ /* 0x000fe20000000072 */
[----:B------:R-:W-:-:S07]  /*3c90*/  PRMT R4, R4, 0x5410, R9 ;  /* 0x0000541004047816 */ /* 0x000fce0000000009 */
[----:B------:R-:W-:Y:S01]  /*3ca0*/  HMMA.1688.F16 R112, R6, R65, R112 ;  /* 0x000000410670723c */ /* 0x000fe20000000070 */
[----:B------:R-:W-:-:S07]  /*3cb0*/  HSETP2.GEU.AND P4, P2, R8, c[0x0] [0x3cc].H0_H0, PT ;  /* 0x2000f30008007634 */ /* 0x000fce0003a8e000 */
[----:B------:R-:W-:Y:S08]  /*3cc0*/  HMMA.1688.F16 R110, R6, R66, R110 ;  /* 0x00000042066e723c */ /* 0x000ff0000000006e */
[----:B------:R-:W-:Y:S08]  /*3cd0*/  HMMA.1688.F16 R108, R6, R67, R108 ;  /* 0x00000043066c723c */ /* 0x000ff0000000006c */
[----:B------:R-:W-:Y:S08]  /*3ce0*/  HMMA.1688.F16 R102, R6, R60, R102 ;  /* 0x0000003c0666723c */ /* 0x000ff00000000066 */
[----:B------:R-:W-:Y:S08]  /*3cf0*/  HMMA.1688.F16 R116, R6, R62, R116 ;  /* 0x0000003e0674723c */ /* 0x000ff00000000074 */
[----:B-----5:R-:W-:Y:S08]  /*3d00*/  HMMA.1688.F16 R86, R6, R63, R86 ;  /* 0x0000003f0656723c */ /* 0x020ff00000000056 */
[----:B0-----:R-:W5:Y:S08]  /*3d10*/  HMMA.1688.F16 R88, R6, R56, R88 ;  /* 0x000000380658723c */ /* 0x001f700000000058 */
[----:B------:R-:W5:Y:S08]  /*3d20*/  HMMA.1688.F16 R90, R6, R57, R90 ;  /* 0x00000039065a723c */ /* 0x000f70000000005a */
[----:B------:R-:W-:Y:S08]  /*3d30*/  HMMA.1688.F16 R92, R6, R58, R92 ;  /* 0x0000003a065c723c */ /* 0x000ff0000000005c */
[----:B------:R-:W-:Y:S08]  /*3d40*/  HMMA.1688.F16 R94, R6, R59, R94 ;  /* 0x0000003b065e723c */ /* 0x000ff0000000005e */
[----:B------:R-:W-:Y:S08]  /*3d50*/  HMMA.1688.F16 R96, R6, R52, R96 ;  /* 0x000000340660723c */ /* 0x000ff00000000060 */
[----:B------:R-:W-:Y:S08]  /*3d60*/  HMMA.1688.F16 R98, R6, R53, R98 ;  /* 0x000000350662723c */ /* 0x000ff00000000062 */
[----:B------:R-:W-:Y:S08]  /*3d70*/  HMMA.1688.F16 R100, R6, R54, R100 ;  /* 0x000000360664723c */ /* 0x000ff00000000064 */
[----:B------:R5:W-:Y:S05]  /*3d80*/  HMMA.1688.F16 R104, R6, R55, R104 ;  /* 0x000000370668723c */ /* 0x000bea0000000068 */
[----:B-----5:R-:W-:-:S02]  /*3d90*/  SHF.R.U32.HI R7, RZ, 0x10, R2 ;  /* 0x00000010ff077819 */ /* 0x020fc40000011602 */
[----:B------:R-:W-:-:S04]  /*3da0*/  SHF.R.U32.HI R6, RZ, 0x10, R3 ;  /* 0x00000010ff067819 */ /* 0x000fc80000011603 */
[----:B------:R-:W-:Y:S02]  /*3db0*/  HSETP2.GEU.AND P3, PT, R7.H0_H0, c[0x0] [0x3cc].H0_H0, PT ;  /* 0x2000f30007007634 */ /* 0x000fe40003f6e800 */
[----:B------:R-:W-:Y:S01]  /*3dc0*/  HSETP2.GEU.AND P1, PT, R6.H0_H0, c[0x0] [0x3cc].H0_H0, PT ;  /* 0x2000f30006007634 */ /* 0x000fe20003f2e800 */
[----:B------:R-:W5:Y:S01]  /*3dd0*/  HMMA.1688.F16 R12, R4, R45, R12 ;  /* 0x0000002d040c723c */ /* 0x000f62000000000c */
[----:B------:R-:W-:Y:S02]  /*3de0*/  SEL R14, R2, UR5, P4 ;  /* 0x00000005020e7c07 */ /* 0x000fe4000a000000 */
[----:B------:R-:W-:Y:S02]  /*3df0*/  SEL R15, R3, UR5, P2 ;  /* 0x00000005030f7c07 */ /* 0x000fe40009000000 */
[----:B------:R-:W-:Y:S02]  /*3e00*/  SEL R7, R7, UR5, P3 ;  /* 0x0000000507077c07 */ /* 0x000fe40009800000 */
[----:B------:R-:W-:-:S02]  /*3e10*/  SEL R6, R6, UR5, P1 ;  /* 0x0000000506067c07 */ /* 0x000fc40008800000 */
[----:B------:R-:W-:Y:S02]  /*3e20*/  PRMT R14, R14, 0x5410, R7 ;  /* 0x000054100e0e7816 */ /* 0x000fe40000000007 */
[----:B------:R-:W-:Y:S01]  /*3e30*/  PRMT R15, R15, 0x5410, R6 ;  /* 0x000054100f0f7816 */ /* 0x000fe20000000006 */
[----:B------:R-:W-:Y:S08]  /*3e40*/  HMMA.1688.F16 R88, R4, R40, R88 ;  /* 0x000000280458723c */ /* 0x000ff00000000058 */
[----:B------:R-:W-:Y:S08]  /*3e50*/  HMMA.1688.F16 R90, R4, R41, R90 ;  /* 0x00000029045a723c */ /* 0x000ff0000000005a */
[----:B-----5:R5:W-:Y:S05]  /*3e60*/  HMMA.1688.F16 R40, R14, R29, R12 ;  /* 0x0000001d0e28723c */ /* 0x020bea000000000c */
[----:B-----5:R-:W-:-:S03]  /*3e70*/  IMAD.MOV.U32 R12, RZ, RZ, c[0x0][0x400] ;  /* 0x00010000ff0c7624 */ /* 0x020fc600078e00ff */
[----:B------:R-:W5:Y:S02]  /*3e80*/  HMMA.1688.F16 R114, R4, R48, R114 ;  /* 0x000000300472723c */ /* 0x000f640000000072 */
[----:B------:R-:W-:-:S06]  /*3e90*/  ISETP.NE.AND P1, PT, R12, 0x1, PT ;  /* 0x000000010c00780c */ /* 0x000fcc0003f25270 */
[----:B------:R-:W5:Y:S08]  /*3ea0*/  HMMA.1688.F16 R112, R4, R49, R112 ;  /* 0x000000310470723c */ /* 0x000f700000000070 */
[----:B------:R-:W5:Y:S08]  /*3eb0*/  HMMA.1688.F16 R110, R4, R50, R110 ;  /* 0x00000032046e723c */ /* 0x000f70000000006e */
[----:B------:R-:W5:Y:S08]  /*3ec0*/  HMMA.1688.F16 R108, R4, R51, R108 ;  /* 0x00000033046c723c */ /* 0x000f70000000006c */
[----:B------:R-:W5:Y:S08]  /*3ed0*/  HMMA.1688.F16 R102, R4, R44, R102 ;  /* 0x0000002c0466723c */ /* 0x000f700000000066 */
[----:B------:R-:W5:Y:S01]  /*3ee0*/  HMMA.1688.F16 R116, R4, R46, R116 ;  /* 0x0000002e0474723c */ /* 0x000f620000000074 */
[----:B------:R-:W0:Y:S07]  /*3ef0*/  @!P0 LDC.U16 R0, c[0x0][0x3e0] ;  /* 0x0000f800ff008b82 */ /* 0x000e2e0000000400 */
[----:B------:R-:W5:Y:S08]  /*3f00*/  HMMA.1688.F16 R86, R4, R47, R86 ;  /* 0x0000002f0456723c */ /* 0x000f700000000056 */
[----:B------:R-:W5:Y:S08]  /*3f10*/  HMMA.1688.F16 R92, R4, R42, R92 ;  /* 0x0000002a045c723c */ /* 0x000f70000000005c */
[----:B------:R-:W5:Y:S08]  /*3f20*/  HMMA.1688.F16 R94, R4, R43, R94 ;  /* 0x0000002b045e723c */ /* 0x000f70000000005e */
[----:B------:R-:W5:Y:S08]  /*3f30*/  HMMA.1688.F16 R96, R4, R36, R96 ;  /* 0x000000240460723c */ /* 0x000f700000000060 */
[----:B------:R-:W5:Y:S08]  /*3f40*/  HMMA.1688.F16 R98, R4, R37, R98 ;  /* 0x000000250462723c */ /* 0x000f700000000062 */
[----:B------:R-:W5:Y:S08]  /*3f50*/  HMMA.1688.F16 R100, R4, R38, R100 ;  /* 0x000000260464723c */ /* 0x000f700000000064 */
[----:B------:R-:W5:Y:S01]  /*3f60*/  HMMA.1688.F16 R104, R4, R39, R104 ;  /* 0x000000270468723c */ /* 0x000f620000000068 */
[----:B------:R-:W-:Y:S01]  /*3f70*/  ULDC.U16 UR4, c[0x0][0x3e4] ;  /* 0x0000f90000047ab9 */ /* 0x000fe20000000400 */
[----:B------:R-:W-:-:S02]  /*3f80*/  IMAD.MOV.U32 R60, RZ, RZ, 0x4 ;  /* 0x00000004ff3c7424 */ /* 0x000fc400078e00ff */
[----:B------:R-:W-:Y:S02]  /*3f90*/  IMAD R61, R83, c[0x0][0x1f0], R84 ;  /* 0x00007c00533d7a24 */ /* 0x000fe400078e0254 */
[----:B------:R-:W-:Y:S02]  /*3fa0*/  IMAD.U32 R58, RZ, RZ, UR4 ;  /* 0x00000004ff3a7e24 */ /* 0x000fe4000f8e00ff */
[----:B-----5:R5:W5:Y:S01]  /*3fb0*/  HMMA.1688.F16 R2, R14, R32, R114 ;  /* 0x000000200e02723c */ /* 0x020b620000000072 */
[----:B------:R-:W-:Y:S02]  /*3fc0*/  IMAD.MOV.U32 R13, RZ, RZ, -0x1 ;  /* 0xffffffffff0d7424 */ /* 0x000fe400078e00ff */
[----:B------:R-:W-:-:S05]  /*3fd0*/  IMAD.WIDE R60, R61, R60, c[0x0][0x3f8] ;  /* 0x0000fe003d3c7625 */ /* 0x000fca00078e023c */
[----:B------:R5:W5:Y:S08]  /*3fe0*/  HMMA.1688.F16 R4, R14, R33, R112 ;  /* 0x000000210e04723c */ /* 0x000b700000000070 */
        /* <DEDUP_REMOVED lines=12> */
[----:B------:R5:W5:Y:S01]  /*40b0*/  HMMA.1688.F16 R104, R14, R23, R104 ;  /* 0x000000170e68723c */ /* 0x000b620000000068 */
[----:B------:R-:W-:Y:S07]  /*40c0*/  @P1 BRA `(.L_x_282) ;  /* 0x000000f000001947 */ /* 0x000fee0003800000 */
[----:B01---5:R-:W-:Y:S01]  /*40d0*/  IMAD.MOV.U32 R14, RZ, RZ, c[0x0][0x1f8] ;  /* 0x00007e00ff0e7624 */ /* 0x023fe200078e00ff */
[----:B------:R-:W-:-:S04]  /*40e0*/  MOV R12, 0x1 ;  /* 0x00000001000c7802 */ /* 0x000fc80000000f00 */
[----:B------:R-:W-:-:S12]  /*40f0*/  ISETP.GE.AND P0, PT, R14, 0x2, PT ;  /* 0x000000020e00780c */ /* 0x000fd80003f06270 */
[----:B------:R-:W-:Y:S05]  /*4100*/  @!P0 BRA `(.L_x_282) ;  /* 0x000000b000008947 */ /* 0x000fea0003800000 */
[----:B------:R-:W-:Y:S01]  /*4110*/  ISETP.GT.AND P0, PT, R77, RZ, PT ;  /* 0x000000ff4d00720c */ /* 0x000fe20003f04270 */
[----:B------:R-:W-:Y:S01]  /*4120*/  BMOV.32.CLEAR RZ, B0 ;  /* 0x0000000000ff7355 */ /* 0x000fe20000100000 */
[----:B------:R-:W-:Y:S01]  /*4130*/  BSSY B0, `(.L_x_283) ;  /* 0x0000005000007945 */ /* 0x000fe20003800000 */
[----:B------:R-:W-:-:S09]  /*4140*/  MOV R13, 0xffffffff ;  /* 0xffffffff000d7802 */ /* 0x000fd20000000f00 */
[----:B------:R-:W-:Y:S05]  /*4150*/  @P0 BRA `(.L_x_284) ;  /* 0x0000002000000947 */ /* 0x000fea0003800000 */
[----:B------:R-:W2:Y:S02]  /*4160*/  LDG.E.STRONG.GPU R13, [R60] ;  /* 0x000000003c0d7381 */ /* 0x000ea400001f4900 */
[----:B--2---:R-:W-:-:S05]  /*4170*/  CCTL.IVALL ;  /* 0x00000000ff00798f */ /* 0x004fca0002000000 */
.L_x_284:
[----:B------:R-:W-:Y:S05]  /*4180*/  BSYNC B0 ;  /* 0x0000000000007941 */ /* 0x000fea0003800000 */
.L_x_283:
[----:B------:R-:W-:-:S04]  /*4190*/  IADD3 R14, R14, -0x1, RZ ;  /* 0xffffffff0e0e7810 */ /* 0x000fc80007ffe0ff */
[----:B------:R-:W-:-:S04]  /*41a0*/  ISETP.NE.AND P0, PT, R14, R76, PT ;  /* 0x0000004c0e00720c */ /* 0x000fc80003f05270 */
[----:B------:R-:W-:Y:S02]  /*41b0*/  SEL R58, R58, 0xffff, !P0 ;  /* 0x0000ffff3a3a7807 */ /* 0x000fe40004000000 */
.L_x_282:
[----:B01----:R-:W-:Y:S01]  /*41c0*/  LEA.HI R17, R82, R77, RZ, 0x7 ;  /* 0x0000004d52117211 */ /* 0x003fe200078f38ff */
[----:B------:R-:W-:Y:S01]  /*41d0*/  ULEA UR4, UR14, UR15, 0x2 ;  /* 0x0000000f0e047291 */ /* 0x000fe2000f8e103f */
[----:B-----5:R-:W-:Y:S01]  /*41e0*/  LEA.HI R14, R79, R80, RZ, 0x4 ;  /* 0x000000504f0e7211 */ /* 0x020fe200078f20ff */
[----:B------:R-:W-:Y:S01]  /*41f0*/  IMAD.MOV.U32 R19, RZ, RZ, c[0x0][0x1f8] ;  /* 0x00007e00ff137624 */ /* 0x000fe200078e00ff */
[----:B------:R-:W-:Y:S01]  /*4200*/  SHF.R.S32.HI R16, RZ, 0x1f, R81 ;  /* 0x0000001fff107819 */ /* 0x000fe20000011451 */
[----:B------:R-:W-:Y:S01]  /*4210*/  USHF.L.U32 UR4, UR4, 0x3, URZ ;  /* 0x0000000304047899 */ /* 0x000fe2000800063f */
[----:B------:R-:W-:Y:S01]  /*4220*/  SHF.R.S32.HI R17, RZ, 0x7, R17 ;  /* 0x00000007ff117819 */ /* 0x000fe20000011411 */
[----:B------:R-:W-:Y:S01]  /*4230*/  IMAD.MOV.U32 R65, RZ, RZ, c[0x0][0x344] ;  /* 0x0000d100ff417624 */ /* 0x000fe200078e00ff */
[----:B------:R-:W-:Y:S01]  /*4240*/  LOP3.LUT R59, R14, 0x1ffffff0, RZ, 0xc0, !PT ;  /* 0x1ffffff00e3b7812 */ /* 0x000fe200078ec0ff */
[----:B------:R-:W-:Y:S01]  /*4250*/  IMAD.MOV.U32 R68, RZ, RZ, c[0x0][0x35c] ;  /* 0x0000d700ff447624 */ /* 0x000fe200078e00ff */
[----:B------:R-:W-:Y:S01]  /*4260*/  LEA.HI R16, R16, R81, RZ, 0x2 ;  /* 0x0000005110107211 */ /* 0x000fe200078f10ff */
[----:B------:R-:W-:Y:S01]  /*4270*/  IMAD.SHL.U32 R15, R17, 0x40, RZ ;  /* 0x00000040110f7824 */ /* 0x000fe200078e00ff */
[----:B------:R-:W-:Y:S01]  /*4280*/  LOP3.LUT R18, R77, 0x1f, RZ, 0xc0, !PT ;  /* 0x0000001f4d127812 */ /* 0x000fe200078ec0ff */
[----:B------:R-:W-:Y:S01]  /*4290*/  IMAD.IADD R59, R80, 0x1, -R59 ;  /* 0x00000001503b7824 */ /* 0x000fe200078e0a3b */
[----:B------:R-:W-:-:S02]  /*42a0*/  LOP3.LUT R16, R16, 0xfffffffc, RZ, 0xc0, !PT ;  /* 0xfffffffc10107812 */ /* 0x000fc400078ec0ff */
[----:B------:R-:W-:Y:S01]  /*42b0*/  LEA.HI.SX32 R14, R14, R15, 0x1c ;  /* 0x0000000f0e0e7211 */ /* 0x000fe200078fe2ff */
[----:B------:R-:W-:Y:S01]  /*42c0*/  IMAD.SHL.U32 R59, R59, 0x8, RZ ;  /* 0x000000083b3b7824 */ /* 0x000fe200078e00ff */
[----:B------:R-:W-:Y:S01]  /*42d0*/  LOP3.LUT R67, R77, 0x3, RZ, 0xc0, !PT ;  /* 0x000000034d437812 */ /* 0x000fe200078ec0ff */
[----:B------:R-:W-:Y:S01]  /*42e0*/  IMAD.IADD R16, R81, 0x1, -R16 ;  /* 0x0000000151107824 */ /* 0x000fe200078e0a10 */
[----:B------:R-:W-:Y:S01]  /*42f0*/  SHF.R.U32.HI R18, RZ, 0x2, R18 ;  /* 0x00000002ff127819 */ /* 0x000fe20000011612 */
[--C-:B------:R-:W-:Y:S01]  /*4300*/  IMAD R17, R17, -0x20, R14.reuse ;  /* 0xffffffe011117824 */ /* 0x100fe200078e020e */
[----:B------:R-:W-:Y:S01]  /*4310*/  LEA R83, R83, R59, 0x7 ;  /* 0x0000003b53537211 */ /* 0x000fe200078e38ff */
[----:B------:R-:W-:Y:S01]  /*4320*/  IMAD R15, R16, 0x10, R14 ;  /* 0x00000010100f7824 */ /* 0x000fe200078e020e */
[----:B------:R-:W-:Y:S01]  /*4330*/  ISETP.GT.AND P2, PT, R19, 0x1, PT ;  /* 0x000000011300780c */ /* 0x000fe20003f44270 */
[----:B------:R-:W-:Y:S01]  /*4340*/  IMAD R67, R18, 0x48, R67 ;  /* 0x0000004812437824 */ /* 0x000fe200078e0243 */
[C---:B------:R-:W-:Y:S01]  /*4350*/  ISETP.GE.AND P5, PT, R83.reuse, c[0x0][0x1c0], PT ;  /* 0x0000700053007a0c */ /* 0x040fe20003fa6270 */
[----:B------:R-:W-:Y:S01]  /*4360*/  IMAD.WIDE R20, R83, 0x2, RZ ;  /* 0x0000000253147825 */ /* 0x000fe200078e02ff */
[----:B------:R-:W-:-:S02]  /*4370*/  LEA R16, R16, R17, 0x3 ;  /* 0x0000001110107211 */ /* 0x000fc400078e18ff */
[----:B------:R-:W-:Y:S01]  /*4380*/  ISETP.NE.U32.AND P4, PT, RZ, c[0x0][0x3c0], PT ;  /* 0x0000f000ff007a0c */ /* 0x000fe20003f85070 */
[----:B------:R-:W-:Y:S01]  /*4390*/  IMAD R84, R84, 0x40, R15 ;  /* 0x0000004054547824 */ /* 0x000fe200078e020f */
[----:B------:R-:W-:Y:S01]  /*43a0*/  LOP3.LUT R14, R20, 0xfffffff0, RZ, 0xc0, !PT ;  /* 0xfffffff0140e7812 */ /* 0x000fe200078ec0ff */
[----:B------:R-:W-:Y:S01]  /*43b0*/  IMAD.U32 R18, RZ, RZ, UR4 ;  /* 0x00000004ff127e24 */ /* 0x000fe2000f8e00ff */
[----:B------:R-:W-:Y:S01]  /*43c0*/  LOP3.LUT R15, R21, 0x1fffffff, RZ, 0xc0, !PT ;  /* 0x1fffffff150f7812 */ /* 0x000fe200078ec0ff */
[----:B------:R-:W-:Y:S01]  /*43d0*/  IMAD.SHL.U32 R59, R59, 0x2, RZ ;  /* 0x000000023b3b7824 */ /* 0x000fe200078e00ff */
[----:B------:R-:W-:Y:S01]  /*43e0*/  SHF.R.S32.HI R70, RZ, 0x1f, R84 ;  /* 0x0000001fff467819 */ /* 0x000fe20000011454 */
[----:B------:R-:W-:Y:S01]  /*43f0*/  IMAD R67, R18, 0x48, R67 ;  /* 0x0000004812437824 */ /* 0x000fe200078e0243 */
[----:B------:R-:W-:Y:S01]  /*4400*/  MOV R66, c[0x0][0x340] ;  /* 0x0000d00000427a02 */ /* 0x000fe20000000f00 */
[----:B------:R-:W-:Y:S01]  /*4410*/  IMAD.WIDE.U32 R18, R84, c[0x0][0x380], R14 ;  /* 0x0000e00054127a25 */ /* 0x000fe200078e000e */
[----:B------:R-:W-:-:S02]  /*4420*/  LOP3.LUT R59, R59, 0xfffffff0, RZ, 0xc0, !PT ;  /* 0xfffffff03b3b7812 */ /* 0x000fc400078ec0ff */
[----:B------:R-:W-:Y:S01]  /*4430*/  MOV R69, c[0x0][0x358] ;  /* 0x0000d60000457a02 */ /* 0x000fe20000000f00 */
[----:B------:R-:W-:Y:S01]  /*4440*/  IMAD R62, R70, c[0x0][0x380], RZ ;  /* 0x0000e000463e7a24 */ /* 0x000fe200078e02ff */
[----:B------:R-:W-:Y:S01]  /*4450*/  IADD3 R63, P3, R18, c[0x0][0x3c0], RZ ;  /* 0x0000f000123f7a10 */ /* 0x000fe20007f7e0ff */
[----:B------:R-:W-:Y:S01]  /*4460*/  IMAD R70, R70, c[0x0][0x338], RZ ;  /* 0x0000ce0046467a24 */ /* 0x000fe200078e02ff */
[----:B------:R-:W-:Y:S01]  /*4470*/  ISETP.NE.AND.EX P4, PT, RZ, c[0x0][0x3c4], !P5, P4 ;  /* 0x0000f100ff007a0c */ /* 0x000fe20006f85340 */
[----:B------:R-:W-:-:S04]  /*4480*/  IMAD.WIDE.U32 R14, R84, c[0x0][0x338], R14 ;  /* 0x0000ce00540e7a25 */ /* 0x000fc800078e000e */
[----:B------:R-:W-:Y:S01]  /*4490*/  IMAD R70, R84, c[0x0][0x33c], R70 ;  /* 0x0000cf0054467a24 */ /* 0x000fe200078e0246 */
[----:B------:R-:W-:Y:S01]  /*44a0*/  IADD3 R71, P0, R14, c[0x0][0x378], RZ ;  /* 0x0000de000e477a10 */ /* 0x000fe20007f1e0ff */
[----:B------:R-:W-:Y:S02]  /*44b0*/  IMAD R62, R84, c[0x0][0x384], R62 ;  /* 0x0000e100543e7a24 */ /* 0x000fe400078e023e */
[----:B------:R-:W-:Y:S01]  /*44c0*/  IMAD.MOV.U32 R18, RZ, RZ, c[0x0][0x1b8] ;  /* 0x00006e00ff127624 */ /* 0x000fe200078e00ff */
[----:B------:R-:W-:Y:S01]  /*44d0*/  IADD3.X R70, R15, c[0x0][0x37c], R70, P0, !PT ;  /* 0x0000df000f467a10 */ /* 0x000fe200007fe446 */
[----:B------:R-:W-:Y:S01]  /*44e0*/  IMAD R59, R16, 0x120, R59 ;  /* 0x00000120103b7824 */ /* 0x000fe200078e023b */
[----:B------:R-:W-:Y:S01]  /*44f0*/  ISETP.EQ.AND P0, PT, R12, 0x1, PT ;  /* 0x000000010c00780c */ /* 0x000fe20003f02270 */
[----:B------:R-:W-:Y:S01]  /*4500*/  IMAD R64, R18, c[0x0][0x1a8], RZ ;  /* 0x00006a0012407a24 */ /* 0x000fe200078e02ff */
[----:B------:R-:W-:Y:S01]  /*4510*/  IADD3.X R62, R19, c[0x0][0x3c4], R62, P3, !PT ;  /* 0x0000f100133e7a10 */ /* 0x000fe20001ffe43e */
[----:B------:R-:W-:Y:S01]  /*4520*/  IMAD.MOV.U32 R17, RZ, RZ, c[0x0][0x340] ;  /* 0x0000d000ff117624 */ /* 0x000fe200078e00ff */
[----:B------:R-:W-:Y:S01]  /*4530*/  ISETP.NE.U32.AND P3, PT, RZ, c[0x0][0x378], PT ;  /* 0x0000de00ff007a0c */ /* 0x000fe20003f65070 */
[----:B------:R-:W-:-:S02]  /*4540*/  IMAD.MOV.U32 R16, RZ, RZ, c[0x0][0x344] ;  /* 0x0000d100ff107624 */ /* 0x000fc400078e00ff */
[----:B------:R-:W-:Y:S01]  /*4550*/  IMAD.MOV.U32 R15, RZ, RZ, c[0x0][0x358] ;  /* 0x0000d600ff0f7624 */ /* 0x000fe200078e00ff */
[----:B------:R-:W-:Y:S01]  /*4560*/  ISETP.NE.AND.EX P3, PT, RZ, c[0x0][0x37c], !P5, P3 ;  /* 0x0000df00ff007a0c */ /* 0x000fe20006f65330 */
[----:B------:R-:W-:Y:S02]  /*4570*/  IMAD.MOV.U32 R14, RZ, RZ, c[0x0][0x35c] ;  /* 0x0000d700ff0e7624 */ /* 0x000fe400078e00ff */
[----:B------:R-:W-:Y:S01]  /*4580*/  IMAD R64, R64, c[0x0][0x1bc], RZ ;  /* 0x00006f0040407a24 */ /* 0x000fe200078e02ff */
[----:B------:R-:W-:Y:S01]  /*4590*/  SEL R19, RZ, 0x1, !P3 ;  /* 0x00000001ff137807 */ /* 0x000fe20005800000 */
[----:B------:R-:W-:Y:S05]  /*45a0*/  @P2 BRA P0, `(.L_x_285) ;  /* 0x000001d000002947 */ /* 0x000fea0000000000 */
[----:B------:R-:W-:-:S12]  /*45b0*/  ISETP.NE.AND P0, PT, R12, 0x2, PT ;  /* 0x000000020c00780c */ /* 0x000fd80003f05270 */
[----:B------:R-:W-:Y:S05]  /*45c0*/  @P0 BRA `(.L_x_286) ;  /* 0x000003b000000947 */ /* 0x000fea0003800000 */
[----:B------:R-:W-:Y:S01]  /*45d0*/  MOV R13, c[0x0][0x1a8] ;  /* 0x00006a00000d7a02 */ /* 0x000fe20000000f00 */
[----:B------:R-:W-:Y:S01]  /*45e0*/  IMAD.WIDE.U32 R14, R76, c[0x0][0x1a8], RZ ;  /* 0x00006a004c0e7a25 */ /* 0x000fe200078e00ff */
[----:B------:R-:W-:Y:S02]  /*45f0*/  SHF.R.S32.HI R12, RZ, 0x1f, R76 ;  /* 0x0000001fff0c7819 */ /* 0x000fe4000001144c */
[----:B------:R-:W-:Y:S02]  /*4600*/  SHF.R.S32.HI R13, RZ, 0x1f, R13 ;  /* 0x0000001fff0d7819 */ /* 0x000fe4000001140d */
[----:B------:R-:W-:Y:S01]  /*4610*/  SHF.R.S32.HI R18, RZ, 0x1f, R18 ;  /* 0x0000001fff127819 */ /* 0x000fe20000011412 */
[----:B------:R-:W-:Y:S02]  /*4620*/  IMAD R12, R12, c[0x0][0x1a8], RZ ;  /* 0x00006a000c0c7a24 */ /* 0x000fe400078e02ff */
[----:B------:R-:W-:-:S04]  /*4630*/  IMAD.WIDE.U32 R16, R14, c[0x0][0x1b8], RZ ;  /* 0x00006e000e107a25 */ /* 0x000fc800078e00ff */
[----:B------:R-:W-:-:S05]  /*4640*/  IMAD R12, R76, R13, R12 ;  /* 0x0000000d4c0c7224 */ /* 0x000fca00078e020c */
[----:B------:R-:W-:-:S05]  /*4650*/  IADD3 R12, R15, R12, RZ ;  /* 0x0000000c0f0c7210 */ /* 0x000fca0007ffe0ff */
[----:B------:R-:W-:-:S04]  /*4660*/  IMAD R12, R12, c[0x0][0x1b8], RZ ;  /* 0x00006e000c0c7a24 */ /* 0x000fc800078e02ff */
[----:B------:R-:W-:Y:S01]  /*4670*/  IMAD R13, R18, R14, R12 ;  /* 0x0000000e120d7224 */ /* 0x000fe200078e020c */
[----:B------:R-:W-:Y:S01]  /*4680*/  MOV R12, c[0x0][0x1bc] ;  /* 0x00006f00000c7a02 */ /* 0x000fe20000000f00 */
[----:B------:R-:W-:-:S03]  /*4690*/  IMAD.WIDE.U32 R14, R16, c[0x0][0x1bc], RZ ;  /* 0x00006f00100e7a25 */ /* 0x000fc600078e00ff */
[----:B------:R-:W-:Y:S02]  /*46a0*/  IADD3 R13, R17, R13, RZ ;  /* 0x0000000d110d7210 */ /* 0x000fe40007ffe0ff */
[----:B------:R-:W-:-:S03]  /*46b0*/  SHF.R.S32.HI R12, RZ, 0x1f, R12 ;  /* 0x0000001fff0c7819 */ /* 0x000fc6000001140c */
[----:B------:R-:W-:-:S04]  /*46c0*/  IMAD R13, R13, c[0x0][0x1bc], RZ ;  /* 0x00006f000d0d7a24 */ /* 0x000fc800078e02ff */
[----:B------:R-:W-:Y:S01]  /*46d0*/  IMAD R13, R12, R16, R13 ;  /* 0x000000100c0d7224 */ /* 0x000fe200078e020d */
[----:B------:R-:W-:Y:S01]  /*46e0*/  MOV R12, c[0x0][0x1c0] ;  /* 0x00007000000c7a02 */ /* 0x000fe20000000f00 */
[----:B------:R-:W-:-:S03]  /*46f0*/  IMAD.WIDE.U32 R16, R14, c[0x0][0x1c0], RZ ;  /* 0x000070000e107a25 */ /* 0x000fc600078e00ff */
[----:B------:R-:W-:Y:S02]  /*4700*/  IADD3 R13, R15, R13, RZ ;  /* 0x0000000d0f0d7210 */ /* 0x000fe40007ffe0ff */
[----:B------:R-:W-:Y:S02]  /*4710*/  SHF.R.S32.HI R12, RZ, 0x1f, R12 ;  /* 0x0000001fff0c7819 */ /* 0x000fe4000001140c */
[----:B------:R-:W-:Y:S01]  /*4720*/  LEA R63, P0, R16, R63, 0x1 ;  /* 0x0000003f103f7211 */ /* 0x000fe200078008ff */
[----:B------:R-:W-:-:S04]  /*4730*/  IMAD R13, R13, c[0x0][0x1c0], RZ ;  /* 0x000070000d0d7a24 */ /* 0x000fc800078e02ff */
[----:B------:R-:W-:-:S05]  /*4740*/  IMAD R12, R12, R14, R13 ;  /* 0x0000000e0c0c7224 */ /* 0x000fca00078e020d */
[----:B------:R-:W-:-:S04]  /*4750*/  IADD3 R12, R17, R12, RZ ;  /* 0x0000000c110c7210 */ /* 0x000fc80007ffe0ff */
[----:B------:R-:W-:Y:S01]  /*4760*/  LEA.HI.X R62, R16, R62, R12, 0x1, P0 ;  /* 0x0000003e103e7211 */ /* 0x000fe200000f0c0c */
[----:B------:R-:W-:Y:S05]  /*4770*/  BRA `(.L_x_286) ;  /* 0x0000020000007947 */ /* 0x000fea0003800000 */
.L_x_285:
[----:B------:R-:W-:-:S12]  /*4780*/  ISETP.NE.AND P0, PT, R13, R76, PT ;  /* 0x0000004c0d00720c */ /* 0x000fd80003f05270 */
[----:B------:R-:W-:Y:S01]  /*4790*/  BAR.RED.AND.DEFER_BLOCKING 0x0, P0 ;  /* 0x0000000000007b1d */ /* 0x000fe20000014400 */
[----:B------:R-:W-:-:S04]  /*47a0*/  ISETP.NE.AND P0, PT, R76, RZ, PT ;  /* 0x000000ff4c00720c */ /* 0x000fc80003f05270 */
[----:B------:R-:W-:Y:S02]  /*47b0*/  SEL R71, R71, R63, !P0 ;  /* 0x0000003f47477207 */ /* 0x000fe40004000000 */
[----:B------:R-:W-:Y:S02]  /*47c0*/  SEL R70, R70, R62, !P0 ;  /* 0x0000003e46467207 */ /* 0x000fe40004000000 */
[----:B------:R-:W-:Y:S02]  /*47d0*/  SEL R69, R15, c[0x0][0x3a0], !P0 ;  /* 0x0000e8000f457a07 */ /* 0x000fe40004000000 */
[----:B------:R-:W-:Y:S02]  /*47e0*/  SEL R68, R14, c[0x0][0x3a4], !P0 ;  /* 0x0000e9000e447a07 */ /* 0x000fe40004000000 */
[----:B------:R-:W-:Y:S02]  /*47f0*/  @P0 SEL R19, RZ, 0x1, !P4 ;  /* 0x00000001ff130807 */ /* 0x000fe40006000000 */
[----:B------:R-:W-:-:S02]  /*4800*/  SEL R66, R17, c[0x0][0x388], !P0 ;  /* 0x0000e20011427a07 */ /* 0x000fc40004000000 */
[----:B------:R-:W-:Y:S01]  /*4810*/  SEL R65, R16, c[0x0][0x38c], !P0 ;  /* 0x0000e30010417a07 */ /* 0x000fe20004000000 */
[----:B------:R-:W0:Y:S02]  /*4820*/  B2R.RESULT RZ, P2 ;  /* 0x0000000000ff731c */ /* 0x000e240000044000 */
[----:B0-----:R-:W-:Y:S05]  /*4830*/  @!P2 BRA `(.L_x_287) ;  /* 0x000000f00000a947 */ /* 0x001fea0003800000 */
[----:B------:R-:W-:-:S12]  /*4840*/  ISETP.GT.AND P2, PT, R77, RZ, PT ;  /* 0x000000ff4d00720c */ /* 0x000fd80003f44270 */
.L_x_289:
[----:B------:R-:W-:Y:S05]  /*4850*/  @P2 BRA `(.L_x_288) ;  /* 0x0000002000002947 */ /* 0x000fea0003800000 */
[----:B------:R-:W2:Y:S02]  /*4860*/  LDG.E.STRONG.GPU R13, [R60] ;  /* 0x000000003c0d7381 */ /* 0x000ea400001f4900 */
[----:B--2---:R-:W-:-:S05]  /*4870*/  CCTL.IVALL ;  /* 0x00000000ff00798f */ /* 0x004fca0002000000 */
.L_x_288:
[----:B------:R-:W-:Y:S01]  /*4880*/  ISETP.NE.AND P0, PT, R13, R76, PT ;  /* 0x0000004c0d00720c */ /* 0x000fe20003f05270 */
[----:B------:R-:W-:Y:S11]  /*4890*/  WARPSYNC 0xffffffff ;  /* 0xffffffff00007948 */ /* 0x000ff60003800000 */
[----:B------:R-:W-:Y:S05]  /*48a0*/  BAR.RED.AND.DEFER_BLOCKING 0x0, P0 ;  /* 0x0000000000007b1d */ /* 0x000fea0000014400 */
[----:B------:R-:W0:Y:S02]  /*48b0*/  B2R.RESULT RZ, P0 ;  /* 0x0000000000ff731c */ /* 0x000e240000004000 */
[----:B0-----:R-:W-:Y:S05]  /*48c0*/  @!P0 BRA `(.L_x_287) ;  /* 0x0000006000008947 */ /* 0x001fea0003800000 */
.L_x_290:
[----:B------:R-:W-:Y:S01]  /*48d0*/  VOTE.ANY R12, PT, PT ;  /* 0x00000000000c7806 */ /* 0x000fe200038e0100 */
[----:B------:R-:W-:Y:S01]  /*48e0*/  YIELD ;  /* 0x0000000000007946 */ /* 0x000fe20003800000 */
[----:B------:R-:W-:-:S02]  /*48f0*/  VOTEU.ANY UR4, UPT, PT ;  /* 0x0000000000047886 */ /* 0x000fc400038e0100 */
[----:B------:R-:W-:-:S12]  /*4900*/  LOP3.LUT P0, RZ, R12, UR4, RZ, 0xc, !PT ;  /* 0x000000040cff7c12 */ /* 0x000fd8000f800cff */
[----:B----4-:R-:W-:Y:S05]  /*4910*/  @!P0 BRA.U `(.L_x_289) ;  /* 0xffffff3100008947 */ /* 0x010fea000383ffff */
[----:B------:R-:W-:Y:S05]  /*4920*/  BRA `(.L_x_290) ;  /* 0xffffffa000007947 */ /* 0x000fea000383ffff */
.L_x_287:
[----:B------:R-:W-:Y:S04]  /*4930*/  WARPSYNC 0xffffffff ;  /* 0xffffffff00007948 */ /* 0x000fe80003800000 */
[----:B------:R-:W-:Y:S05]  /*4940*/  BAR.SYNC.DEFER_BLOCKING 0x0 ;  /* 0x0000000000007b1d */ /* 0x000fea0000010000 */
[----:B------:R-:W-:Y:S05]  /*4950*/  MEMBAR.SC.GPU ;  /* 0x0000000000007992 */ /* 0x000fea0000002000 */
[----:B------:R-:W-:-:S00]  /*4960*/  ERRBAR ;  /* 0x00000000000079ab */ /* 0x000fc00000000000 */
[----:B------:R-:W-:-:S05]  /*4970*/  CCTL.IVALL ;  /* 0x00000000ff00798f */ /* 0x000fca0002000000 */
.L_x_286:
[----:B------:R-:W-:Y:S01]  /*4980*/  PRMT R19, R19, 0x9910, RZ ;  /* 0x0000991013137816 */ /* 0x000fe200000000ff */
[----:B------:R-:W-:Y:S01]  /*4990*/  CS2R R24, SRZ ;  /* 0x0000000000187805 */ /* 0x000fe2000001ff00 */
[----:B------:R-:W-:-:S02]  /*49a0*/  CS2R R26, SRZ ;  /* 0x00000000001a7805 */ /* 0x000fc4000001ff00 */
[----:B------:R-:W-:-:S04]  /*49b0*/  ISETP.NE.AND P0, PT, R19, RZ, PT ;  /* 0x000000ff1300720c */ /* 0x000fc80003f05270 */
[----:B------:R-:W-:-:S12]  /*49c0*/  ISETP.LT.AND P2, PT, R84, R64, P0 ;  /* 0x000000405400720c */ /* 0x000fd80000741270 */
[----:B------:R-:W-:Y:S02]  /*49d0*/  @P2 IMAD.MOV.U32 R12, RZ, RZ, R71 ;  /* 0x000000ffff0c2224 */ /* 0x000fe400078e0047 */
[----:B------:R-:W-:-:S08]  /*49e0*/  @P2 IMAD.MOV.U32 R13, RZ, RZ, R70 ;  /* 0x000000ffff0d2224 */ /* 0x000fd000078e0046 */
[----:B------:R0:W2:Y:S01]  /*49f0*/  @P2 LDG.E.LTC128B.128.SYS R24, [R12] ;  /* 0x000000000c182381 */ /* 0x0000a200001eed20 */
[----:B------:R-:W-:Y:S01]  /*4a00*/  IADD3 R74, R84, 0x2, RZ ;  /* 0x00000002544a7810 */ /* 0x000fe20007ffe0ff */
[----:B------:R-:W-:Y:S01]  /*4a10*/  CS2R R20, SRZ ;  /* 0x0000000000147805 */ /* 0x000fe2000001ff00 */
[----:B------:R-:W-:Y:S02]  /*4a20*/  CS2R R22, SRZ ;  /* 0x0000000000167805 */ /* 0x000fe4000001ff00 */
[----:B------:R-:W-:Y:S02]  /*4a30*/  ISETP.LT.AND P3, PT, R74, R64, P0 ;  /* 0x000000404a00720c */ /* 0x000fe40000761270 */
[----:B0-----:R-:W-:-:S05]  /*4a40*/  IADD3 R12, P2, R66, R71, RZ ;  /* 0x00000047420c7210 */ /* 0x001fca0007f5e0ff */
[----:B------:R-:W-:-:S08]  /*4a50*/  IMAD.X R13, R65, 0x1, R70, P2 ;  /* 0x00000001410d7824 */ /* 0x000fd000010e0646 */
[----:B------:R0:W3:Y:S01]  /*4a60*/  @P3 LDG.E.LTC128B.128.SYS R20, [R12] ;  /* 0x000000000c143381 */ /* 0x0000e200001eed20 */
[----:B------:R-:W-:Y:S01]  /*4a70*/  IADD3 R73, R84, 0x4, RZ ;  /* 0x0000000454497810 */ /* 0x000fe20007ffe0ff */
[----:B------:R-:W-:Y:S01]  /*4a80*/  CS2R R16, SRZ ;  /* 0x0000000000107805 */ /* 0x000fe2000001ff00 */
[----:B------:R-:W-:Y:S01]  /*4a90*/  IADD3 R28, P2, R66, R12, RZ ;  /* 0x0000000c421c7210 */ /* 0x000fe20007f5e0ff */
[----:B------:R-:W-:Y:S01]  /*4aa0*/  CS2R R18, SRZ ;  /* 0x0000000000127805 */ /* 0x000fe2000001ff00 */
[----:B------:R-:W-:-:S03]  /*4ab0*/  ISETP.LT.AND P3, PT, R73, R64, P0 ;  /* 0x000000404900720c */ /* 0x000fc60000761270 */
[----:B------:R-:W-:-:S09]  /*4ac0*/  IMAD.X R29, R65, 0x1, R13, P2 ;  /* 0x00000001411d7824 */ /* 0x000fd200010e060d */
[----:B------:R1:W3:Y:S01]  /*4ad0*/  @P3 LDG.E.LTC128B.128.SYS R16, [R28] ;  /* 0x000000001c103381 */ /* 0x0002e200001eed20 */
[----:B------:R-:W-:Y:S01]  /*4ae0*/  IADD3 R72, R84, 0x6, RZ ;  /* 0x0000000654487810 */ /* 0x000fe20007ffe0ff */
[----:B0-----:R-:W-:Y:S01]  /*4af0*/  CS2R R12, SRZ ;  /* 0x00000000000c7805 */ /* 0x001fe2000001ff00 */
[----:B------:R-:W-:Y:S02]  /*4b00*/  CS2R R14, SRZ ;  /* 0x00000000000e7805 */ /* 0x000fe4000001ff00 */
[----:B------:R-:W-:Y:S02]  /*4b10*/  ISETP.LT.AND P3, PT, R72, R64, P0 ;  /* 0x000000404800720c */ /* 0x000fe40000761270 */
[----:B-1----:R-:W-:-:S05]  /*4b20*/  IADD3 R28, P2, R66, R28, RZ ;  /* 0x0000001c421c7210 */ /* 0x002fca0007f5e0ff */
[----:B------:R-:W-:-:S08]  /*4b30*/  IMAD.X R29, R65, 0x1, R29, P2 ;  /* 0x00000001411d7824 */ /* 0x000fd000010e061d */
[----:B------:R0:W3:Y:S01]  /*4b40*/  @P3 LDG.E.LTC128B.128.SYS R12, [R28] ;  /* 0x000000001c0c3381 */ /* 0x0000e200001eed20 */
[----:B------:R-:W-:-:S03]  /*4b50*/  ULDC.64 UR4, c[0x0][0x388] ;  /* 0x0000e20000047ab9 */ /* 0x000fc60000000a00 */
[----:B------:R-:W-:Y:S05]  /*4b60*/  BAR.SYNC.DEFER_BLOCKING 0x0 ;  /* 0x0000000000007b1d */ /* 0x000fea0000010000 */
[----:B------:R-:W-:Y:S04]  /*4b70*/  STS [R67.X4], R2 ;  /* 0x0000000243007388 */ /* 0x000fe80000004800 */
[----:B------:R-:W-:Y:S04]  /*4b80*/  STS [R67.X4+0x10], R4 ;  /* 0x0000100443007388 */ /* 0x000fe80000004800 */
        /* <DEDUP_REMOVED lines=14> */
[----:B------:R-:W-:Y:S05]  /*4c70*/  BAR.SYNC.DEFER_BLOCKING 0x0 ;  /* 0x0000000000007b1d */ /* 0x000fea0000010000 */
[----:B0-----:R-:W2:Y:S08]  /*4c80*/  LDS.U.128 R28, [R59] ;  /* 0x000000003b1c7984 */ /* 0x001eb00000001c00 */
[----:B------:R-:W3:Y:S08]  /*4c90*/  LDS.U.128 R36, [R59+0x240] ;  /* 0x000240003b247984 */ /* 0x000ef00000001c00 */
[----:B------:R-:W0:Y:S01]  /*4ca0*/  LDS.U.128 R32, [R59+0x480] ;  /* 0x000480003b207984 */ /* 0x000e220000001c00 */
[----:B--2-4-:R-:W-:-:S02]  /*4cb0*/  HFMA2 R28, R0.H0_H0, R28, R24 ;  /* 0x0000001c001c7231 */ /* 0x014fc40000000818 */
[C---:B------:R-:W-:Y:S02]  /*4cc0*/  HFMA2 R29, R0.reuse.H0_H0, R29, R25 ;  /* 0x0000001d001d7231 */ /* 0x040fe40000000819 */
[C---:B------:R-:W-:Y:S02]  /*4cd0*/  HFMA2 R30, R0.reuse.H0_H0, R30, R26 ;  /* 0x0000001e001e7231 */ /* 0x040fe4000000081a */
[----:B------:R-:W-:Y:S02]  /*4ce0*/  HFMA2 R31, R0.H0_H0, R31, R27 ;  /* 0x0000001f001f7231 */ /* 0x000fe4000000081b */
[----:B------:R-:W-:Y:S02]  /*4cf0*/  SHF.R.U32.HI R2, RZ, 0x10, R28 ;  /* 0x00000010ff027819 */ /* 0x000fe4000001161c */
[----:B------:R-:W-:Y:S02]  /*4d00*/  PRMT R4, R28, 0x5410, R29 ;  /* 0x000054101c047816 */ /* 0x000fe4000000001d */
[----:B------:R-:W-:-:S02]  /*4d10*/  SHF.R.U32.HI R8, RZ, 0x10, R30 ;  /* 0x00000010ff087819 */ /* 0x000fc4000001161e */
[----:B------:R-:W-:Y:S02]  /*4d20*/  IMAD.MOV.U32 R6, RZ, RZ, R31 ;  /* 0x000000ffff067224 */ /* 0x000fe400078e001f */
[----:B------:R-:W-:Y:S01]  /*4d30*/  HSETP2.GEU.AND P5, P3, R4, R58.H0_H0, PT ;  /* 0x2000003a04007234 */ /* 0x000fe20003bae000 */
[----:B------:R-:W-:Y:S02]  /*4d40*/  PRMT R4, R2, 0x5410, R30 ;  /* 0x0000541002047816 */ /* 0x000fe4000000001e */
[----:B------:R-:W-:Y:S01]  /*4d50*/  SHF.R.U32.HI R10, RZ, 0x10, R6 ;  /* 0x00000010ff0a7819 */ /* 0x000fe20000011606 */
[----:B---3--:R-:W-:-:S03]  /*4d60*/  HFMA2 R36, R0.H0_H0, R36, R20 ;  /* 0x0000002400247231 */ /* 0x008fc60000000814 */
[--C-:B------:R-:W-:Y:S01]  /*4d70*/  HSETP2.GEU.AND P6, P2, R4, R58.reuse.H0_H0, PT ;  /* 0x2000003a04007234 */ /* 0x100fe20003ace000 */
[----:B------:R-:W-:Y:S01]  /*4d80*/  IMAD.MOV.U32 R4, RZ, RZ, R29 ;  /* 0x000000ffff047224 */ /* 0x000fe200078e001d */
[-C--:B------:R-:W-:Y:S01]  /*4d90*/  SEL R28, R28, R58.reuse, P5 ;  /* 0x0000003a1c1c7207 */ /* 0x080fe20002800000 */
[----:B------:R-:W-:Y:S02]  /*4da0*/  HFMA2 R37, R0.H0_H0, R37, R21 ;  /* 0x0000002500257231 */ /* 0x000fe40000000815 */
[----:B------:R-:W-:Y:S01]  /*4db0*/  HSETP2.GEU.AND P5, PT, R8.H0_H0, R58.H0_H0, PT ;  /* 0x2000003a08007234 */ /* 0x000fe20003fae800 */
[----:B------:R-:W-:Y:S01]  /*4dc0*/  SHF.R.U32.HI R29, RZ, 0x10, R4 ;  /* 0x00000010ff1d7819 */ /* 0x000fe20000011604 */
[C---:B------:R-:W-:Y:S01]  /*4dd0*/  HFMA2 R38, R0.reuse.H0_H0, R38, R22 ;  /* 0x0000002600267231 */ /* 0x040fe20000000816 */
[----:B------:R-:W-:Y:S01]  /*4de0*/  SEL R4, R4, R58, P3 ;  /* 0x0000003a04047207 */ /* 0x000fe20001800000 */
[----:B------:R-:W-:Y:S01]  /*4df0*/  HFMA2 R39, R0.H0_H0, R39, R23 ;  /* 0x0000002700277231 */ /* 0x000fe20000000817 */
[----:B------:R-:W-:-:S02]  /*4e00*/  PRMT R31, R29, 0x5410, R31 ;  /* 0x000054101d1f7816 */ /* 0x000fc4000000001f */
[-C--:B------:R-:W-:Y:S02]  /*4e10*/  SEL R2, R2, R58.reuse, P6 ;  /* 0x0000003a02027207 */ /* 0x080fe40003000000 */
[-C--:B------:R-:W-:Y:S01]  /*4e20*/  SEL R30, R30, R58.reuse, P2 ;  /* 0x0000003a1e1e7207 */ /* 0x080fe20001000000 */
[----:B0-----:R-:W-:Y:S01]  /*4e30*/  HFMA2 R32, R0.H0_H0, R32, R16 ;  /* 0x0000002000207231 */ /* 0x001fe20000000810 */
[----:B------:R-:W-:Y:S01]  /*4e40*/  SEL R8, R8, R58, P5 ;  /* 0x0000003a08087207 */ /* 0x000fe20002800000 */
[--C-:B------:R-:W-:Y:S01]  /*4e50*/  HSETP2.GEU.AND P6, P3, R31, R58.reuse.H0_H0, PT ;  /* 0x2000003a1f007234 */ /* 0x100fe20003bce000 */
[----:B------:R-:W-:Y:S01]  /*4e60*/  ISETP.LT.AND P5, PT, R84, R64, P4 ;  /* 0x000000405400720c */ /* 0x000fe200027a1270 */
[----:B------:R-:W-:Y:S01]  /*4e70*/  HSETP2.GEU.AND P2, PT, R10.H0_H0, R58.H0_H0, PT ;  /* 0x2000003a0a007234 */ /* 0x000fe20003f4e800 */
[----:B------:R-:W-:Y:S01]  /*4e80*/  PRMT R28, R28, 0x5410, R2 ;  /* 0x000054101c1c7816 */ /* 0x000fe20000000002 */
[C---:B------:R-:W-:Y:S01]  /*4e90*/  HFMA2 R33, R0.reuse.H0_H0, R33, R17 ;  /* 0x0000002100217231 */ /* 0x040fe20000000811 */
[----:B------:R-:W-:Y:S01]  /*4ea0*/  PRMT R30, R30, 0x5410, R8 ;  /* 0x000054101e1e7816 */ /* 0x000fe20000000008 */
[----:B------:R-:W-:-:S02]  /*4eb0*/  HFMA2 R34, R0.H0_H0, R34, R18 ;  /* 0x0000002200227231 */ /* 0x000fc40000000812 */
[-C--:B------:R-:W-:Y:S01]  /*4ec0*/  SEL R2, R6, R58.reuse, P3 ;  /* 0x0000003a06027207 */ /* 0x080fe20001800000 */
[----:B------:R-:W-:Y:S01]  /*4ed0*/  HFMA2 R35, R0.H0_H0, R35, R19 ;  /* 0x0000002300237231 */ /* 0x000fe20000000813 */
[-C--:B------:R-:W-:Y:S01]  /*4ee0*/  SEL R31, R10, R58.reuse, P2 ;  /* 0x0000003a0a1f7207 */ /* 0x080fe20001000000 */
[----:B------:R-:W-:Y:S01]  /*4ef0*/  IMAD.MOV.U32 R10, RZ, RZ, R38 ;  /* 0x000000ffff0a7224 */ /* 0x000fe200078e0026 */
[----:B------:R-:W-:Y:S01]  /*4f00*/  SEL R29, R29, R58, P6 ;  /* 0x0000003a1d1d7207 */ /* 0x000fe20003000000 */
[----:B------:R-:W-:Y:S01]  /*4f10*/  @P5 IMAD.MOV.U32 R78, RZ, RZ, R63 ;  /* 0x000000ffff4e5224 */ /* 0x000fe200078e003f */
[----:B------:R-:W-:Y:S01]  /*4f20*/  PRMT R31, R2, 0x5410, R31 ;  /* 0x00005410021f7816 */ /* 0x000fe2000000001f */
[----:B------:R-:W-:Y:S01]  /*4f30*/  @P5 IMAD.MOV.U32 R79, RZ, RZ, R62 ;  /* 0x000000ffff4f5224 */ /* 0x000fe200078e003e */
[----:B------:R-:W-:Y:S02]  /*4f40*/  PRMT R2, R36, 0x5410, R37 ;  /* 0x0000541024027816 */ /* 0x000fe40000000025 */
[----:B------:R-:W-:-:S02]  /*4f50*/  SHF.R.U32.HI R6, RZ, 0x10, R36 ;  /* 0x00000010ff067819 */ /* 0x000fc40000011624 */
[----:B------:R-:W-:Y:S01]  /*4f60*/  PRMT R29, R4, 0x5410, R29 ;  /* 0x00005410041d7816 */ /* 0x000fe2000000001d */
[----:B------:R-:W-:Y:S01]  /*4f70*/  IMAD.MOV.U32 R4, RZ, RZ, R37 ;  /* 0x000000ffff047224 */ /* 0x000fe200078e0025 */
[--C-:B------:R-:W-:Y:S01]  /*4f80*/  HSETP2.GEU.AND P6, P2, R2, R58.reuse.H0_H0, PT ;  /* 0x2000003a02007234 */ /* 0x100fe20003ace000 */
[----:B------:R-:W-:Y:S02]  /*4f90*/  PRMT R2, R6, 0x5410, R38 ;  /* 0x0000541006027816 */ /* 0x000fe40000000026 */
[----:B------:R-:W-:Y:S02]  /*4fa0*/  SHF.R.U32.HI R38, RZ, 0x10, R10 ;  /* 0x00000010ff267819 */ /* 0x000fe4000001160a */
[----:B------:R-:W-:Y:S01]  /*4fb0*/  SHF.R.U32.HI R37, RZ, 0x10, R4 ;  /* 0x00000010ff257819 */ /* 0x000fe20000011604 */
[----:B------:R0:W-:Y:S01]  /*4fc0*/  @P5 STG.E.128.SYS [R78], R28 ;  /* 0x0000001c4e005386 */ /* 0x0001e2000010ed00 */
[----:B------:R-:W-:Y:S01]  /*4fd0*/  HSETP2.GEU.AND P5, P3, R2, R58.H0_H0, PT ;  /* 0x2000003a02007234 */ /* 0x000fe20003bae000 */
[--C-:B------:R-:W-:Y:S01]  /*4fe0*/  IMAD.MOV.U32 R2, RZ, RZ, R39.reuse ;  /* 0x000000ffff027224 */ /* 0x100fe200078e0027 */
[----:B------:R-:W-:Y:S01]  /*4ff0*/  PRMT R40, R37, 0x5410, R39 ;  /* 0x0000541025287816 */ /* 0x000fe20000000027 */
[----:B------:R-:W1:Y:S01]  /*5000*/  LDS.U.128 R28, [R59+0x6c0] ;  /* 0x0006c0003b1c7984 */ /* 0x000e620000001c00 */
[----:B------:R-:W-:-:S02]  /*5010*/  SEL R4, R4, R58, P2 ;  /* 0x0000003a04047207 */ /* 0x000fc40001000000 */
[----:B------:R-:W-:Y:S01]  /*5020*/  SHF.R.U32.HI R39, RZ, 0x10, R2 ;  /* 0x00000010ff277819 */ /* 0x000fe20000011602 */
[--C-:B------:R-:W-:Y:S01]  /*5030*/  HSETP2.GEU.AND P2, PT, R38.H0_H0, R58.reuse.H0_H0, PT ;  /* 0x2000003a26007234 */ /* 0x100fe20003f4e800 */
[-C--:B------:R-:W-:Y:S02]  /*5040*/  SEL R8, R6, R58.reuse, P5 ;  /* 0x0000003a06087207 */ /* 0x080fe40002800000 */
[-C--:B------:R-:W-:Y:S02]  /*5050*/  SEL R36, R36, R58.reuse, P6 ;  /* 0x0000003a24247207 */ /* 0x080fe40003000000 */
[-C--:B------:R-:W-:Y:S01]  /*5060*/  SEL R6, R10, R58.reuse, P3 ;  /* 0x0000003a0a067207 */ /* 0x080fe20001800000 */
[--C-:B------:R-:W-:Y:S01]  /*5070*/  HSETP2.GEU.AND P6, P5, R40, R58.reuse.H0_H0, PT ;  /* 0x2000003a28007234 */ /* 0x100fe20003dce000 */
[----:B------:R-:W-:Y:S01]  /*5080*/  PRMT R36, R36, 0x5410, R8 ;  /* 0x0000541024247816 */ /* 0x000fe20000000008 */
[----:B------:R-:W-:Y:S01]  /*5090*/  HSETP2.GEU.AND P3, PT, R39.H0_H0, R58.H0_H0, PT ;  /* 0x2000003a27007234 */ /* 0x000fe20003f6e800 */
[----:B------:R-:W-:Y:S01]  /*50a0*/  SEL R38, R38, R58, P2 ;  /* 0x0000003a26267207 */ /* 0x000fe20001000000 */
[----:B------:R-:W-:Y:S01]  /*50b0*/  IMAD.MOV.U32 R8, RZ, RZ, R35 ;  /* 0x000000ffff087224 */ /* 0x000fe200078e0023 */
[----:B0-----:R-:W-:-:S02]  /*50c0*/  IADD3 R78, P2, R63, c[0x0][0x388], RZ ;  /* 0x0000e2003f4e7a10 */ /* 0x001fc40007f5e0ff */
[----:B------:R-:W-:Y:S01]  /*50d0*/  PRMT R38, R6, 0x5410, R38 ;  /* 0x0000541006267816 */ /* 0x000fe20000000026 */
[----:B------:R-:W-:Y:S01]  /*50e0*/  IMAD.MOV.U32 R6, RZ, RZ, R32 ;  /* 0x000000ffff067224 */ /* 0x000fe200078e0020 */
[-C--:B------:R-:W-:Y:S02]  /*50f0*/  SEL R2, R2, R58.reuse, P5 ;  /* 0x0000003a02027207 */ /* 0x080fe40002800000 */
[----:B------:R-:W-:Y:S02]  /*5100*/  SEL R39, R39, R58, P3 ;  /* 0x0000003a27277207 */ /* 0x000fe40001800000 */
[----:B------:R-:W-:Y:S02]  /*5110*/  IADD3.X R79, R62, c[0x0][0x38c], RZ, P2, !PT ;  /* 0x0000e3003e4f7a10 */ /* 0x000fe400017fe4ff */
[----:B------:R-:W-:Y:S02]  /*5120*/  PRMT R39, R2, 0x5410, R39 ;  /* 0x0000541002277816 */ /* 0x000fe40000000027 */
[----:B------:R-:W-:-:S02]  /*5130*/  PRMT R2, R32, 0x5410, R33 ;  /* 0x0000541020027816 */ /* 0x000fc40000000021 */
[----:B------:R-:W-:Y:S02]  /*5140*/  SEL R37, R37, R58, P6 ;  /* 0x0000003a25257207 */ /* 0x000fe40003000000 */
[----:B------:R-:W-:Y:S02]  /*5150*/  ISETP.LT.AND P6, PT, R74, R64, P4 ;  /* 0x000000404a00720c */ /* 0x000fe400027c1270 */
[----:B------:R-:W-:Y:S01]  /*5160*/  HSETP2.GEU.AND P2, P3, R2, R58.H0_H0, PT ;  /* 0x2000003a02007234 */ /* 0x000fe20003b4e000 */
[----:B------:R-:W-:Y:S01]  /*5170*/  IMAD.MOV.U32 R2, RZ, RZ, R34 ;  /* 0x000000ffff027224 */ /* 0x000fe200078e0022 */
[----:B------:R-:W-:Y:S02]  /*5180*/  PRMT R37, R4, 0x5410, R37 ;  /* 0x0000541004257816 */ /* 0x000fe40000000025 */
[----:B------:R-:W-:Y:S02]  /*5190*/  SHF.R.U32.HI R32, RZ, 0x10, R6 ;  /* 0x00000010ff207819 */ /* 0x000fe40000011606 */
[----:B------:R-:W-:Y:S01]  /*51a0*/  SHF.R.U32.HI R10, RZ, 0x10, R2 ;  /* 0x00000010ff0a7819 */ /* 0x000fe20000011602 */
[C---:B-1----:R-:W-:Y:S01]  /*51b0*/  HFMA2 R28, R0.reuse.H0_H0, R28, R12 ;  /* 0x0000001c001c7231 */ /* 0x042fe2000000080c */
[----:B------:R-:W-:Y:S01]  /*51c0*/  PRMT R34, R32, 0x5410, R34 ;  /* 0x0000541020227816 */ /* 0x000fe20000000022 */
[----:B------:R-:W-:Y:S01]  /*51d0*/  HFMA2 R29, R0.H0_H0, R29, R13 ;  /* 0x0000001d001d7231 */ /* 0x000fe2000000080d */
[----:B------:R0:W-:Y:S01]  /*51e0*/  @P6 STG.E.128.SYS [R78], R36 ;  /* 0x000000244e006386 */ /* 0x0001e2000010ed00 */
[----:B------:R-:W-:Y:S01]  /*51f0*/  SHF.R.U32.HI R4, RZ, 0x10, R8 ;  /* 0x00000010ff047819 */ /* 0x000fe20000011608 */
[----:B------:R-:W-:-:S02]  /*5200*/  HSETP2.GEU.AND P5, PT, R10.H0_H0, R58.H0_H0, PT ;  /* 0x2000003a0a007234 */ /* 0x000fc40003fae800 */
[C---:B------:R-:W-:Y:S02]  /*5210*/  HFMA2 R30, R0.reuse.H0_H0, R30, R14 ;  /* 0x0000001e001e7231 */ /* 0x040fe4000000080e */
[----:B------:R-:W-:-:S04]  /*5220*/  HFMA2 R31, R0.H0_H0, R31, R15 ;  /* 0x0000001f001f7231 */ /* 0x000fc8000000080f */
[----:B------:R-:W-:-:S04]  /*5230*/  SEL R10, R10, R58, P5 ;  /* 0x0000003a0a0a7207 */ /* 0x000fc80002800000 */
[----:B------:R-:W-:Y:S01]  /*5240*/  SHF.R.U32.HI R40, RZ, 0x10, R31 ;  /* 0x00000010ff287819 */ /* 0x000fe2000001161f */
[----:B0-----:R-:W-:Y:S01]  /*5250*/  IMAD.MOV.U32 R36, RZ, RZ, R33 ;  /* 0x000000ffff247224 */ /* 0x001fe200078e0021 */
[-C--:B------:R-:W-:Y:S02]  /*5260*/  SEL R33, R6, R58.reuse, P2 ;  /* 0x0000003a06217207 */ /* 0x080fe40001000000 */
[--C-:B------:R-:W-:Y:S01]  /*5270*/  HSETP2.GEU.AND P2, PT, R4.H0_H0, R58.reuse.H0_H0, PT ;  /* 0x2000003a04007234 */ /* 0x100fe20003f4e800 */
[----:B------:R-:W-:Y:S02]  /*5280*/  PRMT R37, R28, 0x5410, R29 ;  /* 0x000054101c257816 */ /* 0x000fe4000000001d */
[----:B------:R-:W-:Y:S02]  /*5290*/  SEL R6, R36, R58, P3 ;  /* 0x0000003a24067207 */ /* 0x000fe40001800000 */
[----:B------:R-:W-:Y:S01]  /*52a0*/  HSETP2.GEU.AND P3, P6, R34, R58.H0_H0, PT ;  /* 0x2000003a22007234 */ /* 0x000fe20003e6e000 */
[----:B------:R-:W-:-:S02]  /*52b0*/  IADD3 R34, P5, R78, c[0x0][0x388], RZ ;  /* 0x0000e2004e227a10 */ /* 0x000fc40007fbe0ff */
[----:B------:R-:W-:Y:S02]  /*52c0*/  SHF.R.U32.HI R36, RZ, 0x10, R36 ;  /* 0x00000010ff247819 */ /* 0x000fe40000011624 */
[-C--:B------:R-:W-:Y:S02]  /*52d0*/  SEL R4, R4, R58.reuse, P2 ;  /* 0x0000003a04047207 */ /* 0x080fe40001000000 */
[----:B------:R-:W-:Y:S02]  /*52e0*/  PRMT R38, R36, 0x5410, R35 ;  /* 0x0000541024267816 */ /* 0x000fe40000000023 */
[-C--:B------:R-:W-:Y:S02]  /*52f0*/  SEL R32, R32, R58.reuse, P3 ;  /* 0x0000003a20207207 */ /* 0x080fe40001800000 */
[----:B------:R-:W-:Y:S01]  /*5300*/  HSETP2.GEU.AND P3, P2, R37, R58.H0_H0, PT ;  /* 0x2000003a25007234 */ /* 0x000fe20003a6e000 */
[----:B------:R-:W-:Y:S02]  /*5310*/  IADD3.X R35, R79, c[0x0][0x38c], RZ, P5, !PT ;  /* 0x0000e3004f237a10 */ /* 0x000fe40002ffe4ff */
[----:B------:R-:W-:-:S02]  /*5320*/  SEL R37, R2, R58, P6 ;  /* 0x0000003a02257207 */ /* 0x000fc40003000000 */
[----:B------:R-:W-:Y:S01]  /*5330*/  HSETP2.GEU.AND P5, P6, R38, R58.H0_H0, PT ;  /* 0x2000003a26007234 */ /* 0x000fe20003eae000 */
[----:B------:R-:W-:Y:S02]  /*5340*/  IMAD.MOV.U32 R38, RZ, RZ, R28 ;  /* 0x000000ffff267224 */ /* 0x000fe400078e001c */
[----:B------:R-:W-:-:S03]  /*5350*/  IMAD.MOV.U32 R28, RZ, RZ, R29 ;  /* 0x000000ffff1c7224 */ /* 0x000fc600078e001d */
[----:B------:R-:W-:Y:S02]  /*5360*/  SHF.R.U32.HI R44, RZ, 0x10, R38 ;  /* 0x00000010ff2c7819 */ /* 0x000fe40000011626 */
[----:B------:R-:W-:Y:S02]  /*5370*/  SHF.R.U32.HI R42, RZ, 0x10, R28 ;  /* 0x00000010ff2a7819 */ /* 0x000fe4000001161c */
[----:B------:R-:W-:Y:S02]  /*5380*/  PRMT R2, R44, 0x5410, R30 ;  /* 0x000054102c027816 */ /* 0x000fe4000000001e */
[-C--:B------:R-:W-:Y:S02]  /*5390*/  SEL R38, R38, R58.reuse, P3 ;  /* 0x0000003a26267207 */ /* 0x080fe40001800000 */
[----:B------:R-:W-:Y:S02]  /*53a0*/  SEL R29, R36, R58, P5 ;  /* 0x0000003a241d7207 */ /* 0x000fe40002800000 */
[----:B------:R-:W-:Y:S01]  /*53b0*/  HSETP2.GEU.AND P5, P3, R2, R58.H0_H0, PT ;  /* 0x2000003a02007234 */ /* 0x000fe20003bae000 */
[----:B------:R-:W-:-:S02]  /*53c0*/  PRMT R39, R42, 0x5410, R31 ;  /* 0x000054102a277816 */ /* 0x000fc4000000001f */
[----:B------:R-:W-:Y:S02]  /*53d0*/  SHF.R.U32.HI R2, RZ, 0x10, R30 ;  /* 0x00000010ff027819 */ /* 0x000fe4000001161e */
[-C--:B------:R-:W-:Y:S02]  /*53e0*/  SEL R46, R8, R58.reuse, P6 ;  /* 0x0000003a082e7207 */ /* 0x080fe40003000000 */
[-C--:B------:R-:W-:Y:S02]  /*53f0*/  SEL R36, R28, R58.reuse, P2 ;  /* 0x0000003a1c247207 */ /* 0x080fe40001000000 */
[-C--:B------:R-:W-:Y:S01]  /*5400*/  SEL R44, R44, R58.reuse, P5 ;  /* 0x0000003a2c2c7207 */ /* 0x080fe20002800000 */
[--C-:B------:R-:W-:Y:S01]  /*5410*/  HSETP2.GEU.AND P2, PT, R2.H0_H0, R58.reuse.H0_H0, PT ;  /* 0x2000003a02007234 */ /* 0x100fe20003f4e800 */
[----:B------:R-:W-:Y:S01]  /*5420*/  PRMT R28, R33, 0x5410, R32 ;  /* 0x00005410211c7816 */ /* 0x000fe20000000020 */
[----:B------:R-:W-:Y:S01]  /*5430*/  HSETP2.GEU.AND P6, P5, R39, R58.H0_H0, PT ;  /* 0x2000003a27007234 */ /* 0x000fe20003dce000 */
[----:B------:R-:W-:-:S02]  /*5440*/  SEL R39, R30, R58, P3 ;  /* 0x0000003a1e277207 */ /* 0x000fc40001800000 */
[----:B------:R-:W-:Y:S01]  /*5450*/  HSETP2.GEU.AND P3, PT, R40.H0_H0, R58.H0_H0, PT ;  /* 0x2000003a28007234 */ /* 0x000fe20003f6e800 */
[----:B------:R-:W-:Y:S02]  /*5460*/  PRMT R30, R37, 0x5410, R10 ;  /* 0x00005410251e7816 */ /* 0x000fe4000000000a */
[-C--:B------:R-:W-:Y:S02]  /*5470*/  SEL R8, R2, R58.reuse, P2 ;  /* 0x0000003a02087207 */ /* 0x080fe40001000000 */
[----:B------:R-:W-:Y:S02]  /*5480*/  SEL R42, R42, R58, P6 ;  /* 0x0000003a2a2a7207 */ /* 0x000fe40003000000 */
[----:B------:R-:W-:Y:S02]  /*5490*/  ISETP.LT.AND P6, PT, R73, R64, P4 ;  /* 0x000000404900720c */ /* 0x000fe400027c1270 */
[----:B------:R-:W-:Y:S02]  /*54a0*/  SEL R32, R31, R58, P5 ;  /* 0x0000003a1f207207 */ /* 0x000fe40002800000 */
[----:B------:R-:W-:-:S02]  /*54b0*/  IADD3 R74, P2, R69, R71, RZ ;  /* 0x00000047454a7210 */ /* 0x000fc40007f5e0ff */
[----:B------:R-:W-:Y:S02]  /*54c0*/  PRMT R29, R6, 0x5410, R29 ;  /* 0x00005410061d7816 */ /* 0x000fe4000000001d */
[----:B------:R-:W-:Y:S01]  /*54d0*/  PRMT R31, R46, 0x5410, R4 ;  /* 0x000054102e1f7816 */ /* 0x000fe20000000004 */
[----:B------:R-:W-:Y:S01]  /*54e0*/  IMAD.X R75, R68, 0x1, R70, P2 ;  /* 0x00000001444b7824 */ /* 0x000fe200010e0646 */
[----:B------:R-:W-:Y:S02]  /*54f0*/  IADD3 R2, R84, 0x8, RZ ;  /* 0x0000000854027810 */ /* 0x000fe40007ffe0ff */
[----:B------:R-:W-:Y:S02]  /*5500*/  SEL R40, R40, R58, P3 ;  /* 0x0000003a28287207 */ /* 0x000fe40001800000 */
[-C--:B------:R-:W-:Y:S02]  /*5510*/  ISETP.LT.AND P3, PT, R72, R64.reuse, P4 ;  /* 0x000000404800720c */ /* 0x080fe40002761270 */
[----:B------:R-:W-:Y:S01]  /*5520*/  ISETP.LT.AND P2, PT, R2, R64, P0 ;  /* 0x000000400200720c */ /* 0x000fe20000741270 */
[----:B------:R0:W-:Y:S02]  /*5530*/  @P6 STG.E.128.SYS [R34], R28 ;  /* 0x0000001c22006386 */ /* 0x0001e4000010ed00 */
[----:B0-----:R-:W-:-:S02]  /*5540*/  PRMT R28, R38, 0x5410, R44 ;  /* 0x00005410261c7816 */ /* 0x001fc4000000002c */
[----:B------:R-:W-:Y:S02]  /*5550*/  PRMT R30, R39, 0x5410, R8 ;  /* 0x00005410271e7816 */ /* 0x000fe40000000008 */
[----:B------:R-:W-:Y:S02]  /*5560*/  PRMT R29, R36, 0x5410, R42 ;  /* 0x00005410241d7816 */ /* 0x000fe4000000002a */
[----:B------:R-:W-:Y:S02]  /*5570*/  PRMT R31, R32, 0x5410, R40 ;  /* 0x00005410201f7816 */ /* 0x000fe40000000028 */
[----:B------:R-:W-:-:S06]  /*5580*/  IADD3 R32, R84, 0xa, RZ ;  /* 0x0000000a54207810 */ /* 0x000fcc0007ffe0ff */
[----:B------:R0:W-:Y:S04]  /*5590*/  @P3 STG.E.128.SYS [R34.64+UR4], R28 ;  /* 0x0000001c22003986 */ /* 0x0001e8000c10ed04 */
[----:B------:R-:W2:Y:S01]  /*55a0*/  @P2 LDG.E.LTC128B.128.SYS R24, [R74] ;  /* 0x000000004a182381 */ /* 0x000ea200001eed20 */
[----:B------:R-:W-:Y:S02]  /*55b0*/  IADD3 R36, P2, R66, R74, RZ ;  /* 0x0000004a42247210 */ /* 0x000fe40007f5e0ff */
[----:B------:R-:W-:-:S03]  /*55c0*/  ISETP.LT.AND P3, PT, R32, R64, P0 ;  /* 0x000000402000720c */ /* 0x000fc60000761270 */
[----:B------:R-:W-:-:S09]  /*55d0*/  IMAD.X R37, R65, 0x1, R75, P2 ;  /* 0x0000000141257824 */ /* 0x000fd200010e064b */
[----:B------:R-:W3:Y:S01]  /*55e0*/  @P3 LDG.E.LTC128B.128.SYS R20, [R36] ;  /* 0x0000000024143381 */ /* 0x000ee200001eed20 */
[----:B0-----:R-:W-:Y:S02]  /*55f0*/  IADD3 R28, R84, 0xc, RZ ;  /* 0x0000000c541c7810 */ /* 0x001fe40007ffe0ff */
[----:B------:R-:W-:Y:S02]  /*5600*/  IADD3 R30, P2, R66, R36, RZ ;  /* 0x00000024421e7210 */ /* 0x000fe40007f5e0ff */
[----:B------:R-:W-:-:S03]  /*5610*/  ISETP.LT.AND P3, PT, R28, R64, P0 ;  /* 0x000000401c00720c */ /* 0x000fc60000761270 */
[----:B------:R-:W-:Y:S01]  /*5620*/  IMAD.X R31, R65, 0x1, R37, P2 ;  /* 0x00000001411f7824 */ /* 0x000fe200010e0625 */
[----:B------:R-:W-:-:S08]  /*5630*/  IADD3 R84, R84, 0xe, RZ ;  /* 0x0000000e54547810 */ /* 0x000fd00007ffe0ff */
[----:B------:R0:W3:Y:S01]  /*5640*/  @P3 LDG.E.LTC128B.128.SYS R16, [R30] ;  /* 0x000000001e103381 */ /* 0x0000e200001eed20 */
[----:B------:R-:W-:Y:S02]  /*5650*/  ISETP.LT.AND P2, PT, R84, R64, P0 ;  /* 0x000000405400720c */ /* 0x000fe40000741270 */
[----:B0-----:R-:W-:-:S05]  /*5660*/  IADD3 R30, P0, R66, R30, RZ ;  /* 0x0000001e421e7210 */ /* 0x001fca0007f1e0ff */
[----:B------:R-:W-:-:S08]  /*5670*/  IMAD.X R31, R65, 0x1, R31, P0 ;  /* 0x00000001411f7824 */ /* 0x000fd000000e061f */
[----:B------:R0:W3:Y:S04]  /*5680*/  @P2 LDG.E.LTC128B.128.SYS R12, [R30] ;  /* 0x000000001e0c2381 */ /* 0x0000e800001eed20 */
        /* <DEDUP_REMOVED lines=18> */
[----:B------:R-:W2:Y:S08]  /*57b0*/  LDS.U.128 R8, [R59] ;  /* 0x000000003b087984 */ /* 0x000eb00000001c00 */
[----:B------:R-:W3:Y:S01]  /*57c0*/  LDS.U.128 R4, [R59+0x240] ;  /* 0x000240003b047984 */ /* 0x000ee20000001c00 */
[----:B--2---:R-:W-:-:S02]  /*57d0*/  HFMA2 R8, R0.H0_H0, R8, R24 ;  /* 0x0000000800087231 */ /* 0x004fc40000000818 */
[C---:B------:R-:W-:Y:S02]  /*57e0*/  HFMA2 R25, R0.reuse.H0_H0, R9, R25 ;  /* 0x0000000900197231 */ /* 0x040fe40000000819 */
[C---:B------:R-:W-:Y:S02]  /*57f0*/  HFMA2 R26, R0.reuse.H0_H0, R10, R26 ;  /* 0x0000000a001a7231 */ /* 0x040fe4000000081a */
[C---:B------:R-:W-:Y:S02]  /*5800*/  HFMA2 R27, R0.reuse.H0_H0, R11, R27 ;  /* 0x0000000b001b7231 */ /* 0x040fe4000000081b */
[----:B------:R-:W-:Y:S02]  /*5810*/  IMAD.MOV.U32 R3, RZ, RZ, R8 ;  /* 0x000000ffff037224 */ /* 0x000fe400078e0008 */
[--C-:B------:R-:W-:Y:S02]  /*5820*/  PRMT R8, R8, 0x5410, R25.reuse ;  /* 0x0000541008087816 */ /* 0x100fe40000000019 */
[----:B0-----:R-:W-:Y:S01]  /*5830*/  SHF.R.U32.HI R30, RZ, 0x10, R25 ;  /* 0x00000010ff1e7819 */ /* 0x001fe20000011619 */
[--C-:B------:R-:W-:Y:S01]  /*5840*/  IMAD.MOV.U32 R33, RZ, RZ, R26.reuse ;  /* 0x000000ffff217224 */ /* 0x100fe200078e001a */
[----:B------:R-:W-:Y:S01]  /*5850*/  SHF.R.U32.HI R29, RZ, 0x10, R3 ;  /* 0x00000010ff1d7819 */ /* 0x000fe20000011603 */
[----:B---3--:R-:W-:Y:S01]  /*5860*/  HFMA2 R4, R0.H0_H0, R4, R20 ;  /* 0x0000000400047231 */ /* 0x008fe20000000814 */
[----:B------:R-:W-:Y:S01]  /*5870*/  PRMT R20, R30, 0x5410, R27 ;  /* 0x000054101e147816 */ /* 0x000fe2000000001b */
[----:B------:R-:W-:Y:S01]  /*5880*/  HSETP2.GEU.AND P5, P0, R8, R58.H0_H0, PT ;  /* 0x2000003a08007234 */ /* 0x000fe200038ae000 */
[----:B------:R-:W-:Y:S01]  /*5890*/  PRMT R24, R29, 0x5410, R26 ;  /* 0x000054101d187816 */ /* 0x000fe2000000001a */
[C---:B------:R-:W-:Y:S01]  /*58a0*/  HFMA2 R5, R0.reuse.H0_H0, R5, R21 ;  /* 0x0000000500057231 */ /* 0x040fe20000000815 */
[----:B------:R-:W-:Y:S01]  /*58b0*/  SHF.R.U32.HI R21, RZ, 0x10, R33 ;  /* 0x00000010ff157819 */ /* 0x000fe20000011621 */
[----:B------:R-:W0:Y:S01]  /*58c0*/  LDS.U.128 R8, [R59+0x480] ;  /* 0x000480003b087984 */ /* 0x000e220000001c00 */
[----:B------:R-:W-:Y:S01]  /*58d0*/  IMAD.MOV.U32 R34, RZ, RZ, R27 ;  /* 0x000000ffff227224 */ /* 0x000fe200078e001b */
[----:B------:R-:W-:Y:S01]  /*58e0*/  HFMA2 R6, R0.H0_H0, R6, R22 ;  /* 0x0000000600067231 */ /* 0x000fe20000000816 */
[----:B------:R-:W-:Y:S01]  /*58f0*/  IMAD.MOV.U32 R35, RZ, RZ, R4 ;  /* 0x000000ffff237224 */ /* 0x000fe200078e0004 */
[-C--:B------:R-:W-:Y:S01]  /*5900*/  SEL R3, R3, R58.reuse, P5 ;  /* 0x0000003a03037207 */ /* 0x080fe20002800000 */
[--C-:B------:R-:W-:Y:S01]  /*5910*/  HSETP2.GEU.AND P3, P2, R24, R58.reuse.H0_H0, PT ;  /* 0x2000003a18007234 */ /* 0x100fe20003a6e000 */
[----:B------:R-:W-:Y:S01]  /*5920*/  SHF.R.U32.HI R37, RZ, 0x10, R34 ;  /* 0x00000010ff257819 */ /* 0x000fe20000011622 */
[--C-:B------:R-:W-:Y:S01]  /*5930*/  HSETP2.GEU.AND P5, P6, R20, R58.reuse.H0_H0, PT ;  /* 0x2000003a14007234 */ /* 0x100fe20003eae000 */
[-C--:B------:R-:W-:Y:S01]  /*5940*/  SEL R20, R25, R58.reuse, P0 ;  /* 0x0000003a19147207 */ /* 0x080fe20000000000 */
[----:B------:R-:W-:Y:S01]  /*5950*/  HFMA2 R7, R0.H0_H0, R7, R23 ;  /* 0x0000000700077231 */ /* 0x000fe20000000817 */
[----:B------:R-:W-:Y:S01]  /*5960*/  PRMT R36, R4, 0x5410, R5 ;  /* 0x0000541004247816 */ /* 0x000fe20000000005 */
[----:B------:R-:W-:Y:S01]  /*5970*/  HSETP2.GEU.AND P0, PT, R21.H0_H0, R58.H0_H0, PT ;  /* 0x2000003a15007234 */ /* 0x000fe20003f0e800 */
[----:B------:R-:W-:Y:S01]  /*5980*/  SHF.R.U32.HI R31, RZ, 0x10, R35 ;  /* 0x00000010ff1f7819 */ /* 0x000fe20000011623 */
[----:B------:R-:W1:Y:S01]  /*5990*/  LDS.U.128 R24, [R59+0x6c0] ;  /* 0x0006c0003b187984 */ /* 0x000e620000001c00 */
[----:B------:R-:W-:-:S02]  /*59a0*/  SEL R22, R29, R58, P3 ;  /* 0x0000003a1d167207 */ /* 0x000fc40001800000 */
[--C-:B------:R-:W-:Y:S01]  /*59b0*/  HSETP2.GEU.AND P3, PT, R37.H0_H0, R58.reuse.H0_H0, PT ;  /* 0x2000003a25007234 */ /* 0x100fe20003f6e800 */
[-C--:B------:R-:W-:Y:S02]  /*59c0*/  SEL R30, R30, R58.reuse, P5 ;  /* 0x0000003a1e1e7207 */ /* 0x080fe40002800000 */
[-C--:B------:R-:W-:Y:S02]  /*59d0*/  SEL R4, R21, R58.reuse, P0 ;  /* 0x0000003a15047207 */ /* 0x080fe40000000000 */
[-C--:B------:R-:W-:Y:S02]  /*59e0*/  SEL R21, R33, R58.reuse, P2 ;  /* 0x0000003a21157207 */ /* 0x080fe40001000000 */
[----:B------:R-:W-:Y:S01]  /*59f0*/  HSETP2.GEU.AND P2, P0, R36, R58.H0_H0, PT ;  /* 0x2000003a24007234 */ /* 0x000fe2000384e000 */
[----:B------:R-:W-:Y:S01]  /*5a00*/  IMAD.MOV.U32 R36, RZ, RZ, R5 ;  /* 0x000000ffff247224 */ /* 0x000fe200078e0005 */
[----:B------:R-:W-:Y:S02]  /*5a10*/  PRMT R5, R31, 0x5410, R6 ;  /* 0x000054101f057816 */ /* 0x000fe40000000006 */
[----:B------:R-:W-:-:S02]  /*5a20*/  SEL R23, R37, R58, P3 ;  /* 0x0000003a25177207 */ /* 0x000fc40001800000 */
[----:B------:R-:W-:Y:S02]  /*5a30*/  SHF.R.U32.HI R33, RZ, 0x10, R36 ;  /* 0x00000010ff217819 */ /* 0x000fe40000011624 */
[----:B------:R-:W-:Y:S01]  /*5a40*/  HSETP2.GEU.AND P3, P5, R5, R58.H0_H0, PT ;  /* 0x2000003a05007234 */ /* 0x000fe20003d6e000 */
[-C--:B------:R-:W-:Y:S02]  /*5a50*/  SEL R5, R35, R58.reuse, P2 ;  /* 0x0000003a23057207 */ /* 0x080fe40001000000 */
[----:B------:R-:W-:Y:S02]  /*5a60*/  PRMT R35, R33, 0x5410, R7 ;  /* 0x0000541021237816 */ /* 0x000fe40000000007 */
[----:B------:R-:W-:-:S03]  /*5a70*/  SEL R29, R34, R58, P6 ;  /* 0x0000003a221d7207 */ /* 0x000fc60003000000 */
[-C--:B------:R-:W-:Y:S01]  /*5a80*/  SEL R31, R31, R58.reuse, P3 ;  /* 0x0000003a1f1f7207 */ /* 0x080fe20001800000 */
[----:B------:R-:W-:Y:S01]  /*5a90*/  HSETP2.GEU.AND P6, P2, R35, R58.H0_H0, PT ;  /* 0x2000003a23007234 */ /* 0x000fe20003ace000 */
[----:B------:R-:W-:Y:S01]  /*5aa0*/  IMAD.MOV.U32 R35, RZ, RZ, R6 ;  /* 0x000000ffff237224 */ /* 0x000fe200078e0006 */
[C---:B0-----:R-:W-:Y:S01]  /*5ab0*/  HFMA2 R8, R0.reuse.H0_H0, R8, R16 ;  /* 0x0000000800087231 */ /* 0x041fe20000000810 */
[-C--:B------:R-:W-:Y:S01]  /*5ac0*/  SEL R6, R36, R58.reuse, P0 ;  /* 0x0000003a24067207 */ /* 0x080fe20000000000 */
[C---:B------:R-:W-:Y:S01]  /*5ad0*/  HFMA2 R9, R0.reuse.H0_H0, R9, R17 ;  /* 0x0000000900097231 */ /* 0x040fe20000000811 */
[----:B------:R-:W-:Y:S01]  /*5ae0*/  SHF.R.U32.HI R17, RZ, 0x10, R7 ;  /* 0x00000010ff117819 */ /* 0x000fe20000011607 */
[C---:B------:R-:W-:Y:S01]  /*5af0*/  HFMA2 R10, R0.reuse.H0_H0, R10, R18 ;  /* 0x0000000a000a7231 */ /* 0x040fe20000000812 */
[----:B------:R-:W-:Y:S01]  /*5b00*/  SHF.R.U32.HI R34, RZ, 0x10, R35 ;  /* 0x00000010ff227819 */ /* 0x000fe20000011623 */
[----:B------:R-:W-:Y:S01]  /*5b10*/  HFMA2 R11, R0.H0_H0, R11, R19 ;  /* 0x0000000b000b7231 */ /* 0x000fe20000000813 */
[----:B------:R-:W-:-:S02]  /*5b20*/  SEL R18, R35, R58, P5 ;  /* 0x0000003a23127207 */ /* 0x000fc40002800000 */
[----:B------:R-:W-:Y:S01]  /*5b30*/  SHF.R.U32.HI R19, RZ, 0x10, R8 ;  /* 0x00000010ff137819 */ /* 0x000fe20000011608 */
[--C-:B------:R-:W-:Y:S01]  /*5b40*/  HSETP2.GEU.AND P3, PT, R17.H0_H0, R58.reuse.H0_H0, PT ;  /* 0x2000003a11007234 */ /* 0x100fe20003f6e800 */
[----:B------:R-:W-:Y:S01]  /*5b50*/  PRMT R36, R8, 0x5410, R9 ;  /* 0x0000541008247816 */ /* 0x000fe20000000009 */
[----:B------:R-:W-:Y:S01]  /*5b60*/  HSETP2.GEU.AND P0, PT, R34.H0_H0, R58.H0_H0, PT ;  /* 0x2000003a22007234 */ /* 0x000fe20003f0e800 */
[-C--:B------:R-:W-:Y:S01]  /*5b70*/  SEL R33, R33, R58.reuse, P6 ;  /* 0x0000003a21217207 */ /* 0x080fe20003000000 */
[C---:B-1----:R-:W-:Y:S01]  /*5b80*/  HFMA2 R12, R0.reuse.H0_H0, R24, R12 ;  /* 0x00000018000c7231 */ /* 0x042fe2000000080c */
[-C--:B------:R-:W-:Y:S01]  /*5b90*/  SEL R7, R7, R58.reuse, P2 ;  /* 0x0000003a07077207 */ /* 0x080fe20001000000 */
[C---:B------:R-:W-:Y:S01]  /*5ba0*/  HFMA2 R13, R0.reuse.H0_H0, R25, R13 ;  /* 0x00000019000d7231 */ /* 0x040fe2000000080d */
[----:B------:R-:W-:Y:S01]  /*5bb0*/  PRMT R33, R6, 0x5410, R33 ;  /* 0x0000541006217816 */ /* 0x000fe20000000021 */
[C---:B------:R-:W-:Y:S01]  /*5bc0*/  HFMA2 R14, R0.reuse.H0_H0, R26, R14 ;  /* 0x0000001a000e7231 */ /* 0x040fe2000000080e */
[-C--:B------:R-:W-:Y:S01]  /*5bd0*/  SEL R17, R17, R58.reuse, P3 ;  /* 0x0000003a11117207 */ /* 0x080fe20001800000 */
[----:B------:R-:W-:Y:S01]  /*5be0*/  HFMA2 R0, R0.H0_H0, R27, R15 ;  /* 0x0000001b00007231 */ /* 0x000fe2000000080f */
[----:B------:R-:W-:-:S02]  /*5bf0*/  SEL R16, R34, R58, P0 ;  /* 0x0000003a22107207 */ /* 0x000fc40000000000 */
[----:B------:R-:W-:Y:S01]  /*5c00*/  PRMT R34, R19, 0x5410, R10 ;  /* 0x0000541013227816 */ /* 0x000fe2000000000a */
[----:B------:R-:W-:Y:S01]  /*5c10*/  HSETP2.GEU.AND P0, P5, R36, R58.H0_H0, PT ;  /* 0x2000003a24007234 */ /* 0x000fe20003d0e000 */
[----:B------:R-:W-:-:S03]  /*5c20*/  SHF.R.U32.HI R27, RZ, 0x10, R11 ;  /* 0x00000010ff1b7819 */ /* 0x000fc6000001160b */
[----:B------:R-:W-:Y:S01]  /*5c30*/  SHF.R.U32.HI R37, RZ, 0x10, R0 ;  /* 0x00000010ff257819 */ /* 0x000fe20000011600 */
[--C-:B------:R-:W-:Y:S01]  /*5c40*/  HSETP2.GEU.AND P6, P3, R34, R58.reuse.H0_H0, PT ;  /* 0x2000003a22007234 */ /* 0x100fe20003bce000 */
[----:B------:R-:W-:Y:S01]  /*5c50*/  IMAD.MOV.U32 R34, RZ, RZ, R10 ;  /* 0x000000ffff227224 */ /* 0x000fe200078e000a */
[----:B------:R-:W-:Y:S02]  /*5c60*/  SHF.R.U32.HI R10, RZ, 0x10, R9 ;  /* 0x00000010ff0a7819 */ /* 0x000fe40000011609 */
[-C--:B------:R-:W-:Y:S02]  /*5c70*/  SEL R24, R8, R58.reuse, P0 ;  /* 0x0000003a08187207 */ /* 0x080fe40000000000 */
[----:B------:R-:W-:Y:S02]  /*5c80*/  PRMT R8, R10, 0x5410, R11 ;  /* 0x000054100a087816 */ /* 0x000fe4000000000b */
[----:B------:R-:W-:Y:S02]  /*5c90*/  SHF.R.U32.HI R25, RZ, 0x10, R34 ;  /* 0x00000010ff197819 */ /* 0x000fe40000011622 */
[-C--:B------:R-:W-:Y:S01]  /*5ca0*/  SEL R15, R9, R58.reuse, P5 ;  /* 0x0000003a090f7207 */ /* 0x080fe20002800000 */
[--C-:B------:R-:W-:Y:S01]  /*5cb0*/  IMAD.MOV.U32 R9, RZ, RZ, R13.reuse ;  /* 0x000000ffff097224 */ /* 0x100fe200078e000d */
[--C-:B------:R-:W-:Y:S01]  /*5cc0*/  HSETP2.GEU.AND P0, P2, R8, R58.reuse.H0_H0, PT ;  /* 0x2000003a08007234 */ /* 0x100fe20003a0e000 */
[----:B------:R-:W-:Y:S01]  /*5cd0*/  PRMT R8, R12, 0x5410, R13 ;  /* 0x000054100c087816 */ /* 0x000fe2000000000d */
[----:B------:R-:W-:Y:S01]  /*5ce0*/  HSETP2.GEU.AND P5, PT, R25.H0_H0, R58.H0_H0, PT ;  /* 0x2000003a19007234 */ /* 0x000fe20003fae800 */
[----:B------:R-:W-:-:S02]  /*5cf0*/  SEL R19, R19, R58, P6 ;  /* 0x0000003a13137207 */ /* 0x000fc40003000000 */
[-C--:B------:R-:W-:Y:S01]  /*5d00*/  SEL R26, R34, R58.reuse, P3 ;  /* 0x0000003a221a7207 */ /* 0x080fe20001800000 */
[----:B------:R-:W-:Y:S01]  /*5d10*/  IMAD.MOV.U32 R34, RZ, RZ, R12 ;  /* 0x000000ffff227224 */ /* 0x000fe200078e000c */
[--C-:B------:R-:W-:Y:S01]  /*5d20*/  HSETP2.GEU.AND P3, P6, R8, R58.reuse.H0_H0, PT ;  /* 0x2000003a08007234 */ /* 0x100fe20003e6e000 */
[----:B------:R-:W-:Y:S02]  /*5d30*/  SHF.R.U32.HI R8, RZ, 0x10, R14 ;  /* 0x00000010ff087819 */ /* 0x000fe4000001160e */
[-C--:B------:R-:W-:Y:S02]  /*5d40*/  SEL R36, R10, R58.reuse, P0 ;  /* 0x0000003a0a247207 */ /* 0x080fe40000000000 */
[-C--:B------:R-:W-:Y:S02]  /*5d50*/  SEL R25, R25, R58.reuse, P5 ;  /* 0x0000003a19197207 */ /* 0x080fe40002800000 */
[--C-:B------:R-:W-:Y:S01]  /*5d60*/  HSETP2.GEU.AND P0, PT, R8.H0_H0, R58.reuse.H0_H0, PT ;  /* 0x2000003a08007234 */ /* 0x100fe20003f0e800 */
[----:B------:R-:W-:Y:S01]  /*5d70*/  SEL R12, R34, R58, P3 ;  /* 0x0000003a220c7207 */ /* 0x000fe20001800000 */
[----:B------:R-:W-:Y:S01]  /*5d80*/  HSETP2.GEU.AND P5, PT, R27.H0_H0, R58.H0_H0, PT ;  /* 0x2000003a1b007234 */ /* 0x000fe20003fae800 */
[----:B------:R-:W-:-:S02]  /*5d90*/  ISETP.LT.AND P3, PT, R2, R64, P4 ;  /* 0x000000400200720c */ /* 0x000fc40002761270 */
[----:B------:R-:W-:Y:S02]  /*5da0*/  SEL R2, R9, R58, P6 ;  /* 0x0000003a09027207 */ /* 0x000fe40003000000 */
[----:B------:R-:W-:Y:S02]  /*5db0*/  ISETP.LT.AND P6, PT, R32, R64, P4 ;  /* 0x000000402000720c */ /* 0x000fe400027c1270 */
[----:B------:R-:W-:Y:S02]  /*5dc0*/  SHF.R.U32.HI R32, RZ, 0x10, R34 ;  /* 0x00000010ff207819 */ /* 0x000fe40000011622 */
[-C--:B------:R-:W-:Y:S02]  /*5dd0*/  SEL R13, R8, R58.reuse, P0 ;  /* 0x0000003a080d7207 */ /* 0x080fe40000000000 */
[----:B------:R-:W-:Y:S02]  /*5de0*/  SEL R27, R27, R58, P5 ;  /* 0x0000003a1b1b7207 */ /* 0x000fe40002800000 */
[----:B------:R-:W-:Y:S01]  /*5df0*/  IADD3 R34, P0, R63, c[0x0][0x3a0], RZ ;  /* 0x0000e8003f227a10 */ /* 0x000fe20007f1e0ff */
[----:B------:R-:W-:Y:S01]  /*5e00*/  HSETP2.GEU.AND P5, PT, R37.H0_H0, R58.H0_H0, PT ;  /* 0x2000003a25007234 */ /* 0x000fe20003fae800 */
[----:B------:R-:W-:-:S02]  /*5e10*/  PRMT R8, R32, 0x5410, R14 ;  /* 0x0000541020087816 */ /* 0x000fc4000000000e */
[----:B------:R-:W-:Y:S02]  /*5e20*/  IADD3.X R35, R62, c[0x0][0x3a4], RZ, P0, !PT ;  /* 0x0000e9003e237a10 */ /* 0x000fe400007fe4ff */
[----:B------:R-:W-:Y:S02]  /*5e30*/  PRMT R10, R21, 0x5410, R4 ;  /* 0x00005410150a7816 */ /* 0x000fe40000000004 */
[----:B------:R-:W-:Y:S02]  /*5e40*/  PRMT R26, R26, 0x5410, R25 ;  /* 0x000054101a1a7816 */ /* 0x000fe40000000019 */
[----:B------:R-:W-:Y:S02]  /*5e50*/  SEL R37, R37, R58, P5 ;  /* 0x0000003a25257207 */ /* 0x000fe40002800000 */
[----:B------:R-:W-:Y:S02]  /*5e60*/  ISETP.LT.AND P5, PT, R28, R64, P4 ;  /* 0x000000401c00720c */ /* 0x000fe400027a1270 */
[----:B------:R-:W-:-:S02]  /*5e70*/  SEL R28, R11, R58, P2 ;  /* 0x0000003a0b1c7207 */ /* 0x000fc40001000000 */
[----:B------:R-:W-:Y:S01]  /*5e80*/  HSETP2.GEU.AND P0, P2, R8, R58.H0_H0, PT ;  /* 0x2000003a08007234 */ /* 0x000fe20003a0e000 */
[----:B------:R-:W-:Y:S02]  /*5e90*/  PRMT R8, R3, 0x5410, R22 ;  /* 0x0000541003087816 */ /* 0x000fe40000000016 */
[----:B------:R-:W-:Y:S02]  /*5ea0*/  SHF.R.U32.HI R3, RZ, 0x10, R9 ;  /* 0x00000010ff037819 */ /* 0x000fe40000011609 */
[----:B------:R-:W-:Y:S02]  /*5eb0*/  PRMT R9, R20, 0x5410, R30 ;  /* 0x0000541014097816 */ /* 0x000fe4000000001e */
[----:B------:R-:W-:Y:S02]  /*5ec0*/  PRMT R11, R29, 0x5410, R23 ;  /* 0x000054101d0b7816 */ /* 0x000fe40000000017 */
[----:B------:R-:W-:Y:S02]  /*5ed0*/  SEL R4, R32, R58, P0 ;  /* 0x0000003a20047207 */ /* 0x000fe40000000000 */
[----:B------:R-:W-:-:S02]  /*5ee0*/  PRMT R32, R5, 0x5410, R31 ;  /* 0x0000541005207816 */ /* 0x000fc4000000001f */
[----:B------:R-:W-:Y:S02]  /*5ef0*/  ISETP.LT.AND P4, PT, R84, R64, P4 ;  /* 0x000000405400720c */ /* 0x000fe40002781270 */
[----:B------:R0:W-:Y:S01]  /*5f00*/  @P3 STG.E.128.SYS [R34], R8 ;  /* 0x0000000822003386 */ /* 0x0001e2000010ed00 */
[----:B------:R-:W-:Y:S02]  /*5f10*/  PRMT R24, R24, 0x5410, R19 ;  /* 0x0000541018187816 */ /* 0x000fe40000000013 */
[----:B------:R-:W-:Y:S02]  /*5f20*/  PRMT R25, R15, 0x5410, R36 ;  /* 0x000054100f197816 */ /* 0x000fe40000000024 */
[----:B------:R-:W-:Y:S02]  /*5f30*/  PRMT R27, R28, 0x5410, R27 ;  /* 0x000054101c1b7816 */ /* 0x000fe4000000001b */
[----:B------:R-:W-:Y:S02]  /*5f40*/  PRMT R4, R12, 0x5410, R4 ;  /* 0x000054100c047816 */ /* 0x000fe40000000004 */
[----:B0-----:R-:W-:-:S02]  /*5f50*/  PRMT R9, R3, 0x5410, R0 ;  /* 0x0000541003097816 */ /* 0x001fc40000000000 */
[----:B------:R-:W-:Y:S02]  /*5f60*/  SEL R8, R14, R58, P2 ;  /* 0x0000003a0e087207 */ /* 0x000fe40001000000 */
[----:B------:R-:W-:Y:S02]  /*5f70*/  IADD3 R10, P0, R34, c[0x0][0x388], RZ ;  /* 0x0000e200220a7a10 */ /* 0x000fe40007f1e0ff */
[----:B------:R-:W-:Y:S01]  /*5f80*/  HSETP2.GEU.AND P3, P2, R9, R58.H0_H0, PT ;  /* 0x2000003a09007234 */ /* 0x000fe20003a6e000 */
[----:B------:R-:W-:Y:S02]  /*5f90*/  PRMT R34, R18, 0x5410, R16 ;  /* 0x0000541012227816 */ /* 0x000fe40000000010 */
[----:B------:R-:W-:Y:S02]  /*5fa0*/  IADD3.X R11, R35, c[0x0][0x38c], RZ, P0, !PT ;  /* 0x0000e300230b7a10 */ /* 0x000fe400007fe4ff */
[----:B------:R-:W-:Y:S02]  /*5fb0*/  PRMT R35, R7, 0x5410, R17 ;  /* 0x0000541007237816 */ /* 0x000fe40000000011 */
[----:B------:R-:W-:-:S02]  /*5fc0*/  IADD3 R16, P0, R10, c[0x0][0x388], RZ ;  /* 0x0000e2000a107a10 */ /* 0x000fc40007f1e0ff */
[-C--:B------:R-:W-:Y:S02]  /*5fd0*/  SEL R5, R3, R58.reuse, P3 ;  /* 0x0000003a03057207 */ /* 0x080fe40001800000 */
[----:B------:R-:W-:Y:S02]  /*5fe0*/  SEL R7, R0, R58, P2 ;  /* 0x0000003a00077207 */ /* 0x000fe40001000000 */
[----:B------:R-:W-:Y:S01]  /*5ff0*/  IADD3.X R17, R11, c[0x0][0x38c], RZ, P0, !PT ;  /* 0x0000e3000b117a10 */ /* 0x000fe200007fe4ff */
[----:B------:R0:W-:Y:S01]  /*6000*/  @P6 STG.E.128.SYS [R10], R32 ;  /* 0x000000200a006386 */ /* 0x0001e2000010ed00 */
[----:B------:R-:W-:Y:S02]  /*6010*/  PRMT R6, R8, 0x5410, R13 ;  /* 0x0000541008067816 */ /* 0x000fe4000000000d */
[----:B------:R-:W-:Y:S02]  /*6020*/  PRMT R5, R2, 0x5410, R5 ;  /* 0x0000541002057816 */ /* 0x000fe40000000005 */
[----:B------:R-:W-:-:S02]  /*6030*/  PRMT R7, R7, 0x5410, R37 ;  /* 0x0000541007077816 */ /* 0x000fc40000000025 */
[----:B------:R0:W-:Y:S06]  /*6040*/  @P5 STG.E.128.SYS [R16], R24 ;  /* 0x0000001810005386 */ /* 0x0001ec000010ed00 */
[----:B------:R0:W-:Y:S01]  /*6050*/  @P4 STG.E.128.SYS [R16.64+UR4], R4 ;  /* 0x0000000410004986 */ /* 0x0001e2000c10ed04 */
[----:B------:R-:W-:Y:S05]  /*6060*/  @P1 EXIT ;  /* 0x000000000000194d */ /* 0x000fea0003800000 */
[----:B------:R-:W-:-:S04]  /*6070*/  MOV R0, c[0x0][0x1f8] ;  /* 0x00007e0000007a02 */ /* 0x000fc80000000f00 */
[----:B------:R-:W-:-:S12]  /*6080*/  ISETP.GE.AND P0, PT, R0, 0x2, PT ;  /* 0x000000020000780c */ /* 0x000fd80003f06270 */
[----:B------:R-:W-:Y:S05]  /*6090*/  @!P0 EXIT ;  /* 0x000000000000894d */ /* 0x000fea0003800000 */
[----:B------:R-:W-:Y:S01]  /*60a0*/  BAR.SYNC.DEFER_BLOCKING 0x0 ;  /* 0x0000000000007b1d */ /* 0x000fe20000010000 */
[----:B------:R-:W-:-:S12]  /*60b0*/  ISETP.GT.AND P0, PT, R77, RZ, PT ;  /* 0x000000ff4d00720c */ /* 0x000fd80003f04270 */
[----:B------:R-:W-:Y:S05]  /*60c0*/  @P0 EXIT ;  /* 0x000000000000094d */ /* 0x000fea0003800000 */
[----:B------:R-:W-:Y:S05]  /*60d0*/  MEMBAR.ALL.GPU ;  /* 0x0000000000007992 */ /* 0x000fea000000a000 */
[----:B------:R-:W-:Y:S01]  /*60e0*/  IADD3 R0, R76, 0x1, RZ ;  /* 0x000000014c007810 */ /* 0x000fe20007ffe0ff */
[----:B------:R-:W-:-:S00]  /*60f0*/  ERRBAR ;  /* 0x00000000000079ab */ /* 0x000fc00000000000 */
[----:B------:R-:W-:-:S04]  /*6100*/  ISETP.NE.AND P0, PT, R0, c[0x0][0x1f8], PT ;  /* 0x00007e0000007a0c */ /* 0x000fc80003f05270 */
[----:B------:R-:W-:-:S08]  /*6110*/  SEL R0, R0, RZ, P0 ;  /* 0x000000ff00007207 */ /* 0x000fd00000000000 */
[----:B------:R-:W-:Y:S01]  /*6120*/  STG.E.STRONG.GPU [R60], R0 ;  /* 0x000000003c007386 */ /* 0x000fe20000114900 */
[----:B------:R-:W-:Y:S05]  /*6130*/  EXIT ;  /* 0x000000000000794d */ /* 0x000fea0003800000 */
.L_x_291:
[----:B------:R-:W-:-:S00]  /*6140*/  BRA `(.L_x_291) ;  /* 0xfffffff000007947 */ /* 0x000fc0000383ffff */
[----:B------:R-:W-:-:S00]  /*6150*/  NOP ;  /* 0x0000000000007918 */ /* 0x000fc00000000000 */
[----:B------:R-:W-:-:S00]  /*6160*/  NOP ;  /* 0x0000000000007918 */ /* 0x000fc00000000000 */
[----:B------:R-:W-:-:S00]  /*6170*/  NOP ;  /* 0x0000000000007918 */ /* 0x000fc00000000000 */
.L_x_331:


//--------------------- .text._ZN7cutlass6KernelINS_4conv6kernel23ImplicitGemmConvolutionINS1_11threadblock21ImplicitGemmPipelinedINS_4gemm9GemmShapeILi128ELi128ELi32EEENS4_12TileIteratorINS4_48Conv2dFpropActivationTileAccessIteratorOptimizedINS_11MatrixShapeILi128ELi32EEENS_6half_tENS_6layout10TensorNHWCENS_9transform29PitchLinearWarpRakedThreadMapINS_16PitchLinearShapeILi32ELi128EEELi128ENSI_ILi4ELi8EEELi8EEENS_12AlignedArrayISD_Li8ELi16EEEEEEENSG_11threadblock19RegularTileIteratorISC_SD_NSE_37RowMajorTensorOpMultiplicandCrosswiseILi16ELi32EEELi0ESL_Li16EEENS9_INS4_44Conv2dFpropFilterTileAccessIteratorOptimizedINSB_ILi32ELi128EEESD_SF_SL_SN_Lb0EEEEENSR_ISW_SD_NSE_40ColumnMajorTensorOpMultiplicandCrosswiseILi16ELi32EEELi1ESL_Li16EEESD_SF_NS6_11threadblock9MmaPolicyINS6_4warp11MmaTensorOpINS7_ILi64ELi64ELi32EEESD_ST_SD_S10_SD_NSE_8RowMajorENS14_17MmaTensorOpPolicyINS_4arch3MmaINS7_ILi16ELi8ELi8EEELi32ESD_S17_SD_NSE_11ColumnMajorESD_S17_NS19_13OpMultiplyAddEEENSB_ILi1ELi1EEEEELi1ELb0EbEENSB_ILi0ELi0EEES1I_Li1EEENS_21NumericArrayConverterISD_SD_Li32ELNS_15FloatRoundStyleE2ENSG_6thread14UnaryTransform8IdentityEEES1P_bEENS_8epilogue11threadblock8EpilogueIS8_S1H_Li1ENS1S_22PredicatedTileIteratorINS1S_26OutputTileOptimalThreadMapINS1S_15OutputTileShapeILi128ELi8ELi2ELi1ELi1EEENS1W_ILi1ELi8ELi1ELi1ELi8EEELi128ELi8ELi16EEESD_Lb0ENSE_9NoPermuteELb0EEENS1R_4warp24FragmentIteratorTensorOpIS16_S1B_SD_NS_5ArrayISD_Li4ELb0EEES17_EENS22_20TileIteratorTensorOpIS16_S1B_SD_S17_EENS1S_18SharedLoadIteratorINS1Z_18CompactedThreadMapESD_Li16EEENS1R_6thread21LinearCombinationReluISD_Li8ESD_SD_LNS2C_9ScaleType4KindE1ELS1L_2EEENSB_ILi0ELi16EEELi1ELi1EEENS12_30GemmIdentityThreadblockSwizzleILi1EEELNS1_8OperatorE0ENS1_17Conv2dProblemSizeELNS1_9GroupModeE0EEEEEvNT_6ParamsE --------------------------
	.section	.text._ZN7cutlass6KernelINS_4conv6kernel23ImplicitGemmConvolutionINS1_11threadblock21ImplicitGemmPipelinedINS_4gemm9GemmShapeILi128ELi128ELi32EEENS4_12TileIteratorINS4_48Conv2dFpropActivationTileAccessIteratorOptimizedINS_11MatrixShapeILi128ELi32EEENS_6half_tENS_6layout10TensorNHWCENS_9transform29PitchLinearWarpRakedThreadMapINS_16PitchLinearShapeILi32ELi128EEELi128ENSI_ILi4ELi8EEELi8EEENS_12AlignedArrayISD_Li8ELi16EEEEEEENSG_11threadblock19RegularTileIteratorISC_SD_NSE_37RowMajorTensorOpMultiplicandCrosswiseILi16ELi32EEELi0ESL_Li16EEENS9_INS4_44Conv2dFpropFilterTileAccessIteratorOptimizedINSB_ILi32ELi128EEESD_SF_SL_SN_Lb0EEEEENSR_ISW_SD_NSE_40ColumnMajorTensorOpMultiplicandCrosswiseILi16ELi32EEELi1ESL_Li16EEESD_SF_NS6_11threadblock9MmaPolicyINS6_4warp11MmaTensorOpINS7_ILi64ELi64ELi32EEESD_ST_SD_S10_SD_NSE_8RowMajorENS14_17MmaTensorOpPolicyINS_4arch3MmaINS7_ILi16ELi8ELi8EEELi32ESD_S17_SD_NSE_11ColumnMajorESD_S17_NS19_13OpMultiplyAddEEENSB_ILi1ELi1EEEEELi1ELb0EbEENSB_ILi0ELi0EEES1I_Li1EEENS_21NumericArrayConverterISD_SD_Li32ELNS_15FloatRoundStyleE2ENSG_6thread14UnaryTransform8IdentityEEES1P_bEENS_8epilogue11threadblock8EpilogueIS8_S1H_Li1ENS1S_22PredicatedTileIteratorINS1S_26OutputTileOptimalThreadMapINS1S_15OutputTileShapeILi128ELi8ELi2ELi1ELi1EEENS1W_ILi1ELi8ELi1ELi1ELi8EEELi128ELi8ELi16EEESD_Lb0ENSE_9NoPermuteELb0EEENS1R_4warp24FragmentIteratorTensorOpIS16_S1B_SD_NS_5ArrayISD_Li4ELb0EEES17_EENS22_20TileIteratorTensorOpIS16_S1B_SD_S17_EENS1S_18SharedLoadIteratorINS1Z_18CompactedThreadMapESD_Li16EEENS1R_6thread21LinearCombinationReluISD_Li8ESD_SD_LNS2C_9ScaleType4KindE1ELS1L_2EEENSB_ILi0ELi16EEELi1ELi1EEENS12_30GemmIdentityThreadblockSwizzleILi1EEELNS1_8OperatorE0ENS1_17Conv2dProblemSizeELNS1_9GroupModeE0EEEEEvNT_6ParamsE,"ax",@progbits
	.sectioninfo	@"SHI_REGISTERS=168"
	.align	128
.text._ZN7cutlass6KernelINS_4conv6kernel23ImplicitGemmConvolutionINS1_11threadblock21ImplicitGemmPipelinedINS_4gemm9GemmShapeILi128ELi128ELi32EEENS4_12TileIteratorINS4_48Conv2dFpropActivationTileAccessIteratorOptimizedINS_11MatrixShapeILi128ELi32EEENS_6half_tENS_6layout10TensorNHWCENS_9transform29PitchLinearWarpRakedThreadMapINS_16PitchLinearShapeILi32ELi128EEELi128ENSI_ILi4ELi8EEELi8EEENS_12AlignedArrayISD_Li8ELi16EEEEEEENSG_11threadblock19RegularTileIteratorISC_SD_NSE_37RowMajorTensorOpMultiplicandCrosswiseILi16ELi32EEELi0ESL_Li16EEENS9_INS4_44Conv2dFpropFilterTileAccessIteratorOptimizedINSB_ILi32ELi128EEESD_SF_SL_SN_Lb0EEEEENSR_ISW_SD_NSE_40ColumnMajorTensorOpMultiplicandCrosswiseILi16ELi32EEELi1ESL_Li16EEESD_SF_NS6_11threadblock9MmaPolicyINS6_4warp11MmaTensorOpINS7_ILi64ELi64ELi32EEESD_ST_SD_S10_SD_NSE_8RowMajorENS14_17MmaTensorOpPolicyINS_4arch3MmaINS7_ILi16ELi8ELi8EEELi32ESD_S17_SD_NSE_11ColumnMajorESD_S17_NS19_13OpMultiplyAddEEENSB_ILi1ELi1EEEEELi1ELb0EbEENSB_ILi0ELi0EEES1I_Li1EEENS_21NumericArrayConverterISD_SD_Li32ELNS_15FloatRoundStyleE2ENSG_6thread14UnaryTransform8IdentityEEES1P_bEENS_8epilogue11threadblock8EpilogueIS8_S1H_Li1ENS1S_22PredicatedTileIteratorINS1S_26OutputTileOptimalThreadMapINS1S_15OutputTileShapeILi128ELi8ELi2ELi1ELi1EEENS1W_ILi1ELi8ELi1ELi1ELi8EEELi128ELi8ELi16EEESD_Lb0ENSE_9NoPermuteELb0EEENS1R_4warp24FragmentIteratorTensorOpIS16_S1B_SD_NS_5ArrayISD_Li4ELb0EEES17_EENS22_20TileIteratorTensorOpIS16_S1B_SD_S17_EENS1S_18SharedLoadIteratorINS1Z_18CompactedThreadMapESD_Li16EEENS1R_6thread21LinearCombinationReluISD_Li8ESD_SD_LNS2C_9ScaleType4KindE1ELS1L_2EEENSB_ILi0ELi16EEELi1ELi1EEENS12_30GemmIdentityThreadblockSwizzleILi1EEELNS1_8OperatorE0ENS1_17Conv2dProblemSizeELNS1_9GroupModeE0EEEEEvNT_6ParamsE:
        .type           _ZN7cutlass6KernelINS_4conv6kernel23ImplicitGemmConvolutionINS1_11threadblock21ImplicitGemmPipelinedINS_4gemm9GemmShapeILi128ELi128ELi32EEENS4_12TileIteratorINS4_48Conv2dFpropActivationTileAccessIteratorOptimizedINS_11MatrixShapeILi128ELi32EEENS_6half_tENS_6layout10TensorNHWCENS_9transform29PitchLinearWarpRakedThreadMapINS_16PitchLinearShapeILi32ELi128EEELi128ENSI_ILi4ELi8EEELi8EEENS_12AlignedArrayISD_Li8ELi16EEEEEEENSG_11threadblock19RegularTileIteratorISC_SD_NSE_37RowMajorTensorOpMultiplicandCrosswiseILi16ELi32EEELi0ESL_Li16EEENS9_INS4_44Conv2dFpropFilterTileAccessIteratorOptimizedINSB_ILi32ELi128EEESD_SF_SL_SN_Lb0EEEEENSR_ISW_SD_NSE_40ColumnMajorTensorOpMultiplicandCrosswiseILi16ELi32EEELi1ESL_Li16EEESD_SF_NS6_11threadblock9MmaPolicyINS6_4warp11MmaTensorOpINS7_ILi64ELi64ELi32EEESD_ST_SD_S10_SD_NSE_8RowMajorENS14_17MmaTensorOpPolicyINS_4arch3MmaINS7_ILi16ELi8ELi8EEELi32ESD_S17_SD_NSE_11ColumnMajorESD_S17_NS19_13OpMultiplyAddEEENSB_ILi1ELi1EEEEELi1ELb0EbEENSB_ILi0ELi0EEES1I_Li1EEENS_21NumericArrayConverterISD_SD_Li32ELNS_15FloatRoundStyleE2ENSG_6thread14UnaryTransform8IdentityEEES1P_bEENS_8epilogue11threadblock8EpilogueIS8_S1H_Li1ENS1S_22PredicatedTileIteratorINS1S_26OutputTileOptimalThreadMapINS1S_15OutputTileShapeILi128ELi8ELi2ELi1ELi1EEENS1W_ILi1ELi8ELi1ELi1ELi8EEELi128ELi8ELi16EEESD_Lb0ENSE_9NoPermuteELb0EEENS1R_4warp24FragmentIteratorTensorOpIS16_S1B_SD_NS_5ArrayISD_Li4ELb0EEES17_EENS22_20TileIteratorTensorOpIS16_S1B_SD_S17_EENS1S_18SharedLoadIteratorINS1Z_18CompactedThreadMapESD_Li16EEENS1R_6thread21LinearCombinationReluISD_Li8ESD_SD_LNS2C_9ScaleType4KindE1ELS1L_2EEENSB_ILi0ELi16EEELi1ELi1EEENS12_30GemmIdentityThreadblockSwizzleILi1EEELNS1_8OperatorE0ENS1_17Conv2dProblemSizeELNS1_9GroupModeE0EEEEEvNT_6ParamsE,@function
        .size           _ZN7cutlass6KernelINS_4conv6kernel23ImplicitGemmConvolutionINS1_11threadblock21ImplicitGemmPipelinedINS_4gemm9GemmShapeILi128ELi128ELi32EEENS4_12TileIteratorINS4_48Conv2dFpropActivationTileAccessIteratorOptimizedINS_11MatrixShapeILi128ELi32EEENS_6half_tENS_6layout10TensorNHWCENS_9transform29PitchLinearWarpRakedThreadMapINS_16PitchLinearShapeILi32ELi128EEELi128ENSI_ILi4ELi8EEELi8EEENS_12AlignedArrayISD_Li8ELi16EEEEEEENSG_11threadblock19RegularTileIteratorISC_SD_NSE_37RowMajorTensorOpMultiplicandCrosswiseILi16ELi32EEELi0ESL_Li16EEENS9_INS4_44Conv2dFpropFilterTileAccessIteratorOptimizedINSB_ILi32ELi128EEESD_SF_SL_SN_Lb0EEEEENSR_ISW_SD_NSE_40ColumnMajorTensorOpMultiplicandCrosswiseILi16ELi32EEELi1ESL_Li16EEESD_SF_NS6_11threadblock9MmaPolicyINS6_4warp11MmaTensorOpINS7_ILi64ELi64ELi32EEESD_ST_SD_S10_SD_NSE_8RowMajorENS14_17MmaTensorOpPolicyINS_4arch3MmaINS7_ILi16ELi8ELi8EEELi32ESD_S17_SD_NSE_11ColumnMajorESD_S17_NS19_13OpMultiplyAddEEENSB_ILi1ELi1EEEEELi1ELb0EbEENSB_ILi0ELi0EEES1I_Li1EEENS_21NumericArrayConverterISD_SD_Li32ELNS_15FloatRoundStyleE2ENSG_6thread14UnaryTransform8IdentityEEES1P_bEENS_8epilogue11threadblock8EpilogueIS8_S1H_Li1ENS1S_22PredicatedTileIteratorINS1S_26OutputTileOptimalThreadMapINS1S_15OutputTileShapeILi128ELi8ELi2ELi1ELi1EEENS1W_ILi1ELi8ELi1ELi1ELi8EEELi128ELi8ELi16EEESD_Lb0ENSE_9NoPermuteELb0EEENS1R_4warp24FragmentIteratorTensorOpIS16_S1B_SD_NS_5ArrayISD_Li4ELb0EEES17_EENS22_20TileIteratorTensorOpIS16_S1B_SD_S17_EENS1S_18SharedLoadIteratorINS1Z_18CompactedThreadMapESD_Li16EEENS1R_6thread21LinearCombinationReluISD_Li8ESD_SD_LNS2C_9ScaleType4KindE1ELS1L_2EEENSB_ILi0ELi16EEELi1ELi1EEENS12_30GemmIdentityThreadblockSwizzleILi1EEELNS1_8OperatorE0ENS1_17Conv2dProblemSizeELNS1_9GroupModeE0EEEEEvNT_6ParamsE,(.L_x_332 - _ZN7cutlass6KernelINS_4conv6kernel23ImplicitGemmConvolutionINS1_11threadblock21ImplicitGemmPipelinedINS_4gemm9GemmShapeILi128ELi128ELi32EEENS4_12TileIteratorINS4_48Conv2dFpropActivationTileAccessIteratorOptimizedINS_11MatrixShapeILi128ELi32EEENS_6half_tENS_6layout10TensorNHWCENS_9transform29PitchLinearWarpRakedThreadMapINS_16PitchLinearShapeILi32ELi128EEELi128ENSI_ILi4ELi8EEELi8EEENS_12AlignedArrayISD_Li8ELi16EEEEEEENSG_11threadblock19RegularTileIteratorISC_SD_NSE_37RowMajorTensorOpMultiplicandCrosswiseILi16ELi32EEELi0ESL_Li16EEENS9_INS4_44Conv2dFpropFilterTileAccessIteratorOptimizedINSB_ILi32ELi128EEESD_SF_SL_SN_Lb0EEEEENSR_ISW_SD_NSE_40ColumnMajorTensorOpMultiplicandCrosswiseILi16ELi32EEELi1ESL_Li16EEESD_SF_NS6_11threadblock9MmaPolicyINS6_4warp11MmaTensorOpINS7_ILi64ELi64ELi32EEESD_ST_SD_S10_SD_NSE_8RowMajorENS14_17MmaTensorOpPolicyINS_4arch3MmaINS7_ILi16ELi8ELi8EEELi32ESD_S17_SD_NSE_11ColumnMajorESD_S17_NS19_13OpMultiplyAddEEENSB_ILi1ELi1EEEEELi1ELb0EbEENSB_ILi0ELi0EEES1I_Li1EEENS_21NumericArrayConverterISD_SD_Li32ELNS_15FloatRoundStyleE2ENSG_6thread14UnaryTransform8IdentityEEES1P_bEENS_8epilogue11threadblock8EpilogueIS8_S1H_Li1ENS1S_22PredicatedTileIteratorINS1S_26OutputTileOptimalThreadMapINS1S_15OutputTileShapeILi128ELi8ELi2ELi1ELi1EEENS1W_ILi1ELi8ELi1ELi1ELi8EEELi128ELi8ELi16EEESD_Lb0ENSE_9NoPermuteELb0EEENS1R_4warp24FragmentIteratorTensorOpIS16_S1B_SD_NS_5ArrayISD_Li4ELb0EEES17_EENS22_20TileIteratorTensorOpIS16_S1B_SD_S17_EENS1S_18SharedLoadIteratorINS1Z_18CompactedThreadMapESD_Li16EEENS1R_6thread21LinearCombinationReluISD_Li8ESD_SD_LNS2C_9ScaleType4KindE1ELS1L_2EEENSB_ILi0ELi16EEELi1ELi1EEENS12_30GemmIdentityThreadblockSwizzleILi1EEELNS1_8OperatorE0ENS1_17Conv2dProblemSizeELNS1_9GroupModeE0EEEEEvNT_6ParamsE)
        .other          _ZN7cutlass6KernelINS_4conv6kernel23ImplicitGemmConvolutionINS1_11threadblock21ImplicitGemmPipelinedINS_4gemm9GemmShapeILi128ELi128ELi32EEENS4_12TileIteratorINS4_48Conv2dFpropActivationTileAccessIteratorOptimizedINS_11MatrixShapeILi128ELi32EEENS_6half_tENS_6layout10TensorNHWCENS_9transform29PitchLinearWarpRakedThreadMapINS_16PitchLinearShapeILi32ELi128EEELi128ENSI_ILi4ELi8EEELi8EEENS_12AlignedArrayISD_Li8ELi16EEEEEEENSG_11threadblock19RegularTileIteratorISC_SD_NSE_37RowMajorTensorOpMultiplicandCrosswiseILi16ELi32EEELi0ESL_Li16EEENS9_INS4_44Conv2dFpropFilterTileAccessIteratorOptimizedINSB_ILi32ELi128EEESD_SF_SL_SN_Lb0EEEEENSR_ISW_SD_NSE_40ColumnMajorTensorOpMultiplicandCrosswiseILi16ELi32EEELi1ESL_Li16EEESD_SF_NS6_11threadblock9MmaPolicyINS6_4warp11MmaTensorOpINS7_ILi64ELi64ELi32EEESD_ST_SD_S10_SD_NSE_8RowMajorENS14_17MmaTensorOpPolicyINS_4arch3MmaINS7_ILi16ELi8ELi8EEELi32ESD_S17_SD_NSE_11ColumnMajorESD_S17_NS19_13OpMultiplyAddEEENSB_ILi1ELi1EEEEELi1ELb0EbEENSB_ILi0ELi0EEES1I_Li1EEENS_21NumericArrayConverterISD_SD_Li32ELNS_15FloatRoundStyleE2ENSG_6thread14UnaryTransform8IdentityEEES1P_bEENS_8epilogue11threadblock8EpilogueIS8_S1H_Li1ENS1S_22PredicatedTileIteratorINS1S_26OutputTileOptimalThreadMapINS1S_15OutputTileShapeILi128ELi8ELi2ELi1ELi1EEENS1W_ILi1ELi8ELi1ELi1ELi8EEELi128ELi8ELi16EEESD_Lb0ENSE_9NoPermuteELb0EEENS1R_4warp24FragmentIteratorTensorOpIS16_S1B_SD_NS_5ArrayISD_Li4ELb0EEES17_EENS22_20TileIteratorTensorOpIS16_S1B_SD_S17_EENS1S_18SharedLoadIteratorINS1Z_18CompactedThreadMapESD_Li16EEENS1R_6thread21LinearCombinationReluISD_Li8ESD_SD_LNS2C_9ScaleType4KindE1ELS1L_2EEENSB_ILi0ELi16EEELi1ELi1EEENS12_30GemmIdentityThreadblockSwizzleILi1EEELNS1_8OperatorE0ENS1_17Conv2dProblemSizeELNS1_9GroupModeE0EEEEEvNT_6ParamsE,@"STO_CUDA_ENTRY STV_DEFAULT"
_ZN7cutlass6KernelINS_4conv6kernel23ImplicitGemmConvolutionINS1_11threadblock21ImplicitGemmPipelinedINS_4gemm9GemmShapeILi128ELi128ELi32EEENS4_12TileIteratorINS4_48Conv2dFpropActivationTileAccessIteratorOptimizedINS_11MatrixShapeILi128ELi32EEENS_6half_tENS_6layout10TensorNHWCENS_9transform29PitchLinearWarpRakedThreadMapINS_16PitchLinearShapeILi32ELi128EEELi128ENSI_ILi4ELi8EEELi8EEENS_12AlignedArrayISD_Li8ELi16EEEEEEENSG_11threadblock19RegularTileIteratorISC_SD_NSE_37RowMajorTensorOpMultiplicandCrosswiseILi16ELi32EEELi0ESL_Li16EEENS9_INS4_44Conv2dFpropFilterTileAccessIteratorOptimizedINSB_ILi32ELi128EEESD_SF_SL_SN_Lb0EEEEENSR_ISW_SD_NSE_40ColumnMajorTensorOpMultiplicandCrosswiseILi16ELi32EEELi1ESL_Li16EEESD_SF_NS6_11threadblock9MmaPolicyINS6_4warp11MmaTensorOpINS7_ILi64ELi64ELi32EEESD_ST_SD_S10_SD_NSE_8RowMajorENS14_17MmaTensorOpPolicyINS_4arch3MmaINS7_ILi16ELi8ELi8EEELi32ESD_S17_SD_NSE_11ColumnMajorESD_S17_NS19_13OpMultiplyAddEEENSB_ILi1ELi1EEEEELi1ELb0EbEENSB_ILi0ELi0EEES1I_Li1EEENS_21NumericArrayConverterISD_SD_Li32ELNS_15FloatRoundStyleE2ENSG_6thread14UnaryTransform8IdentityEEES1P_bEENS_8epilogue11threadblock8EpilogueIS8_S1H_Li1ENS1S_22PredicatedTileIteratorINS1S_26OutputTileOptimalThreadMapINS1S_15OutputTileShapeILi128ELi8ELi2ELi1ELi1EEENS1W_ILi1ELi8ELi1ELi1ELi8EEELi128ELi8ELi16EEESD_Lb0ENSE_9NoPermuteELb0EEENS1R_4warp24FragmentIteratorTensorOpIS16_S1B_SD_NS_5ArrayISD_Li4ELb0EEES17_EENS22_20TileIteratorTensorOpIS16_S1B_SD_S17_EENS1S_18SharedLoadIteratorINS1Z_18CompactedThreadMapESD_Li16EEENS1R_6thread21LinearCombinationReluISD_Li8ESD_SD_LNS2C_9ScaleType4KindE1ELS1L_2EEENSB_ILi0ELi16EEELi1ELi1EEENS12_30GemmIdentityThreadblockSwizzleILi1EEELNS1_8OperatorE0ENS1_17Conv2dProblemSizeELNS1_9GroupModeE0EEEEEvNT_6ParamsE:
[----:B------:R-:W-:Y:S02]  /*0000*/  MOV R1, c[0x0][0x28] ;  /* 0x00000a0000017a02 */ /* 0x000fe40000000f00 */
[----:B------:R-:W0:Y:S01]  /*0010*/  S2UR UR5, SR_CTAID.Y ;  /* 0x00000000000579c3 */ /* 0x000e220000002600 */
[----:B------:R-:W-:Y:S02]  /*0020*/  ULDC UR29, c[0x0][0x1c0] ;  /* 0x00007000001d7ab9 */ /* 0x000fe40000000800 */
[----:B------:R-:W-:Y:S01]  /*0030*/  UMOV UR4, 0xffffffff ;  /* 0xffffffff00047882 */ /* 0x000fe20000000000 */
[----:B------:R-:W1:Y:S01]  /*0040*/  S2UR UR6, SR_CTAID.X ;  /* 0x00000000000679c3 */ /* 0x000e620000002500 */
[----:B------:R-:W-:Y:S02]  /*0050*/  USHF.L.U32 UR4, UR4, UR29, URZ ;  /* 0x0000001d04047299 */ /* 0x000fe4000800063f */
[----:B0-----:R-:W-:Y:S02]  /*0060*/  USHF.L.U32 UR5, UR5, UR29, URZ ;  /* 0x0000001d05057299 */ /* 0x001fe4000800063f */
[----:B-1----:R-:W-:Y:S02]  /*0070*/  ULOP3.LUT UR4, UR6, UR4, URZ, 0x30, !UPT ;  /* 0x0000000406047292 */ /* 0x002fe4000f8e303f */
[----:B------:R-:W-:-:S02]  /*0080*/  USHF.R.S32.HI UR29, URZ, UR29, UR6 ;  /* 0x0000001d3f1d7299 */ /* 0x000fc40008011406 */
[----:B------:R-:W-:-:S03]  /*0090*/  UIADD3 UR28, UR5, UR4, URZ ;  /* 0x00000004051c7290 */ /* 0x000fc6000fffe03f */
[----:B------:R-:W-:Y:S02]  /*00a0*/  ULDC.64 UR4, c[0x0][0x1a8] ;  /* 0x00006a0000047ab9 */ /* 0x000fe40000000a00 */
[----:B------:R-:W-:-:S04]  /*00b0*/  UISETP.GE.AND UP0, UPT, UR28, UR5, UPT ;  /* 0x000000051c00728c */ /* 0x000fc8000bf06270 */
[----:B------:R-:W-:-:S06]  /*00c0*/  UISETP.GE.OR UP0, UPT, UR29, UR4, UP0 ;  /* 0x000000041d00728c */ /* 0x000fcc0008706670 */
[----:B------:R-:W-:-:S12]  /*00d0*/  PLOP3.LUT P0, PT, PT, PT, UP0, 0x80, 0x0 ;  /* 0x000000000000781c */ /* 0x000fd80003f0f008 */
[----:B------:R-:W-:Y:S05]  /*00e0*/  @P0 EXIT ;  /* 0x000000000000094d */ /* 0x000fea0003800000 */
[----:B------:R-:W0:Y:S01]  /*00f0*/  S2R R145, SR_TID.X ;  /* 0x0000000000917919 */ /* 0x000e220000002100 */
[----:B------:R-:W-:Y:S01]  /*0100*/  IMAD.MOV.U32 R0, RZ, RZ, c[0x0][0x200] ;  /* 0x00008000ff007624 */ /* 0x000fe200078e00ff */
[----:B------:R-:W-:Y:S01]  /*0110*/  UMOV UR13, 0x1 ;  /* 0x00000001000d7882 */ /* 0x000fe20000000000 */
[----:B------:R-:W-:Y:S01]  /*0120*/  IMAD.U32 R6, RZ, RZ, UR29 ;  /* 0x0000001dff067e24 */ /* 0x000fe2000f8e00ff */
[----:B------:R-:W1:Y:S01]  /*0130*/  S2R R144, SR_CTAID.Z ;  /* 0x0000000000907919 */ /* 0x000e620000002700 */
[----:B------:R-:W-:Y:S01]  /*0140*/  ULDC UR4, c[0x0][0x17c] ;  /* 0x00005f0000047ab9 */ /* 0x000fe20000000800 */
[----:B------:R-:W-:Y:S01]  /*0150*/  ISETP.NE.AND P1, PT, R0, 0x1, PT ;  /* 0x000000010000780c */ /* 0x000fe20003f25270 */
[----:B------:R-:W-:Y:S01]  /*0160*/  UISETP.LE.AND UP0, UPT, UR13, UR4, UPT ;  /* 0x000000040d00728c */ /* 0x000fe2000bf03270 */
[----:B------:R-:W-:Y:S01]  /*0170*/  MOV R0, c[0x0][0x20c] ;  /* 0x0000830000007a02 */ /* 0x000fe20000000f00 */
[----:B------:R-:W-:Y:S01]  /*0180*/  IMAD.MOV.U32 R153, RZ, RZ, RZ ;  /* 0x000000ffff997224 */ /* 0x000fe200078e00ff */
[----:B------:R-:W-:Y:S01]  /*0190*/  MOV R154, RZ ;  /* 0x000000ff009a7202 */ /* 0x000fe20000000f00 */
[----:B------:R-:W-:Y:S01]  /*01a0*/  IMAD.MOV.U32 R151, RZ, RZ, RZ ;  /* 0x000000ffff977224 */ /* 0x000fe200078e00ff */
[----:B------:R-:W-:Y:S01]  /*01b0*/  ISETP.NE.AND P0, PT, R0, 0x1, PT ;  /* 0x000000010000780c */ /* 0x000fe20003f05270 */
[----:B------:R-:W-:Y:S01]  /*01c0*/  IMAD.MOV.U32 R147, RZ, RZ, RZ ;  /* 0x000000ffff937224 */ /* 0x000fe200078e00ff */
[----:B------:R-:W-:-:S02]  /*01d0*/  MOV R149, RZ ;  /* 0x000000ff00957202 */ /* 0x000fc40000000f00 */
[----:B0-----:R-:W-:-:S04]  /*01e0*/  SHF.R.S32.HI R158, RZ, 0x1f, R145 ;  /* 0x0000001fff9e7819 */ /* 0x001fc80000011491 */
[----:B------:R-:W-:-:S04]  /*01f0*/  LEA.HI R157, R158, R145, RZ, 0x5 ;  /* 0x000000919e9d7211 */ /* 0x000fc800078f28ff */
[----:B------:R-:W-:-:S05]  /*0200*/  LOP3.LUT R2, R157, 0xffffffe0, RZ, 0xc0, !PT ;  /* 0xffffffe09d027812 */ /* 0x000fca00078ec0ff */
[----:B------:R-:W-:-:S05]  /*0210*/  IMAD.IADD R156, R145, 0x1, -R2 ;  /* 0x00000001919c7824 */ /* 0x000fca00078e0a02 */
[----:B------:R-:W-:-:S04]  /*0220*/  SHF.R.S32.HI R155, RZ, 0x1f, R156 ;  /* 0x0000001fff9b7819 */ /* 0x000fc8000001149c */
[----:B------:R-:W-:-:S04]  /*0230*/  LEA.HI R45, R155, R156, RZ, 0x2 ;  /* 0x0000009c9b2d7211 */ /* 0x000fc800078f10ff */
[C---:B------:R-:W-:Y:S02]  /*0240*/  LEA.HI.SX32 R49, R45.reuse, R2, 0x1e ;  /* 0x000000022d317211 */ /* 0x040fe400078ff2ff */
[----:B------:R-:W-:-:S03]  /*0250*/  LOP3.LUT R45, R45, 0xfffffffc, RZ, 0xc0, !PT ;  /* 0xfffffffc2d2d7812 */ /* 0x000fc600078ec0ff */
[----:B------:R-:W-:Y:S02]  /*0260*/  IMAD R6, R6, 0x80, R49 ;  /* 0x0000008006067824 */ /* 0x000fe400078e0231 */
[----:B------:R-:W-:Y:S02]  /*0270*/  IMAD.IADD R45, R156, 0x1, -R45 ;  /* 0x000000019c2d7824 */ /* 0x000fe400078e0a2d */
[----:B------:R-:W-:Y:S01]  /*0280*/  IMAD.MOV.U32 R15, RZ, RZ, R6 ;  /* 0x000000ffff0f7224 */ /* 0x000fe200078e0006 */
[C---:B------:R-:W-:Y:S01]  /*0290*/  IADD3 R2, R6.reuse, 0x8, RZ ;  /* 0x0000000806027810 */ /* 0x040fe20007ffe0ff */
[C---:B------:R-:W-:Y:S01]  /*02a0*/  @P1 IMAD.HI.U32 R5, R6.reuse, c[0x0][0x204], RZ ;  /* 0x0000810006051a27 */ /* 0x040fe200078e00ff */
[C---:B------:R-:W-:Y:S02]  /*02b0*/  IADD3 R0, R6.reuse, 0x10, RZ ;  /* 0x0000001006007810 */ /* 0x040fe40007ffe0ff */
[----:B------:R-:W-:Y:S01]  /*02c0*/  IADD3 R14, R6, 0x18, RZ ;  /* 0x00000018060e7810 */ /* 0x000fe20007ffe0ff */
[----:B------:R-:W-:Y:S01]  /*02d0*/  IMAD.MOV.U32 R13, RZ, RZ, R2 ;  /* 0x000000ffff0d7224 */ /* 0x000fe200078e0002 */
[----:B------:R-:W-:Y:S01]  /*02e0*/  MOV R12, R0 ;  /* 0x00000000000c7202 */ /* 0x000fe20000000f00 */
[----:B------:R-:W-:Y:S01]  /*02f0*/  @P1 IMAD.HI.U32 R4, R2, c[0x0][0x204], RZ ;  /* 0x0000810002041a27 */ /* 0x000fe200078e00ff */
[----:B------:R-:W-:-:S03]  /*0300*/  @P1 SHF.R.U32.HI R15, RZ, c[0x0][0x208], R5 ;  /* 0x00008200ff0f1a19 */ /* 0x000fc60000011605 */
[----:B------:R-:W-:Y:S01]  /*0310*/  @P1 IMAD.HI.U32 R3, R0, c[0x0][0x204], RZ ;  /* 0x0000810000031a27 */ /* 0x000fe200078e00ff */
[----:B------:R-:W-:-:S03]  /*0320*/  @P1 SHF.R.U32.HI R13, RZ, c[0x0][0x208], R4 ;  /* 0x00008200ff0d1a19 */ /* 0x000fc60000011604 */
[----:B------:R-:W-:Y:S01]  /*0330*/  IMAD.MOV.U32 R11, RZ, RZ, R14 ;  /* 0x000000ffff0b7224 */ /* 0x000fe200078e000e */
[----:B------:R-:W-:Y:S01]  /*0340*/  @P1 SHF.R.U32.HI R12, RZ, c[0x0][0x208], R3 ;  /* 0x00008200ff0c1a19 */ /* 0x000fe20000011603 */
[----:B------:R-:W-:Y:S01]  /*0350*/  @P1 IMAD.HI.U32 R4, R14, c[0x0][0x204], RZ ;  /* 0x000081000e041a27 */ /* 0x000fe200078e00ff */
[----:B------:R-:W-:-:S03]  /*0360*/  IADD3 R9, RZ, -R13, RZ ;  /* 0x8000000dff097210 */ /* 0x000fc60007ffe0ff */
[----:B------:R-:W-:Y:S01]  /*0370*/  IMAD.MOV R5, RZ, RZ, -R15 ;  /* 0x000000ffff057224 */ /* 0x000fe200078e0a0f */
[----:B------:R-:W-:Y:S01]  /*0380*/  @P1 SHF.R.U32.HI R11, RZ, c[0x0][0x208], R4 ;  /* 0x00008200ff0b1a19 */ /* 0x000fe20000011604 */
[----:B------:R-:W-:Y:S02]  /*0390*/  IMAD.MOV R3, RZ, RZ, -R12 ;  /* 0x000000ffff037224 */ /* 0x000fe400078e0a0c */
[----:B------:R-:W-:Y:S02]  /*03a0*/  IMAD R5, R5, c[0x0][0x200], R6 ;  /* 0x0000800005057a24 */ /* 0x000fe400078e0206 */
[----:B------:R-:W-:Y:S02]  /*03b0*/  IMAD R3, R3, c[0x0][0x200], R0 ;  /* 0x0000800003037a24 */ /* 0x000fe400078e0200 */
[----:B------:R-:W-:Y:S01]  /*03c0*/  IMAD R9, R9, c[0x0][0x200], R2 ;  /* 0x0000800009097a24 */ /* 0x000fe200078e0202 */
[----:B------:R-:W-:Y:S01]  /*03d0*/  MOV R10, R5 ;  /* 0x00000005000a7202 */ /* 0x000fe20000000f00 */
[----:B------:R-:W-:-:S02]  /*03e0*/  IMAD.MOV R17, RZ, RZ, -R11 ;  /* 0x000000ffff117224 */ /* 0x000fc400078e0a0b */
[----:B------:R-:W-:-:S04]  /*03f0*/  @P0 IMAD.HI.U32 R6, R5, c[0x0][0x210], RZ ;  /* 0x0000840005060a27 */ /* 0x000fc800078e00ff */
[----:B------:R-:W-:Y:S01]  /*0400*/  @P0 IMAD.HI.U32 R0, R3, c[0x0][0x210], RZ ;  /* 0x0000840003000a27 */ /* 0x000fe200078e00ff */
[----:B------:R-:W-:-:S03]  /*0410*/  @P0 SHF.R.U32.HI R10, RZ, c[0x0][0x214], R6 ;  /* 0x00008500ff0a0a19 */ /* 0x000fc60000011606 */
[----:B------:R-:W-:Y:S02]  /*0420*/  IMAD.MOV.U32 R8, RZ, RZ, R3 ;  /* 0x000000ffff087224 */ /* 0x000fe400078e0003 */
[----:B------:R-:W-:Y:S02]  /*0430*/  IMAD.MOV.U32 R2, RZ, RZ, R9 ;  /* 0x000000ffff027224 */ /* 0x000fe400078e0009 */
[----:B------:R-:W-:Y:S01]  /*0440*/  @P0 IMAD.HI.U32 R4, R9, c[0x0][0x210], RZ ;  /* 0x0000840009040a27 */ /* 0x000fe200078e00ff */
[----:B------:R-:W-:-:S03]  /*0450*/  @P0 SHF.R.U32.HI R8, RZ, c[0x0][0x214], R0 ;  /* 0x00008500ff080a19 */ /* 0x000fc60000011600 */
[----:B------:R-:W-:Y:S01]  /*0460*/  IMAD R17, R17, c[0x0][0x200], R14 ;  /* 0x0000800011117a24 */ /* 0x000fe200078e020e */
[----:B------:R-:W-:Y:S01]  /*0470*/  @P0 SHF.R.U32.HI R2, RZ, c[0x0][0x214], R4 ;  /* 0x00008500ff020a19 */ /* 0x000fe20000011604 */
[----:B------:R-:W-:Y:S01]  /*0480*/  IMAD.MOV R6, RZ, RZ, -R10 ;  /* 0x000000ffff067224 */ /* 0x000fe200078e0a0a */
[----:B------:R-:W-:Y:S01]  /*0490*/  MOV R4, c[0x0][0x19c] ;  /* 0x0000670000047a02 */ /* 0x000fe20000000f00 */
[----:B------:R-:W-:Y:S01]  /*04a0*/  @P0 IMAD.HI.U32 R7, R17, c[0x0][0x210], RZ ;  /* 0x0000840011070a27 */ /* 0x000fe200078e00ff */
[----:B------:R-:W-:Y:S02]  /*04b0*/  IADD3 R14, RZ, -R2, RZ ;  /* 0x80000002ff0e7210 */ /* 0x000fe40007ffe0ff */
[----:B------:R-:W-:Y:S01]  /*04c0*/  ISETP.NE.AND P4, PT, R4, 0x1, PT ;  /* 0x000000010400780c */ /* 0x000fe20003f85270 */
[----:B------:R-:W-:Y:S02]  /*04d0*/  IMAD.MOV.U32 R0, RZ, RZ, R17 ;  /* 0x000000ffff007224 */ /* 0x000fe400078e0011 */
[----:B------:R-:W-:-:S02]  /*04e0*/  IMAD R5, R6, c[0x0][0x20c], R5 ;  /* 0x0000830006057a24 */ /* 0x000fc400078e0205 */
[----:B------:R-:W-:Y:S01]  /*04f0*/  IMAD.MOV.U32 R6, RZ, RZ, 0x1 ;  /* 0x00000001ff067424 */ /* 0x000fe200078e00ff */
[----:B------:R-:W-:Y:S01]  /*0500*/  @P0 SHF.R.U32.HI R0, RZ, c[0x0][0x214], R7 ;  /* 0x00008500ff000a19 */ /* 0x000fe20000011607 */
[----:B------:R-:W-:Y:S01]  /*0510*/  IMAD.MOV R4, RZ, RZ, -R8 ;  /* 0x000000ffff047224 */ /* 0x000fe200078e0a08 */
[----:B------:R-:W-:Y:S01]  /*0520*/  MOV R7, c[0x0][0x18c] ;  /* 0x0000630000077a02 */ /* 0x000fe20000000f00 */
[----:B------:R-:W-:Y:S01]  /*0530*/  IMAD R19, R14, c[0x0][0x20c], R9 ;  /* 0x000083000e137a24 */ /* 0x000fe200078e0209 */
[----:B------:R-:W-:Y:S01]  /*0540*/  IADD3 R14, -R6, c[0x0][0x17c], RZ ;  /* 0x00005f00060e7a10 */ /* 0x000fe20007ffe1ff */
[----:B------:R-:W-:Y:S01]  /*0550*/  IMAD R3, R4, c[0x0][0x20c], R3 ;  /* 0x0000830004037a24 */ /* 0x000fe200078e0203 */
[----:B------:R-:W-:Y:S01]  /*0560*/  IADD3 R6, -R6, c[0x0][0x180], RZ ;  /* 0x0000600006067a10 */ /* 0x000fe20007ffe1ff */
[-C--:B------:R-:W-:Y:S01]  /*0570*/  IMAD R10, R10, R7.reuse, -c[0x0][0x184] ;  /* 0x800061000a0a7624 */ /* 0x080fe200078e0207 */
[----:B------:R-:W-:Y:S01]  /*0580*/  SEL R24, R14, RZ, !P4 ;  /* 0x000000ff0e187207 */ /* 0x000fe20006000000 */
[-C--:B------:R-:W-:Y:S01]  /*0590*/  IMAD R9, R2, R7.reuse, -c[0x0][0x184] ;  /* 0x8000610002097624 */ /* 0x080fe200078e0207 */
[----:B------:R-:W-:Y:S01]  /*05a0*/  SEL R22, R6, RZ, !P4 ;  /* 0x000000ff06167207 */ /* 0x000fe20006000000 */
[----:B------:R-:W-:-:S02]  /*05b0*/  IMAD R8, R8, R7, -c[0x0][0x184] ;  /* 0x8000610008087624 */ /* 0x000fc400078e0207 */
[----:B------:R-:W-:Y:S02]  /*05c0*/  IMAD R7, R0, R7, -c[0x0][0x184] ;  /* 0x8000610000077624 */ /* 0x000fe400078e0207 */
[----:B------:R-:W-:Y:S01]  /*05d0*/  IMAD.MOV R2, RZ, RZ, -R0 ;  /* 0x000000ffff027224 */ /* 0x000fe200078e0a00 */
[----:B------:R-:W-:Y:S01]  /*05e0*/  MOV R0, c[0x0][0x190] ;  /* 0x0000640000007a02 */ /* 0x000fe20000000f00 */
[----:B------:R-:W-:Y:S02]  /*05f0*/  IMAD R30, R24, c[0x0][0x194], R10 ;  /* 0x00006500181e7a24 */ /* 0x000fe400078e020a */
[----:B-1----:R-:W-:Y:S02]  /*0600*/  IMAD R65, R144, 0x4, R45 ;  /* 0x0000000490417824 */ /* 0x002fe400078e022d */
[----:B------:R-:W-:Y:S02]  /*0610*/  IMAD R5, R5, R0, -c[0x0][0x188] ;  /* 0x8000620005057624 */ /* 0x000fe400078e0200 */
[----:B------:R-:W-:-:S02]  /*0620*/  IMAD R17, R2, c[0x0][0x20c], R17 ;  /* 0x0000830002117a24 */ /* 0x000fc400078e0211 */
[----:B------:R-:W-:Y:S02]  /*0630*/  IMAD R16, R22, c[0x0][0x198], R5 ;  /* 0x0000660016107a24 */ /* 0x000fe400078e0205 */
[-C--:B------:R-:W-:Y:S02]  /*0640*/  IMAD R3, R3, R0.reuse, -c[0x0][0x188] ;  /* 0x8000620003037624 */ /* 0x080fe400078e0200 */
[----:B------:R-:W-:Y:S02]  /*0650*/  IMAD R30, R30, c[0x0][0x1d4], RZ ;  /* 0x000075001e1e7a24 */ /* 0x000fe400078e02ff */
[----:B------:R-:W-:Y:S02]  /*0660*/  IMAD R4, R19, R0, -c[0x0][0x188] ;  /* 0x8000620013047624 */ /* 0x000fe400078e0200 */
[----:B------:R-:W-:Y:S02]  /*0670*/  IMAD.SHL.U32 R65, R65, 0x8, RZ ;  /* 0x0000000841417824 */ /* 0x000fe400078e00ff */
[----:B------:R-:W-:-:S02]  /*0680*/  IMAD R16, R16, c[0x0][0x1d0], RZ ;  /* 0x0000740010107a24 */ /* 0x000fc400078e02ff */
[C---:B------:R-:W-:Y:S01]  /*0690*/  IMAD R26, R24.reuse, c[0x0][0x194], R8 ;  /* 0x00006500181a7a24 */ /* 0x040fe200078e0208 */
[----:B------:R-:W-:Y:S01]  /*06a0*/  SHF.R.S32.HI R2, RZ, 0x1f, R65 ;  /* 0x0000001fff027819 */ /* 0x000fe20000011441 */
[----:B------:R-:W-:Y:S01]  /*06b0*/  IMAD R0, R17, R0, -c[0x0][0x188] ;  /* 0x8000620011007624 */ /* 0x000fe200078e0200 */
[----:B------:R-:W-:Y:S01]  /*06c0*/  SHF.R.S32.HI R17, RZ, 0x1f, R30 ;  /* 0x0000001fff117819 */ /* 0x000fe2000001141e */
[----:B------:R-:W-:Y:S01]  /*06d0*/  IMAD R28, R24, c[0x0][0x194], R9 ;  /* 0x00006500181c7a24 */ /* 0x000fe200078e0209 */
[----:B------:R-:W-:Y:S01]  /*06e0*/  IADD3 R30, P1, P0, R30, R16, R65 ;  /* 0x000000101e1e7210 */ /* 0x000fe2000783e041 */
[C---:B------:R-:W-:Y:S01]  /*06f0*/  IMAD R20, R22.reuse, c[0x0][0x198], R3 ;  /* 0x0000660016147a24 */ /* 0x040fe200078e0203 */
[----:B------:R-:W-:Y:S01]  /*0700*/  SHF.R.S32.HI R16, RZ, 0x1f, R16 ;  /* 0x0000001fff107819 */ /* 0x000fe20000011410 */
[----:B------:R-:W-:Y:S02]  /*0710*/  IMAD R18, R22, c[0x0][0x198], R4 ;  /* 0x0000660016127a24 */ /* 0x000fe400078e0204 */
[----:B------:R-:W-:Y:S01]  /*0720*/  IMAD R26, R26, c[0x0][0x1d4], RZ ;  /* 0x000075001a1a7a24 */ /* 0x000fe200078e02ff */
[----:B------:R-:W-:Y:S01]  /*0730*/  IADD3.X R16, R17, R16, R2, P1, P0 ;  /* 0x0000001011107210 */ /* 0x000fe20000fe0402 */
[----:B------:R-:W-:-:S02]  /*0740*/  IMAD R28, R28, c[0x0][0x1d4], RZ ;  /* 0x000075001c1c7a24 */ /* 0x000fc400078e02ff */
[----:B------:R-:W-:Y:S01]  /*0750*/  IMAD R20, R20, c[0x0][0x1d0], RZ ;  /* 0x0000740014147a24 */ /* 0x000fe200078e02ff */
[----:B------:R-:W-:Y:S01]  /*0760*/  SHF.R.S32.HI R17, RZ, 0x1f, R26 ;  /* 0x0000001fff117819 */ /* 0x000fe2000001141a */
[----:B------:R-:W-:Y:S01]  /*0770*/  IMAD R18, R18, c[0x0][0x1d0], RZ ;  /* 0x0000740012127a24 */ /* 0x000fe200078e02ff */
[----:B------:R-:W-:Y:S01]  /*0780*/  SHF.R.S32.HI R19, RZ, 0x1f, R28 ;  /* 0x0000001fff137819 */ /* 0x000fe2000001141c */
[----:B------:R-:W-:Y:S01]  /*0790*/  IMAD R24, R24, c[0x0][0x194], R7 ;  /* 0x0000650018187a24 */ /* 0x000fe200078e0207 */
[--C-:B------:R-:W-:Y:S01]  /*07a0*/  IADD3 R26, P1, P0, R26, R20, R65.reuse ;  /* 0x000000141a1a7210 */ /* 0x100fe2000783e041 */
[----:B------:R-:W-:Y:S01]  /*07b0*/  IMAD R22, R22, c[0x0][0x198], R0 ;  /* 0x0000660016167a24 */ /* 0x000fe200078e0200 */
[--C-:B------:R-:W-:Y:S01]  /*07c0*/  IADD3 R28, P3, P2, R28, R18, R65.reuse ;  /* 0x000000121c1c7210 */ /* 0x100fe20007a7e041 */
[----:B------:R-:W-:Y:S01]  /*07d0*/  IMAD R24, R24, c[0x0][0x1d4], RZ ;  /* 0x0000750018187a24 */ /* 0x000fe200078e02ff */
[----:B------:R-:W-:Y:S01]  /*07e0*/  SHF.R.S32.HI R20, RZ, 0x1f, R20 ;  /* 0x0000001fff147819 */ /* 0x000fe20000011414 */
[----:B------:R-:W-:Y:S01]  /*07f0*/  IMAD R22, R22, c[0x0][0x1d0], RZ ;  /* 0x0000740016167a24 */ /* 0x000fe200078e02ff */
[----:B------:R-:W-:Y:S01]  /*0800*/  SHF.R.S32.HI R18, RZ, 0x1f, R18 ;  /* 0x0000001fff127819 */ /* 0x000fe20000011412 */
[----:B------:R-:W-:Y:S01]  /*0810*/  IMAD R21, R15, c[0x0][0x1d8], RZ ;  /* 0x000076000f157a24 */ /* 0x000fe200078e02ff */
[----:B------:R-:W-:Y:S01]  /*0820*/  IADD3.X R20, R17, R20, R2, P1, P0 ;  /* 0x0000001411147210 */ /* 0x000fe20000fe0402 */
[----:B------:R-:W-:Y:S01]  /*0830*/  IMAD R23, R13, c[0x0][0x1d8], RZ ;  /* 0x000076000d177a24 */ /* 0x000fe200078e02ff */
[----:B------:R-:W-:Y:S01]  /*0840*/  SHF.R.S32.HI R29, RZ, 0x1f, R24 ;  /* 0x0000001fff1d7819 */ /* 0x000fe20000011418 */
[----:B------:R-:W-:Y:S01]  /*0850*/  IMAD R27, R12, c[0x0][0x1d8], RZ ;  /* 0x000076000c1b7a24 */ /* 0x000fe200078e02ff */
[----:B------:R-:W-:Y:S01]  /*0860*/  IADD3.X R18, R19, R18, R2, P3, P2 ;  /* 0x0000001213127210 */ /* 0x000fe20001fe4402 */
[----:B------:R-:W-:Y:S01]  /*0870*/  IMAD R25, R11, c[0x0][0x1d8], RZ ;  /* 0x000076000b197a24 */ /* 0x000fe200078e02ff */
[----:B------:R-:W-:-:S02]  /*0880*/  IADD3 R24, P1, P0, R24, R22, R65 ;  /* 0x0000001618187210 */ /* 0x000fc4000783e041 */
[----:B------:R-:W-:Y:S02]  /*0890*/  SHF.R.S32.HI R22, RZ, 0x1f, R22 ;  /* 0x0000001fff167819 */ /* 0x000fe40000011416 */
[----:B------:R-:W-:Y:S02]  /*08a0*/  IADD3 R17, P3, R21, R30, RZ ;  /* 0x0000001e15117210 */ /* 0x000fe40007f7e0ff */
[----:B------:R-:W-:Y:S02]  /*08b0*/  IADD3 R19, P2, R23, R28, RZ ;  /* 0x0000001c17137210 */ /* 0x000fe40007f5e0ff */
[----:B------:R-:W-:Y:S02]  /*08c0*/  IADD3.X R22, R29, R22, R2, P1, P0 ;  /* 0x000000161d167210 */ /* 0x000fe40000fe0402 */
[----:B------:R-:W-:Y:S02]  /*08d0*/  LEA.HI.X.SX32 R16, R21, R16, 0x1, P3 ;  /* 0x0000001015107211 */ /* 0x000fe400018f0eff */
[----:B------:R-:W-:-:S02]  /*08e0*/  IADD3 R21, P0, R27, R26, RZ ;  /* 0x0000001a1b157210 */ /* 0x000fc40007f1e0ff */
[----:B------:R-:W-:Y:S02]  /*08f0*/  LEA.HI.X.SX32 R18, R23, R18, 0x1, P2 ;  /* 0x0000001217127211 */ /* 0x000fe400010f0eff */
[----:B------:R-:W-:Y:S02]  /*0900*/  IADD3 R23, P1, R25, R24, RZ ;  /* 0x0000001819177210 */ /* 0x000fe40007f3e0ff */
[----:B------:R-:W-:Y:S02]  /*0910*/  LEA.HI.X.SX32 R20, R27, R20, 0x1, P0 ;  /* 0x000000141b147211 */ /* 0x000fe400000f0eff */
[----:B------:R-:W-:Y:S02]  /*0920*/  LEA.HI.X.SX32 R22, R25, R22, 0x1, P1 ;  /* 0x0000001619167211 */ /* 0x000fe400008f0eff */
[----:B------:R-:W-:Y:S02]  /*0930*/  LEA R40, P0, R23, c[0x0][0x218], 0x1 ;  /* 0x0000860017287a11 */ /* 0x000fe400078008ff */
[----:B------:R-:W-:-:S02]  /*0940*/  LEA R36, P3, R17, c[0x0][0x218], 0x1 ;  /* 0x0000860011247a11 */ /* 0x000fc400078608ff */
[----:B------:R-:W-:Y:S02]  /*0950*/  LEA.HI.X R41, R23, c[0x0][0x21c], R22, 0x1, P0 ;  /* 0x0000870017297a11 */ /* 0x000fe400000f0c16 */
[----:B------:R-:W-:Y:S02]  /*0960*/  PLOP3.LUT P0, PT, PT, PT, UP0, 0x80, 0x0 ;  /* 0x000000000000781c */ /* 0x000fe40003f0f008 */
[----:B------:R-:W-:Y:S02]  /*0970*/  LEA R38, P2, R19, c[0x0][0x218], 0x1 ;  /* 0x0000860013267a11 */ /* 0x000fe400078408ff */
[----:B------:R-:W-:Y:S02]  /*0980*/  LEA R42, P1, R21, c[0x0][0x218], 0x1 ;  /* 0x00008600152a7a11 */ /* 0x000fe400078208ff */
[----:B------:R-:W-:Y:S02]  /*0990*/  LEA.HI.X R37, R17, c[0x0][0x21c], R16, 0x1, P3 ;  /* 0x0000870011257a11 */ /* 0x000fe400018f0c10 */
[----:B------:R-:W-:-:S02]  /*09a0*/  LEA.HI.X R39, R19, c[0x0][0x21c], R18, 0x1, P2 ;  /* 0x0000870013277a11 */ /* 0x000fc400010f0c12 */
[----:B------:R-:W-:Y:S02]  /*09b0*/  LEA.HI.X R43, R21, c[0x0][0x21c], R20, 0x1, P1 ;  /* 0x00008700152b7a11 */ /* 0x000fe400008f0c14 */
[----:B------:R-:W-:Y:S05]  /*09c0*/  @!P0 BRA `(.L_x_292) ;  /* 0x0000026000008947 */ /* 0x000fea0003800000 */
[----:B------:R-:W-:Y:S01]  /*09d0*/  ISETP.GE.AND P0, PT, R11, c[0x0][0x160], PT ;  /* 0x000058000b007a0c */ /* 0x000fe20003f06270 */
[----:B------:R-:W-:Y:S01]  /*09e0*/  IMAD.MOV.U32 R153, RZ, RZ, RZ ;  /* 0x000000ffff997224 */ /* 0x000fe200078e00ff */
[----:B------:R-:W-:Y:S01]  /*09f0*/  ISETP.GE.AND P3, PT, R15, c[0x0][0x160], PT ;  /* 0x000058000f007a0c */ /* 0x000fe20003f66270 */
[----:B------:R-:W-:Y:S01]  /*0a00*/  IMAD.MOV.U32 R151, RZ, RZ, RZ ;  /* 0x000000ffff977224 */ /* 0x000fe200078e00ff */
[----:B------:R-:W-:Y:S01]  /*0a10*/  ISETP.GE.AND P2, PT, R13, c[0x0][0x160], PT ;  /* 0x000058000d007a0c */ /* 0x000fe20003f46270 */
[----:B------:R-:W-:Y:S01]  /*0a20*/  IMAD.MOV.U32 R147, RZ, RZ, RZ ;  /* 0x000000ffff937224 */ /* 0x000fe200078e00ff */
[----:B------:R-:W-:Y:S02]  /*0a30*/  ISETP.GE.AND P1, PT, R12, c[0x0][0x160], PT ;  /* 0x000058000c007a0c */ /* 0x000fe40003f26270 */
[----:B------:R-:W-:-:S02]  /*0a40*/  MOV R149, RZ ;  /* 0x000000ff00957202 */ /* 0x000fc40000000f00 */
[----:B------:R-:W-:-:S05]  /*0a50*/  MOV R11, RZ ;  /* 0x000000ff000b7202 */ /* 0x000fca0000000f00 */
.L_x_293:
[----:B------:R-:W-:-:S05]  /*0a60*/  IMAD.IADD R16, R14, 0x1, -R11 ;  /* 0x000000010e107824 */ /* 0x000fca00078e0a0b */
[----:B------:R-:W-:-:S05]  /*0a70*/  SEL R16, R16, R11, !P4 ;  /* 0x0000000b10107207 */ /* 0x000fca0006000000 */
[C---:B------:R-:W-:Y:S02]  /*0a80*/  IMAD R12, R16.reuse, c[0x0][0x194], R9 ;  /* 0x00006500100c7a24 */ /* 0x040fe400078e0209 */
[C---:B------:R-:W-:Y:S02]  /*0a90*/  IMAD R15, R16.reuse, c[0x0][0x194], R10 ;  /* 0x00006500100f7a24 */ /* 0x040fe400078e020a */
[----:B------:R-:W-:Y:S01]  /*0aa0*/  IMAD R13, R16, c[0x0][0x194], R8 ;  /* 0x00006500100d7a24 */ /* 0x000fe200078e0208 */
[C---:B------:R-:W-:Y:S02]  /*0ab0*/  ISETP.GT.AND P5, PT, R12.reuse, -0x1, !P2 ;  /* 0xffffffff0c00780c */ /* 0x040fe400057a4270 */
[C---:B------:R-:W-:Y:S02]  /*0ac0*/  ISETP.GT.AND P6, PT, R15.reuse, -0x1, !P3 ;  /* 0xffffffff0f00780c */ /* 0x040fe40005fc4270 */
[----:B------:R-:W-:Y:S01]  /*0ad0*/  ISETP.LT.AND P5, PT, R12, c[0x0][0x164], P5 ;  /* 0x000059000c007a0c */ /* 0x000fe20002fa1270 */
[----:B------:R-:W-:Y:S01]  /*0ae0*/  IMAD R12, R16, c[0x0][0x194], R7 ;  /* 0x00006500100c7a24 */ /* 0x000fe200078e0207 */
[----:B------:R-:W-:-:S02]  /*0af0*/  ISETP.LT.AND P6, PT, R15, c[0x0][0x164], P6 ;  /* 0x000059000f007a0c */ /* 0x000fc400037c1270 */
[----:B------:R-:W-:Y:S02]  /*0b00*/  SEL R18, RZ, 0x1, !P5 ;  /* 0x00000001ff127807 */ /* 0x000fe40006800000 */
[----:B------:R-:W-:Y:S02]  /*0b10*/  SEL R20, RZ, 0x1, !P6 ;  /* 0x00000001ff147807 */ /* 0x000fe40007000000 */
[C---:B------:R-:W-:Y:S02]  /*0b20*/  ISETP.GT.AND P6, PT, R13.reuse, -0x1, !P1 ;  /* 0xffffffff0d00780c */ /* 0x040fe40004fc4270 */
[C---:B------:R-:W-:Y:S02]  /*0b30*/  ISETP.GT.AND P5, PT, R12.reuse, -0x1, !P0 ;  /* 0xffffffff0c00780c */ /* 0x040fe400047a4270 */
[----:B------:R-:W-:Y:S02]  /*0b40*/  ISETP.LT.AND P6, PT, R13, c[0x0][0x164], P6 ;  /* 0x000059000d007a0c */ /* 0x000fe400037c1270 */
[----:B------:R-:W-:-:S02]  /*0b50*/  ISETP.LT.AND P5, PT, R12, c[0x0][0x164], P5 ;  /* 0x000059000c007a0c */ /* 0x000fc40002fa1270 */
[----:B------:R-:W-:Y:S02]  /*0b60*/  SEL R16, RZ, 0x1, !P6 ;  /* 0x00000001ff107807 */ /* 0x000fe40007000000 */
[----:B------:R-:W-:Y:S02]  /*0b70*/  SEL R12, RZ, 0x1, !P5 ;  /* 0x00000001ff0c7807 */ /* 0x000fe40006800000 */
[-C--:B------:R-:W-:Y:S02]  /*0b80*/  SHF.L.U32 R20, R20, R11.reuse, RZ ;  /* 0x0000000b14147219 */ /* 0x080fe400000006ff */
[-C--:B------:R-:W-:Y:S02]  /*0b90*/  SHF.L.U32 R18, R18, R11.reuse, RZ ;  /* 0x0000000b12127219 */ /* 0x080fe400000006ff */
[-C--:B------:R-:W-:Y:S02]  /*0ba0*/  SHF.L.U32 R16, R16, R11.reuse, RZ ;  /* 0x0000000b10107219 */ /* 0x080fe400000006ff */
[----:B------:R-:W-:-:S02]  /*0bb0*/  SHF.L.U32 R12, R12, R11, RZ ;  /* 0x0000000b0c0c7219 */ /* 0x000fc400000006ff */
[----:B------:R-:W-:Y:S02]  /*0bc0*/  IADD3 R11, R11, 0x1, RZ ;  /* 0x000000010b0b7810 */ /* 0x000fe40007ffe0ff */
[----:B------:R-:W-:Y:S02]  /*0bd0*/  LOP3.LUT R147, R20, R147, RZ, 0xfc, !PT ;  /* 0x0000009314937212 */ /* 0x000fe400078efcff */
[----:B------:R-:W-:Y:S02]  /*0be0*/  ISETP.GE.AND P5, PT, R11, c[0x0][0x17c], PT ;  /* 0x00005f000b007a0c */ /* 0x000fe40003fa6270 */
[----:B------:R-:W-:Y:S02]  /*0bf0*/  LOP3.LUT R149, R18, R149, RZ, 0xfc, !PT ;  /* 0x0000009512957212 */ /* 0x000fe400078efcff */
[----:B------:R-:W-:Y:S02]  /*0c00*/  LOP3.LUT R151, R16, R151, RZ, 0xfc, !PT ;  /* 0x0000009710977212 */ /* 0x000fe400078efcff */
[----:B------:R-:W-:-:S06]  /*0c10*/  LOP3.LUT R153, R12, R153, RZ, 0xfc, !PT ;  /* 0x000000990c997212 */ /* 0x000fcc00078efcff */
[----:B------:R-:W-:Y:S05]  /*0c20*/  @!P5 BRA `(.L_x_293) ;  /* 0xfffffe300000d947 */ /* 0x000fea000383ffff */
.L_x_292:
[----:B------:R-:W-:Y:S01]  /*0c30*/  ULDC UR4, c[0x0][0x180] ;  /* 0x0000600000047ab9 */ /* 0x000fe20000000800 */
[----:B------:R-:W-:Y:S01]  /*0c40*/  IMAD.MOV.U32 R152, RZ, RZ, RZ ;  /* 0x000000ffff987224 */ /* 0x000fe200078e00ff */
[----:B------:R-:W-:Y:S01]  /*0c50*/  UISETP.LE.AND UP0, UPT, UR13, UR4, UPT ;  /* 0x000000040d00728c */ /* 0x000fe2000bf03270 */
[----:B------:R-:W-:Y:S01]  /*0c60*/  MOV R150, RZ ;  /* 0x000000ff00967202 */ /* 0x000fe20000000f00 */
[----:B------:R-:W-:-:S04]  /*0c70*/  IMAD.MOV.U32 R148, RZ, RZ, RZ ;  /* 0x000000ffff947224 */ /* 0x000fc800078e00ff */
[----:B------:R-:W-:-:S12]  /*0c80*/  PLOP3.LUT P0, PT, PT, PT, UP0, 0x80, 0x0 ;  /* 0x000000000000781c */ /* 0x000fd80003f0f008 */
[----:B------:R-:W-:Y:S05]  /*0c90*/  @!P0 BRA `(.L_x_294) ;  /* 0x0000022000008947 */ /* 0x000fea0003800000 */
[----:B------:R-:W-:Y:S01]  /*0ca0*/  MOV R154, RZ ;  /* 0x000000ff009a7202 */ /* 0x000fe20000000f00 */
[----:B------:R-:W-:Y:S01]  /*0cb0*/  IMAD.MOV.U32 R150, RZ, RZ, RZ ;  /* 0x000000ffff967224 */ /* 0x000fe200078e00ff */
[----:B------:R-:W-:Y:S01]  /*0cc0*/  MOV R152, RZ ;  /* 0x000000ff00987202 */ /* 0x000fe20000000f00 */
[----:B------:R-:W-:Y:S01]  /*0cd0*/  IMAD.MOV.U32 R15, RZ, RZ, RZ ;  /* 0x000000ffff0f7224 */ /* 0x000fe200078e00ff */
[----:B------:R-:W-:-:S04]  /*0ce0*/  MOV R148, RZ ;  /* 0x000000ff00947202 */ /* 0x000fc80000000f00 */
.L_x_295:
[C---:B------:R-:W-:Y:S02]  /*0cf0*/  SEL R7, R6.reuse, R15, !P4 ;  /* 0x0000000f06077207 */ /* 0x040fe40006000000 */
[----:B------:R-:W-:-:S03]  /*0d00*/  IADD3 R6, R6, -0x1, RZ ;  /* 0xffffffff06067810 */ /* 0x000fc60007ffe0ff */
[C---:B------:R-:W-:Y:S02]  /*0d10*/  IMAD R10, R7.reuse, c[0x0][0x198], R5 ;  /* 0x00006600070a7a24 */ /* 0x040fe400078e0205 */
[C---:B------:R-:W-:Y:S02]  /*0d20*/  IMAD R9, R7.reuse, c[0x0][0x198], R4 ;  /* 0x0000660007097a24 */ /* 0x040fe400078e0204 */
[C---:B------:R-:W-:Y:S01]  /*0d30*/  IMAD R8, R7.reuse, c[0x0][0x198], R3 ;  /* 0x0000660007087a24 */ /* 0x040fe200078e0203 */
[----:B------:R-:W-:Y:S01]  /*0d40*/  ISETP.GE.AND P3, PT, R10, c[0x0][0x168], PT ;  /* 0x00005a000a007a0c */ /* 0x000fe20003f66270 */
[----:B------:R-:W-:Y:S01]  /*0d50*/  IMAD R7, R7, c[0x0][0x198], R0 ;  /* 0x0000660007077a24 */ /* 0x000fe200078e0200 */
[----:B------:R-:W-:Y:S02]  /*0d60*/  ISETP.GE.AND P2, PT, R9, c[0x0][0x168], PT ;  /* 0x00005a0009007a0c */ /* 0x000fe40003f46270 */
[----:B------:R-:W-:Y:S02]  /*0d70*/  ISETP.GE.AND P1, PT, R8, c[0x0][0x168], PT ;  /* 0x00005a0008007a0c */ /* 0x000fe40003f26270 */
[----:B------:R-:W-:-:S02]  /*0d80*/  ISETP.GE.AND P0, PT, R7, c[0x0][0x168], PT ;  /* 0x00005a0007007a0c */ /* 0x000fc40003f06270 */
[----:B------:R-:W-:Y:S02]  /*0d90*/  ISETP.GT.AND P3, PT, R10, -0x1, !P3 ;  /* 0xffffffff0a00780c */ /* 0x000fe40005f64270 */
[----:B------:R-:W-:Y:S02]  /*0da0*/  ISETP.GT.AND P2, PT, R9, -0x1, !P2 ;  /* 0xffffffff0900780c */ /* 0x000fe40005744270 */
[----:B------:R-:W-:Y:S02]  /*0db0*/  ISETP.GT.AND P1, PT, R8, -0x1, !P1 ;  /* 0xffffffff0800780c */ /* 0x000fe40004f24270 */
[----:B------:R-:W-:Y:S02]  /*0dc0*/  ISETP.GT.AND P0, PT, R7, -0x1, !P0 ;  /* 0xffffffff0700780c */ /* 0x000fe40004704270 */
[----:B------:R-:W-:Y:S02]  /*0dd0*/  SEL R14, RZ, 0x1, !P3 ;  /* 0x00000001ff0e7807 */ /* 0x000fe40005800000 */
[----:B------:R-:W-:-:S02]  /*0de0*/  SEL R12, RZ, 0x1, !P2 ;  /* 0x00000001ff0c7807 */ /* 0x000fc40005000000 */
        /* <DEDUP_REMOVED lines=13> */
.L_x_294:
[----:B------:R-:W-:Y:S01]  /*0ec0*/  IABS R0, c[0x0][0x1a4] ;  /* 0x0000690000007a13 */ /* 0x000fe20000000000 */
[----:B------:R-:W-:Y:S01]  /*0ed0*/  ULDC UR5, c[0x0][0x16c] ;  /* 0x00005b0000057ab9 */ /* 0x000fe20000000800 */
[----:B------:R-:W-:Y:S01]  /*0ee0*/  IABS R4, c[0x0][0x16c] ;  /* 0x00005b0000047a13 */ /* 0x000fe20000000000 */
[----:B------:R-:W-:Y:S01]  /*0ef0*/  ULDC UR4, c[0x0][0x1a4] ;  /* 0x0000690000047ab9 */ /* 0x000fe20000000800 */
[----:B------:R-:W-:Y:S01]  /*0f00*/  ISETP.NE.AND P3, PT, RZ, c[0x0][0x1a4], PT ;  /* 0x00006900ff007a0c */ /* 0x000fe20003f65270 */
[----:B------:R-:W-:Y:S01]  /*0f10*/  ULOP3.LUT UR4, UR5, UR4, URZ, 0x3c, !UPT ;  /* 0x0000000405047292 */ /* 0x000fe2000f8e3c3f */
[----:B------:R-:W0:Y:S01]  /*0f20*/  I2F.RP R5, R0 ;  /* 0x0000000000057306 */ /* 0x000e220000209400 */
[----:B------:R-:W-:Y:S01]  /*0f30*/  CS2R R24, SRZ ;  /* 0x0000000000187805 */ /* 0x000fe2000001ff00 */
[----:B------:R-:W-:Y:S01]  /*0f40*/  CS2R R26, SRZ ;  /* 0x00000000001a7805 */ /* 0x000fe2000001ff00 */
[----:B------:R-:W-:Y:S01]  /*0f50*/  CS2R R28, SRZ ;  /* 0x00000000001c7805 */ /* 0x000fe2000001ff00 */
[----:B------:R-:W-:Y:S01]  /*0f60*/  CS2R R30, SRZ ;  /* 0x00000000001e7805 */ /* 0x000fe2000001ff00 */
[----:B------:R-:W-:Y:S01]  /*0f70*/  ISETP.LE.AND P0, PT, RZ, UR4, PT ;  /* 0x00000004ff007c0c */ /* 0x000fe2000bf03270 */
[----:B------:R-:W-:Y:S01]  /*0f80*/  CS2R R8, SRZ ;  /* 0x0000000000087805 */ /* 0x000fe2000001ff00 */
[----:B------:R-:W-:Y:S01]  /*0f90*/  CS2R R10, SRZ ;  /* 0x00000000000a7805 */ /* 0x000fe2000001ff00 */
[----:B------:R-:W-:Y:S01]  /*0fa0*/  CS2R R32, SRZ ;  /* 0x0000000000207805 */ /* 0x000fe2000001ff00 */
[----:B------:R-:W-:Y:S01]  /*0fb0*/  CS2R R34, SRZ ;  /* 0x0000000000227805 */ /* 0x000fe2000001ff00 */
[----:B0-----:R-:W0:Y:S02]  /*0fc0*/  MUFU.RCP R6, R5 ;  /* 0x0000000500067308 */ /* 0x001e240000001000 */
[----:B0-----:R-:W-:-:S06]  /*0fd0*/  IADD3 R6, R6, 0xffffffe, RZ ;  /* 0x0ffffffe06067810 */ /* 0x001fcc0007ffe0ff */
[----:B------:R0:W1:Y:S02]  /*0fe0*/  F2I.FTZ.U32.TRUNC.NTZ R7, R6 ;  /* 0x0000000600077305 */ /* 0x000064000021f000 */
[----:B0-----:R-:W-:Y:S02]  /*0ff0*/  IMAD.MOV.U32 R6, RZ, RZ, RZ ;  /* 0x000000ffff067224 */ /* 0x001fe400078e00ff */
[----:B-1----:R-:W-:-:S04]  /*1000*/  IMAD.MOV R3, RZ, RZ, -R7 ;  /* 0x000000ffff037224 */ /* 0x002fc800078e0a07 */
[----:B------:R-:W-:-:S04]  /*1010*/  IMAD R3, R3, R0, RZ ;  /* 0x0000000003037224 */ /* 0x000fc800078e02ff */
[----:B------:R-:W-:-:S04]  /*1020*/  IMAD.HI.U32 R3, R7, R3, R6 ;  /* 0x0000000307037227 */ /* 0x000fc800078e0006 */
[----:B------:R-:W-:Y:S02]  /*1030*/  IMAD.U32 R6, RZ, RZ, UR28 ;  /* 0x0000001cff067e24 */ /* 0x000fe4000f8e00ff */
[----:B------:R-:W-:-:S04]  /*1040*/  IMAD.HI.U32 R102, R3, R4, RZ ;  /* 0x0000000403667227 */ /* 0x000fc800078e00ff */
[----:B------:R-:W-:Y:S02]  /*1050*/  IMAD.MOV R3, RZ, RZ, -R102 ;  /* 0x000000ffff037224 */ /* 0x000fe400078e0a66 */
[----:B------:R-:W-:Y:S02]  /*1060*/  IMAD R6, R6, 0x80, R49 ;  /* 0x0000008006067824 */ /* 0x000fe400078e0231 */
[----:B------:R-:W-:-:S03]  /*1070*/  IMAD R3, R0, R3, R4 ;  /* 0x0000000300037224 */ /* 0x000fc600078e0204 */
[----:B------:R-:W-:Y:S02]  /*1080*/  IADD3 R4, R6, 0x10, RZ ;  /* 0x0000001006047810 */ /* 0x000fe40007ffe0ff */
[----:B------:R-:W-:-:S12]  /*1090*/  ISETP.GT.U32.AND P2, PT, R0, R3, PT ;  /* 0x000000030000720c */ /* 0x000fd80003f44070 */
[----:B------:R-:W-:Y:S01]  /*10a0*/  @!P2 IMAD.IADD R3, R3, 0x1, -R0 ;  /* 0x000000010303a824 */ /* 0x000fe200078e0a00 */
[----:B------:R-:W-:Y:S02]  /*10b0*/  @!P2 IADD3 R102, R102, 0x1, RZ ;  /* 0x000000016666a810 */ /* 0x000fe40007ffe0ff */
[C---:B------:R-:W-:Y:S02]  /*10c0*/  ISETP.GE.AND P2, PT, R6.reuse, c[0x0][0x178], PT ;  /* 0x00005e0006007a0c */ /* 0x040fe40003f46270 */
[----:B------:R-:W-:Y:S02]  /*10d0*/  ISETP.GE.U32.AND P4, PT, R3, R0, PT ;  /* 0x000000000300720c */ /* 0x000fe40003f86070 */
[C---:B------:R-:W-:Y:S02]  /*10e0*/  IADD3 R0, R6.reuse, 0x8, RZ ;  /* 0x0000000806007810 */ /* 0x040fe40007ffe0ff */
[C---:B------:R-:W-:Y:S01]  /*10f0*/  IADD3 R3, R6.reuse, 0x18, RZ ;  /* 0x0000001806037810 */ /* 0x040fe20007ffe0ff */
[----:B------:R-:W-:Y:S01]  /*1100*/  IMAD R6, R6, c[0x0][0x228], RZ ;  /* 0x00008a0006067a24 */ /* 0x000fe200078e02ff */
[----:B------:R-:W-:-:S02]  /*1110*/  ISETP.GE.AND P1, PT, R0, c[0x0][0x178], PT ;  /* 0x00005e0000007a0c */ /* 0x000fc40003f26270 */
[----:B------:R-:W-:Y:S02]  /*1120*/  SEL R5, RZ, 0x1, P2 ;  /* 0x00000001ff057807 */ /* 0x000fe40001000000 */
[----:B------:R-:W-:Y:S02]  /*1130*/  SEL R0, RZ, 0xffffffff, P1 ;  /* 0xffffffffff007807 */ /* 0x000fe40000800000 */
[----:B------:R-:W-:Y:S02]  /*1140*/  @P4 IADD3 R102, R102, 0x1, RZ ;  /* 0x0000000166664810 */ /* 0x000fe40007ffe0ff */
[----:B------:R-:W-:Y:S01]  /*1150*/  ISETP.GE.AND P2, PT, R4, c[0x0][0x178], PT ;  /* 0x00005e0004007a0c */ /* 0x000fe20003f46270 */
[----:B------:R-:W-:Y:S01]  /*1160*/  IMAD.SHL.U32 R0, R0, 0x2, RZ ;  /* 0x0000000200007824 */ /* 0x000fe200078e00ff */
[----:B------:R-:W-:Y:S01]  /*1170*/  ISETP.GE.AND P1, PT, R3, c[0x0][0x178], PT ;  /* 0x00005e0003007a0c */ /* 0x000fe20003f26270 */
[----:B------:R-:W-:Y:S01]  /*1180*/  @!P0 IMAD.MOV R102, RZ, RZ, -R102 ;  /* 0x000000ffff668224 */ /* 0x000fe200078e0a66 */
[----:B------:R-:W-:-:S02]  /*1190*/  SEL R3, RZ, 0x4, P2 ;  /* 0x00000004ff037807 */ /* 0x000fc40001000000 */
[----:B------:R-:W-:Y:S02]  /*11a0*/  LOP3.LUT R5, R0, 0x2, R5, 0xe2, !PT ;  /* 0x0000000200057812 */ /* 0x000fe400078ee205 */
[----:B------:R-:W-:Y:S02]  /*11b0*/  @!P3 LOP3.LUT R102, RZ, c[0x0][0x1a4], RZ, 0x33, !PT ;  /* 0x00006900ff66ba12 */ /* 0x000fe400078e33ff */
[----:B------:R-:W-:Y:S02]  /*11c0*/  ISETP.GE.U32.AND P3, PT, R65, c[0x0][0x16c], PT ;  /* 0x00005b0041007a0c */ /* 0x000fe40003f66070 */
[----:B------:R-:W-:Y:S02]  /*11d0*/  SEL R0, RZ, 0x8, P1 ;  /* 0x00000008ff007807 */ /* 0x000fe40000800000 */
[----:B------:R-:W-:Y:S02]  /*11e0*/  SEL R152, R152, RZ, !P3 ;  /* 0x000000ff98987207 */ /* 0x000fe40005800000 */
[----:B------:R-:W-:-:S02]  /*11f0*/  SEL R151, R151, RZ, !P3 ;  /* 0x000000ff97977207 */ /* 0x000fc40005800000 */
[----:B------:R-:W-:Y:S02]  /*1200*/  LOP3.LUT R0, R0, R3, R5, 0xfe, !PT ;  /* 0x0000000300007212 */ /* 0x000fe400078efe05 */
[C---:B------:R-:W-:Y:S02]  /*1210*/  ISETP.GE.U32.AND P0, PT, R65.reuse, R102, PT ;  /* 0x000000664100720c */ /* 0x040fe40003f06070 */
[----:B------:R-:W-:Y:S02]  /*1220*/  LOP3.LUT P4, RZ, R152, 0x1, R151, 0x80, !PT ;  /* 0x0000000198ff7812 */ /* 0x000fe40007888097 */
[----:B------:R-:W-:Y:S02]  /*1230*/  SEL R0, R0, RZ, !P0 ;  /* 0x000000ff00007207 */ /* 0x000fe40004000000 */
[----:B------:R-:W-:Y:S02]  /*1240*/  IADD3 R3, P0, R65, R6, RZ ;  /* 0x0000000641037210 */ /* 0x000fe40007f1e0ff */
[----:B------:R-:W-:-:S02]  /*1250*/  LOP3.LUT R5, R0, 0x2, RZ, 0xc0, !PT ;  /* 0x0000000200057812 */ /* 0x000fc400078ec0ff */
[----:B------:R-:W-:Y:S02]  /*1260*/  LOP3.LUT R4, R0, 0x4, RZ, 0xc0, !PT ;  /* 0x0000000400047812 */ /* 0x000fe400078ec0ff */
[----:B------:R-:W-:Y:S02]  /*1270*/  SEL R150, R150, RZ, !P3 ;  /* 0x000000ff96967207 */ /* 0x000fe40005800000 */
[----:B------:R-:W-:Y:S01]  /*1280*/  SEL R149, R149, RZ, !P3 ;  /* 0x000000ff95957207 */ /* 0x000fe20005800000 */
[----:B------:R0:W4:Y:S01]  /*1290*/  @P4 LDG.E.LTC128B.128.SYS R24, [R42] ;  /* 0x000000002a184381 */ /* 0x00012200001eed20 */
[----:B------:R-:W-:Y:S02]  /*12a0*/  LEA.HI.X.SX32 R2, R6, R2, 0x1, P0 ;  /* 0x0000000206027211 */ /* 0x000fe400000f0eff */
[----:B------:R-:W-:Y:S02]  /*12b0*/  SHF.R.U32.HI R5, RZ, 0x1, R5 ;  /* 0x00000001ff057819 */ /* 0x000fe40000011605 */
[----:B------:R-:W-:-:S02]  /*12c0*/  SHF.R.U32.HI R4, RZ, 0x2, R4 ;  /* 0x00000002ff047819 */ /* 0x000fc40000011604 */
[----:B------:R-:W-:Y:S02]  /*12d0*/  LEA R54, P0, R3, c[0x0][0x250], 0x1 ;  /* 0x0000940003367a11 */ /* 0x000fe400078008ff */
[----:B------:R-:W-:Y:S02]  /*12e0*/  LOP3.LUT P5, RZ, R150, 0x1, R149, 0x80, !PT ;  /* 0x0000000196ff7812 */ /* 0x000fe400078a8095 */
[----:B------:R-:W-:Y:S01]  /*12f0*/  LOP3.LUT P4, RZ, R0, 0x1, RZ, 0xc0, !PT ;  /* 0x0000000100ff7812 */ /* 0x000fe2000788c0ff */
[----:B------:R-:W-:Y:S01]  /*1300*/  CS2R R6, SRZ ;  /* 0x0000000000067805 */ /* 0x000fe2000001ff00 */
[----:B------:R-:W-:Y:S02]  /*1310*/  ISETP.NE.U32.AND P2, PT, R5, RZ, PT ;  /* 0x000000ff0500720c */ /* 0x000fe40003f45070 */
[----:B------:R-:W-:Y:S02]  /*1320*/  ISETP.NE.U32.AND P1, PT, R4, RZ, PT ;  /* 0x000000ff0400720c */ /* 0x000fe40003f25070 */
[----:B------:R-:W-:Y:S01]  /*1330*/  LEA.HI.X R55, R3, c[0x0][0x254], R2, 0x1, P0 ;  /* 0x0000950003377a11 */ /* 0x000fe200000f0c02 */
[----:B------:R-:W-:Y:S01]  /*1340*/  CS2R R4, SRZ ;  /* 0x0000000000047805 */ /* 0x000fe2000001ff00 */
[----:B------:R-:W-:-:S02]  /*1350*/  SEL R154, R154, RZ, !P3 ;  /* 0x000000ff9a9a7207 */ /* 0x000fc40005800000 */
[----:B------:R0:W4:Y:S01]  /*1360*/  @P5 LDG.E.LTC128B.128.SYS R28, [R38] ;  /* 0x00000000261c5381 */ /* 0x00012200001eed20 */
[----:B------:R-:W-:Y:S02]  /*1370*/  SEL R153, R153, RZ, !P3 ;  /* 0x000000ff99997207 */ /* 0x000fe40005800000 */
[----:B------:R-:W-:Y:S02]  /*1380*/  SEL R148, R148, RZ, !P3 ;  /* 0x000000ff94947207 */ /* 0x000fe40005800000 */
[----:B------:R0:W4:Y:S01]  /*1390*/  @P4 LDG.E.LTC128B.128.SYS R4, [R54] ;  /* 0x0000000036044381 */ /* 0x00012200001eed20 */
[----:B------:R-:W-:Y:S02]  /*13a0*/  SEL R147, R147, RZ, !P3 ;  /* 0x000000ff93937207 */ /* 0x000fe40005800000 */
[----:B------:R-:W-:Y:S02]  /*13b0*/  LOP3.LUT P3, RZ, R154, 0x1, R153, 0x80, !PT ;  /* 0x000000019aff7812 */ /* 0x000fe40007868099 */
[----:B------:R-:W-:-:S02]  /*13c0*/  SHF.R.U32.HI R44, RZ, 0x5, R145 ;  /* 0x00000005ff2c7819 */ /* 0x000fc40000011691 */
[----:B------:R-:W-:Y:S02]  /*13d0*/  LOP3.LUT P0, RZ, R148, 0x1, R147, 0x80, !PT ;  /* 0x0000000194ff7812 */ /* 0x000fe40007808093 */
[----:B------:R-:W-:-:S04]  /*13e0*/  LOP3.LUT R2, R0, 0x8, RZ, 0xc0, !PT ;  /* 0x0000000800027812 */ /* 0x000fc800078ec0ff */
[----:B------:R-:W1:Y:S01]  /*13f0*/  SHFL.IDX PT, R44, R44, RZ, 0x1f ;  /* 0x00001fff2c2c7589 */ /* 0x000e6200000e0000 */
[----:B------:R-:W-:-:S03]  /*1400*/  SHF.R.U32.HI R2, RZ, 0x3, R2 ;  /* 0x00000003ff027819 */ /* 0x000fc60000011602 */
[----:B------:R0:W4:Y:S01]  /*1410*/  @P3 LDG.E.LTC128B.128.SYS R8, [R40] ;  /* 0x0000000028083381 */ /* 0x00012200001eed20 */
[----:B------:R-:W-:Y:S02]  /*1420*/  IADD3 R52, P3, R54, c[0x0][0x238], RZ ;  /* 0x00008e0036347a10 */ /* 0x000fe40007f7e0ff */
[----:B------:R-:W-:Y:S01]  /*1430*/  IADD3 R47, R49, 0x8, RZ ;  /* 0x00000008312f7810 */ /* 0x000fe20007ffe0ff */
[----:B------:R0:W4:Y:S01]  /*1440*/  @P0 LDG.E.LTC128B.128.SYS R32, [R36] ;  /* 0x0000000024200381 */ /* 0x00012200001eed20 */
[----:B------:R-:W-:Y:S02]  /*1450*/  IADD3.X R53, R55, c[0x0][0x23c], RZ, P3, !PT ;  /* 0x00008f0037357a10 */ /* 0x000fe40001ffe4ff */
[----:B------:R-:W-:Y:S02]  /*1460*/  ISETP.NE.U32.AND P0, PT, R2, RZ, PT ;  /* 0x000000ff0200720c */ /* 0x000fe40003f05070 */
[----:B------:R-:W-:Y:S02]  /*1470*/  IADD3 R50, P3, R52, c[0x0][0x238], RZ ;  /* 0x00008e0034327a10 */ /* 0x000fe40007f7e0ff */
[----:B------:R-:W-:Y:S01]  /*1480*/  LEA.HI R2, R49, R49, RZ, 0x1 ;  /* 0x0000003131027211 */ /* 0x000fe200078f08ff */
[----:B------:R-:W-:Y:S01]  /*1490*/  CS2R R16, SRZ ;  /* 0x0000000000107805 */ /* 0x000fe2000001ff00 */
[----:B------:R-:W-:Y:S01]  /*14a0*/  CS2R R18, SRZ ;  /* 0x0000000000127805 */ /* 0x000fe2000001ff00 */
[----:B------:R-:W-:-:S02]  /*14b0*/  IADD3.X R51, R53, c[0x0][0x23c], RZ, P3, !PT ;  /* 0x00008f0035337a10 */ /* 0x000fc40001ffe4ff */
[----:B------:R-:W-:Y:S02]  /*14c0*/  LEA.HI R3, R47, R47, RZ, 0x1 ;  /* 0x0000002f2f037211 */ /* 0x000fe400078f08ff */
[----:B------:R-:W-:Y:S02]  /*14d0*/  LOP3.LUT R48, R2, 0x3ffffffe, RZ, 0xc0, !PT ;  /* 0x3ffffffe02307812 */ /* 0x000fe400078ec0ff */
[----:B------:R-:W-:Y:S01]  /*14e0*/  LOP3.LUT R46, R3, 0x3ffffffe, RZ, 0xc0, !PT ;  /* 0x3ffffffe032e7812 */ /* 0x000fe200078ec0ff */
[----:B------:R-:W-:Y:S01]  /*14f0*/  ULDC UR4, c[0x0][0x180] ;  /* 0x0000600000047ab9 */ /* 0x000fe20000000800 */
[----:B------:R-:W-:Y:S01]  /*1500*/  IADD3 R66, P3, R50, c[0x0][0x238], RZ ;  /* 0x00008e0032427a10 */ /* 0x000fe20007f7e0ff */
[----:B------:R-:W-:Y:S01]  /*1510*/  IMAD.IADD R48, R49, 0x1, -R48 ;  /* 0x0000000131307824 */ /* 0x000fe200078e0a30 */
[----:B------:R2:W4:Y:S01]  /*1520*/  @P1 LDG.E.LTC128B.128.SYS R16, [R50] ;  /* 0x0000000032101381 */ /* 0x00052200001eed20 */
[----:B------:R-:W-:-:S03]  /*1530*/  UISETP.NE.AND UP1, UPT, UR13, UR4, UPT ;  /* 0x000000040d00728c */ /* 0x000fc6000bf25270 */
[----:B-1----:R1:W3:Y:S01]  /*1540*/  R2UR UR7, R44 ;  /* 0x000000002c0773c2 */ /* 0x0022e200000e0000 */
[----:B--2---:R-:W-:Y:S02]  /*1550*/  IMAD.IADD R50, R47, 0x1, -R46 ;  /* 0x000000012f327824 */ /* 0x004fe400078e0a2e */
[--C-:B------:R-:W-:Y:S01]  /*1560*/  IMAD R46, R48, 0x4, R45.reuse ;  /* 0x00000004302e7824 */ /* 0x100fe200078e022d */
[--C-:B------:R-:W-:Y:S02]  /*1570*/  SHF.R.S32.HI R48, RZ, 0x1, R2.reuse ;  /* 0x00000001ff307819 */ /* 0x100fe40000011402 */
[----:B------:R-:W-:Y:S02]  /*1580*/  SHF.R.S32.HI R49, RZ, 0x1f, R2 ;  /* 0x0000001fff317819 */ /* 0x000fe40000011402 */
[----:B------:R-:W-:Y:S01]  /*1590*/  SHF.R.S32.HI R47, RZ, 0x1f, R46 ;  /* 0x0000001fff2f7819 */ /* 0x000fe2000001142e */
[----:B------:R-:W-:Y:S01]  /*15a0*/  ULDC UR6, c[0x0][0x17c] ;  /* 0x00005f0000067ab9 */ /* 0x000fe20000000800 */
[----:B------:R-:W-:Y:S01]  /*15b0*/  LEA.HI R49, R49, R48, RZ, 0x2 ;  /* 0x0000003031317211 */ /* 0x000fe200078f10ff */
[----:B------:R-:W-:Y:S01]  /*15c0*/  @!UP1 UISETP.LT.AND UP2, UPT, UR13, UR6, UPT ;  /* 0x000000060d00928c */ /* 0x000fe2000bf41270 */
[----:B------:R-:W-:Y:S01]  /*15d0*/  LEA.HI R47, R47, R46, RZ, 0x2 ;  /* 0x0000002e2f2f7211 */ /* 0x000fe200078f10ff */
[----:B------:R-:W-:Y:S01]  /*15e0*/  UMOV UR5, URZ ;  /* 0x0000003f00057c82 */ /* 0x000fe20008000000 */
[----:B------:R-:W-:Y:S01]  /*15f0*/  IMAD R45, R50, 0x4, R45 ;  /* 0x00000004322d7824 */ /* 0x000fe200078e022d */
[----:B------:R-:W-:Y:S01]  /*1600*/  LOP3.LUT R49, R49, 0x1ffffffc, RZ, 0xc0, !PT ;  /* 0x1ffffffc31317812 */ /* 0x000fe200078ec0ff */
[----:B------:R-:W-:Y:S01]  /*1610*/  @!UP1 USEL UR5, UR13, 0x2, UP2 ;  /* 0x000000020d059887 */ /* 0x000fe20009000000 */
[----:B------:R-:W-:Y:S01]  /*1620*/  LOP3.LUT R47, R47, 0xfffffffc, RZ, 0xc0, !PT ;  /* 0xfffffffc2f2f7812 */ /* 0x000fe200078ec0ff */
[----:B------:R-:W-:Y:S01]  /*1630*/  CS2R R12, SRZ ;  /* 0x00000000000c7805 */ /* 0x000fe2000001ff00 */
[----:B------:R-:W-:Y:S01]  /*1640*/  CS2R R14, SRZ ;  /* 0x00000000000e7805 */ /* 0x000fe2000001ff00 */
[----:B------:R-:W-:-:S02]  /*1650*/  IADD3.X R67, R51, c[0x0][0x23c], RZ, P3, !PT ;  /* 0x00008f0033437a10 */ /* 0x000fc40001ffe4ff */
[--C-:B------:R-:W-:Y:S01]  /*1660*/  SHF.R.S32.HI R2, RZ, 0x1, R3.reuse ;  /* 0x00000001ff027819 */ /* 0x100fe20000011403 */
[----:B------:R-:W-:Y:S01]  /*1670*/  UISETP.NE.AND UP0, UPT, UR5, 0x2, UPT ;  /* 0x000000020500788c */ /* 0x000fe2000bf05270 */
[----:B------:R-:W-:Y:S01]  /*1680*/  SHF.R.S32.HI R3, RZ, 0x1f, R3 ;  /* 0x0000001fff037819 */ /* 0x000fe20000011403 */
[----:B------:R-:W-:Y:S01]  /*1690*/  UMOV UR12, 0x8 ;  /* 0x00000008000c7882 */ /* 0x000fe20000000000 */
[----:B------:R-:W-:Y:S01]  /*16a0*/  SHF.R.S32.HI R50, RZ, 0x1f, R45 ;  /* 0x0000001fff327819 */ /* 0x000fe2000001142d */
[----:B------:R-:W-:Y:S01]  /*16b0*/  ULDC UR4, c[0x2][0x0] ;  /* 0x0080000000047ab9 */ /* 0x000fe20000000800 */
[----:B------:R-:W-:Y:S02]  /*16c0*/  IMAD.IADD R49, R48, 0x1, -R49 ;  /* 0x0000000130317824 */ /* 0x000fe400078e0a31 */
[----:B------:R-:W-:Y:S01]  /*16d0*/  IMAD.IADD R46, R46, 0x1, -R47 ;  /* 0x000000012e2e7824 */ /* 0x000fe200078e0a2f */
[----:B-1----:R-:W-:Y:S01]  /*16e0*/  LEA.HI R44, R3, R2, RZ, 0x2 ;  /* 0x00000002032c7211 */ /* 0x002fe200078f10ff */
[----:B------:R-:W-:Y:S01]  /*16f0*/  UIMAD UR4, UR5, UR12, UR4 ;  /* 0x0000000c050472a4 */ /* 0x000fe2000f8e0204 */
[----:B------:R-:W-:Y:S01]  /*1700*/  LEA.HI R3, R50, R45, RZ, 0x2 ;  /* 0x0000002d32037211 */ /* 0x000fe200078f10ff */
[----:B------:R0:W4:Y:S01]  /*1710*/  @P0 LDG.E.LTC128B.128.SYS R12, [R66] ;  /* 0x00000000420c0381 */ /* 0x00012200001eed20 */
[----:B------:R-:W-:-:S02]  /*1720*/  LOP3.LUT R46, R46, R49, RZ, 0x3c, !PT ;  /* 0x000000312e2e7212 */ /* 0x000fc400078e3cff */
[----:B------:R-:W-:Y:S01]  /*1730*/  PLOP3.LUT P0, PT, PT, PT, UP0, 0x80, 0x0 ;  /* 0x000000000000781c */ /* 0x000fe20003f0f008 */
[----:B------:R-:W-:Y:S01]  /*1740*/  CS2R R20, SRZ ;  /* 0x0000000000147805 */ /* 0x000fe2000001ff00 */
[----:B------:R-:W-:Y:S01]  /*1750*/  LOP3.LUT R49, R44, 0x1ffffffc, RZ, 0xc0, !PT ;  /* 0x1ffffffc2c317812 */ /* 0x000fe200078ec0ff */
[----:B------:R-:W-:Y:S01]  /*1760*/  CS2R R22, SRZ ;  /* 0x0000000000167805 */ /* 0x000fe2000001ff00 */
[----:B------:R-:W-:Y:S01]  /*1770*/  LOP3.LUT R44, R3, 0xfffffffc, RZ, 0xc0, !PT ;  /* 0xfffffffc032c7812 */ /* 0x000fe200078ec0ff */
[----:B---3--:R-:W-:Y:S01]  /*1780*/  USHF.R.S32.HI UR25, URZ, 0x1f, UR7 ;  /* 0x0000001f3f197899 */ /* 0x008fe20008011407 */
[----:B------:R-:W-:Y:S02]  /*1790*/  IMAD.IADD R3, R47, 0x1, R46 ;  /* 0x000000012f037824 */ /* 0x000fe400078e022e */
[----:B------:R-:W-:Y:S01]  /*17a0*/  IMAD.IADD R49, R2, 0x1, -R49 ;  /* 0x0000000102317824 */ /* 0x000fe200078e0a31 */
[----:B------:R-:W-:Y:S01]  /*17b0*/  ULEA.HI UR25, UR25, UR7, URZ, 0x2 ;  /* 0x0000000719197291 */ /* 0x000fe2000f8f103f */
[----:B------:R-:W-:-:S02]  /*17c0*/  IMAD.IADD R46, R45, 0x1, -R44 ;  /* 0x000000012d2e7824 */ /* 0x000fc400078e0a2c */
[----:B------:R-:W-:Y:S01]  /*17d0*/  IMAD.MOV.U32 R146, RZ, RZ, R65 ;  /* 0x000000ffff927224 */ /* 0x000fe200078e0041 */
[----:B------:R-:W-:Y:S01]  /*17e0*/  ULDC.64 UR4, c[0x0][UR4+0x160] ;  /* 0x0000580004047abb */ /* 0x000fe20008000a00 */
[----:B------:R0:W4:Y:S01]  /*17f0*/  @P2 LDG.E.LTC128B.128.SYS R20, [R52] ;  /* 0x0000000034142381 */ /* 0x00012200001eed20 */
[----:B------:R-:W-:Y:S01]  /*1800*/  ULOP3.LUT UR6, UR25, 0xfffffffc, URZ, 0xc0, !UPT ;  /* 0xfffffffc19067892 */ /* 0x000fe2000f8ec03f */
[----:B------:R-:W-:Y:S02]  /*1810*/  IADD3 R138, P2, R40, UR4, RZ ;  /* 0x00000004288a7c10 */ /* 0x000fe4000ff5e0ff */
[----:B------:R-:W-:Y:S02]  /*1820*/  LOP3.LUT R45, R46, R49, RZ, 0x3c, !PT ;  /* 0x000000312e2d7212 */ /* 0x000fe400078e3cff */
[----:B------:R-:W-:Y:S01]  /*1830*/  @!P0 IADD3 R146, R65, c[0x0][0x1f8], RZ ;  /* 0x00007e0041928a10 */ /* 0x000fe20007ffe0ff */
[----:B------:R-:W-:Y:S01]  /*1840*/  UIADD3 UR6, UR7, -UR6, URZ ;  /* 0x8000000607067290 */ /* 0x000fe2000fffe03f */
[----:B------:R-:W-:Y:S01]  /*1850*/  IADD3.X R139, R41, UR5, RZ, P2, !PT ;  /* 0x00000005298b7c10 */ /* 0x000fe200097fe4ff */
[----:B------:R-:W-:Y:S01]  /*1860*/  IMAD.IADD R45, R44, 0x1, R45 ;  /* 0x000000012c2d7824 */ /* 0x000fe200078e022d */
[----:B------:R-:W-:Y:S01]  /*1870*/  ISETP.GE.U32.AND P2, PT, R146, c[0x0][0x16c], PT ;  /* 0x00005b0092007a0c */ /* 0x000fe20003f46070 */
[----:B------:R-:W-:Y:S01]  /*1880*/  ULEA.HI UR23, UR6, UR6, URZ, 0x1 ;  /* 0x0000000606177291 */ /* 0x000fe2000f8f083f */
[----:B------:R-:W-:-:S02]  /*1890*/  IMAD R3, R48, 0x10, R3 ;  /* 0x0000001030037824 */ /* 0x000fc400078e0203 */
[----:B------:R-:W-:Y:S01]  /*18a0*/  IMAD R2, R2, 0x10, R45 ;  /* 0x0000001002027824 */ /* 0x000fe200078e022d */
[----:B------:R-:W-:Y:S01]  /*18b0*/  IADD3 R136, P3, R42, UR4, RZ ;  /* 0x000000042a887c10 */ /* 0x000fe2000ff7e0ff */
[----:B------:R-:W-:Y:S01]  /*18c0*/  ULOP3.LUT UR24, UR23, 0xfffffffe, URZ, 0xc0, !UPT ;  /* 0xfffffffe17187892 */ /* 0x000fe2000f8ec03f */
[----:B------:R-:W-:Y:S02]  /*18d0*/  IADD3 R140, P1, R38, UR4, RZ ;  /* 0x00000004268c7c10 */ /* 0x000fe4000ff3e0ff */
[----:B------:R-:W-:Y:S01]  /*18e0*/  IADD3 R142, P0, R36, UR4, RZ ;  /* 0x00000004248e7c10 */ /* 0x000fe2000ff1e0ff */
[----:B------:R-:W-:Y:S01]  /*18f0*/  IMAD.SHL.U32 R3, R3, 0x8, RZ ;  /* 0x0000000803037824 */ /* 0x000fe200078e00ff */
[----:B------:R-:W-:Y:S01]  /*1900*/  UMOV UR27, 0x1 ;  /* 0x00000001001b7882 */ /* 0x000fe20000000000 */
[----:B------:R-:W-:Y:S01]  /*1910*/  IMAD.SHL.U32 R2, R2, 0x8, RZ ;  /* 0x0000000802027824 */ /* 0x000fe200078e00ff */
[----:B------:R-:W-:Y:S01]  /*1920*/  UMOV UR26, URZ ;  /* 0x0000003f001a7c82 */ /* 0x000fe20008000000 */
[----:B------:R-:W-:Y:S01]  /*1930*/  BMOV.32.CLEAR RZ, B0 ;  /* 0x0000000000ff7355 */ /* 0x000fe20000100000 */
[----:B------:R-:W-:Y:S01]  /*1940*/  @!UP1 USEL UR26, URZ, 0x1, !UP2 ;  /* 0x000000013f1a9887 */ /* 0x000fe2000d000000 */
[----:B------:R-:W-:Y:S01]  /*1950*/  IADD3.X R103, R43, UR5, RZ, P3, !PT ;  /* 0x000000052b677c10 */ /* 0x000fe20009ffe4ff */
[----:B------:R-:W-:Y:S01]  /*1960*/  USHF.R.S32.HI UR25, URZ, 0x2, UR25 ;  /* 0x000000023f197899 */ /* 0x000fe20008011419 */
[----:B------:R-:W-:Y:S01]  /*1970*/  IADD3.X R141, R39, UR5, RZ, P1, !PT ;  /* 0x00000005278d7c10 */ /* 0x000fe20008ffe4ff */
[----:B------:R-:W-:Y:S01]  /*1980*/  USHF.R.S32.HI UR23, URZ, 0x1, UR23 ;  /* 0x000000013f177899 */ /* 0x000fe20008011417 */
[----:B------:R-:W-:Y:S01]  /*1990*/  IADD3.X R143, R37, UR5, RZ, P0, !PT ;  /* 0x00000005258f7c10 */ /* 0x000fe200087fe4ff */
[----:B------:R-:W-:Y:S01]  /*19a0*/  UIADD3 UR24, UR6, -UR24, URZ ;  /* 0x8000001806187290 */ /* 0x000fe2000fffe03f */
[----:B------:R-:W-:Y:S01]  /*19b0*/  BSSY B0, `(.L_x_296) ;  /* 0x000000b000007945 */ /* 0x000fe20003800000 */
[----:B------:R-:W-:-:S02]  /*19c0*/  ULDC UR22, c[0x0][0x1c4] ;  /* 0x0000710000167ab9 */ /* 0x000fc40000000800 */
[----:B------:R-:W-:Y:S01]  /*19d0*/  @!UP1 UMOV UR27, URZ ;  /* 0x0000003f001b9c82 */ /* 0x000fe20008000000 */
[----:B------:R-:W-:Y:S02]  /*19e0*/  SHF.R.S32.HI R165, RZ, 0x3, R3 ;  /* 0x00000003ffa57819 */ /* 0x000fe40000011403 */
[----:B------:R-:W-:Y:S01]  /*19f0*/  SHF.R.S32.HI R164, RZ, 0x3, R2 ;  /* 0x00000003ffa47819 */ /* 0x000fe20000011402 */
[----:B------:R-:W-:Y:S05]  /*1a00*/  @!P2 BRA `(.L_x_297) ;  /* 0x000000500000a947 */ /* 0x000fea0003800000 */
[----:B0-----:R-:W-:Y:S01]  /*1a10*/  CS2R R148, SRZ ;  /* 0x0000000000947805 */ /* 0x001fe2000001ff00 */
[----:B------:R-:W-:Y:S01]  /*1a20*/  CS2R R150, SRZ ;  /* 0x0000000000967805 */ /* 0x000fe2000001ff00 */
[----:B------:R-:W-:Y:S01]  /*1a30*/  CS2R R152, SRZ ;  /* 0x0000000000987805 */ /* 0x000fe2000001ff00 */
[----:B------:R-:W-:Y:S02]  /*1a40*/  MOV R154, RZ ;  /* 0x000000ff009a7202 */ /* 0x000fe40000000f00 */
[----:B------:R-:W-:-:S03]  /*1a50*/  MOV R147, RZ ;  /* 0x000000ff00937202 */ /* 0x000fc60000000f00 */
.L_x_297:
[----:B0-----:R-:W-:Y:S05]  /*1a60*/  BSYNC B0 ;  /* 0x0000000000007941 */ /* 0x001fea0003800000 */
.L_x_296:
[----:B----4-:R0:W-:Y:S01]  /*1a70*/  STS.128 [R165.X16], R32 ;  /* 0x00000020a5007388 */ /* 0x0101e2000000cc00 */
[C---:B------:R-:W-:Y:S01]  /*1a80*/  IMAD.SHL.U32 R86, R145.reuse, 0x8, RZ ;  /* 0x0000000891567824 */ /* 0x040fe200078e00ff */
[C---:B------:R-:W-:Y:S01]  /*1a90*/  LOP3.LUT R84, R145.reuse, 0x6, RZ, 0xc0, !PT ;  /* 0x0000000691547812 */ /* 0x040fe200078ec0ff */
[----:B------:R-:W-:Y:S01]  /*1aa0*/  IMAD.SHL.U32 R85, R145, 0x4, RZ ;  /* 0x0000000491557824 */ /* 0x000fe200078e00ff */
[----:B------:R-:W-:Y:S01]  /*1ab0*/  STS.128 [R164.X16], R28 ;  /* 0x0000001ca4007388 */ /* 0x000fe2000000cc00 */
[----:B------:R-:W-:Y:S01]  /*1ac0*/  ULDC UR4, c[0x0][0x22c] ;  /* 0x00008b0000047ab9 */ /* 0x000fe20000000800 */
[----:B------:R-:W-:Y:S01]  /*1ad0*/  LOP3.LUT R86, R86, 0xf0, RZ, 0xc0, !PT ;  /* 0x000000f056567812 */ /* 0x000fe200078ec0ff */
[----:B------:R-:W-:Y:S01]  /*1ae0*/  USHF.L.U32 UR7, UR24, 0x9, URZ ;  /* 0x0000000918077899 */ /* 0x000fe2000800063f */
[----:B------:R-:W-:Y:S01]  /*1af0*/  STS.128 [R165.X16+0x800], R24 ;  /* 0x00080018a5007388 */ /* 0x000fe2000000cc00 */
[----:B------:R-:W-:Y:S01]  /*1b00*/  LOP3.LUT R85, R85, 0x4, RZ, 0xc0, !PT ;  /* 0x0000000455557812 */ /* 0x000fe200078ec0ff */
[----:B------:R-:W-:Y:S01]  /*1b10*/  USHF.L.U32 UR6, UR23, 0x9, URZ ;  /* 0x0000000917067899 */ /* 0x000fe2000800063f */
[----:B------:R-:W-:Y:S01]  /*1b20*/  SHF.R.U32.HI R84, RZ, 0x1, R84 ;  /* 0x00000001ff547819 */ /* 0x000fe20000011654 */
[----:B------:R1:W-:Y:S01]  /*1b30*/  STS.128 [R164.X16+0x800], R8 ;  /* 0x00080008a4007388 */ /* 0x0003e2000000cc00 */
[----:B------:R-:W-:Y:S01]  /*1b40*/  UISETP.NE.AND UP0, UPT, UR13, UR4, UPT ;  /* 0x000000040d00728c */ /* 0x000fe2000bf05270 */
[----:B------:R-:W-:Y:S01]  /*1b50*/  IMAD.U32 R80, RZ, RZ, UR25 ;  /* 0x00000019ff507e24 */ /* 0x000fe2000f8e00ff */
[----:B0-----:R-:W-:Y:S01]  /*1b60*/  LOP3.LUT R34, R86, R84, R85, 0xfe, !PT ;  /* 0x0000005456227212 */ /* 0x001fe200078efe55 */
[----:B------:R0:W-:Y:S01]  /*1b70*/  STS.128 [R165.X16+0x4000], R4 ;  /* 0x00400004a5007388 */ /* 0x0001e2000000cc00 */
[----:B------:R-:W-:Y:S01]  /*1b80*/  ULDC.64 UR8, c[0x0][0x248] ;  /* 0x0000920000087ab9 */ /* 0x000fe20000000a00 */
[----:B------:R-:W-:Y:S01]  /*1b90*/  CS2R R32, SRZ ;  /* 0x0000000000207805 */ /* 0x000fe2000001ff00 */
[----:B------:R-:W-:Y:S01]  /*1ba0*/  ULDC.64 UR4, c[0x0][0x240] ;  /* 0x0000900000047ab9 */ /* 0x000fe20000000a00 */
[----:B------:R-:W-:Y:S01]  /*1bb0*/  STS.128 [R164.X16+0x4000], R20 ;  /* 0x00400014a4007388 */ /* 0x000fe2000000cc00 */
[----:B------:R-:W-:Y:S01]  /*1bc0*/  USEL UR11, UR9, UR5, !UP0 ;  /* 0x00000005090b7287 */ /* 0x000fe2000c000000 */
[C---:B------:R-:W-:Y:S01]  /*1bd0*/  LOP3.LUT R35, R34.reuse, UR7, RZ, 0xfc, !PT ;  /* 0x0000000722237c12 */ /* 0x040fe2000f8efcff */
[----:B------:R-:W-:Y:S01]  /*1be0*/  ULDC UR10, c[0x0][0x230] ;  /* 0x00008c00000a7ab9 */ /* 0x000fe20000000800 */
[----:B------:R-:W-:Y:S01]  /*1bf0*/  STS.128 [R165.X16+0x4800], R16 ;  /* 0x00480010a5007388 */ /* 0x000fe2000000cc00 */
[----:B------:R-:W-:Y:S01]  /*1c00*/  LOP3.LUT R3, R34, UR6, RZ, 0xfc, !PT ;  /* 0x0000000622037c12 */ /* 0x000fe2000f8efcff */
[----:B------:R-:W-:Y:S01]  /*1c10*/  ULDC UR5, c[0x0][0x1c4] ;  /* 0x0000710000057ab9 */ /* 0x000fe20000000800 */
[C---:B------:R-:W-:Y:S01]  /*1c20*/  IMAD R35, R80.reuse, 0x8, R35 ;  /* 0x0000000850237824 */ /* 0x040fe200078e0223 */
[----:B------:R2:W-:Y:S01]  /*1c30*/  STS.128 [R164.X16+0x4800], R12 ;  /* 0x0048000ca4007388 */ /* 0x0005e2000000cc00 */
[----:B------:R-:W-:Y:S01]  /*1c40*/  USEL UR4, UR8, UR4, !UP0 ;  /* 0x0000000408047287 */ /* 0x000fe2000c000000 */
[----:B------:R-:W-:Y:S01]  /*1c50*/  IMAD R80, R80, 0x8, R3 ;  /* 0x0000000850507824 */ /* 0x000fe200078e0203 */
[----:B------:R-:W-:Y:S01]  /*1c60*/  ULEA UR7, UR25, UR7, 0x3 ;  /* 0x0000000719077291 */ /* 0x000fe2000f8e183f */
[----:B------:R-:W-:Y:S01]  /*1c70*/  IMAD.SHL.U32 R76, R35, 0x10, RZ ;  /* 0x00000010234c7824 */ /* 0x000fe200078e00ff */
[----:B------:R-:W-:Y:S01]  /*1c80*/  BAR.SYNC.DEFER_BLOCKING 0x0 ;  /* 0x0000000000007b1d */ /* 0x000fe20000010000 */
[----:B------:R-:W-:Y:S01]  /*1c90*/  ULEA UR6, UR25, UR6, 0x3 ;  /* 0x0000000619067291 */ /* 0x000fe2000f8e183f */
[----:B------:R-:W-:Y:S01]  /*1ca0*/  IMAD.SHL.U32 R80, R80, 0x10, RZ ;  /* 0x0000001050507824 */ /* 0x000fe200078e00ff */
[----:B------:R-:W-:Y:S01]  /*1cb0*/  USEL UR10, URZ, UR10, UP0 ;  /* 0x0000000a3f0a7287 */ /* 0x000fe20008000000 */
[----:B------:R-:W-:Y:S01]  /*1cc0*/  IADD3 R160, P1, R66, UR4, RZ ;  /* 0x0000000442a07c10 */ /* 0x000fe2000ff3e0ff */
[----:B------:R-:W-:Y:S01]  /*1cd0*/  UISETP.LE.AND UP0, UPT, UR13, UR5, UPT ;  /* 0x000000050d00728c */ /* 0x000fe2000bf03270 */
[----:B-1----:R-:W-:Y:S01]  /*1ce0*/  CS2R R8, SRZ ;  /* 0x0000000000087805 */ /* 0x002fe2000001ff00 */
[----:B------:R-:W-:Y:S01]  /*1cf0*/  USHF.L.U32 UR7, UR7, 0x4, URZ ;  /* 0x0000000407077899 */ /* 0x000fe2000800063f */
[----:B------:R-:W-:Y:S01]  /*1d00*/  IADD3.X R159, R67, UR11, RZ, P1, !PT ;  /* 0x0000000b439f7c10 */ /* 0x000fe20008ffe4ff */
[----:B------:R-:W-:Y:S01]  /*1d10*/  ULEA UR6, UR6, 0x4000, 0x4 ;  /* 0x0000400006067891 */ /* 0x000fe2000f8e203f */
[----:B------:R-:W-:Y:S01]  /*1d20*/  IADD3 R163, R65, UR10, RZ ;  /* 0x0000000a41a37c10 */ /* 0x000fe2000fffe0ff */
[----:B0-----:R-:W-:Y:S01]  /*1d30*/  CS2R R6, SRZ ;  /* 0x0000000000067805 */ /* 0x001fe2000001ff00 */
[----:B------:R-:W-:Y:S01]  /*1d40*/  PLOP3.LUT P0, PT, PT, PT, UP0, 0x80, 0x0 ;  /* 0x000000000000781c */ /* 0x000fe20003f0f008 */
[----:B------:R-:W-:Y:S01]  /*1d50*/  CS2R R4, SRZ ;  /* 0x0000000000047805 */ /* 0x000fe2000001ff00 */
[C---:B------:R-:W-:Y:S01]  /*1d60*/  LEA R68, R34.reuse, UR7, 0x4 ;  /* 0x0000000722447c11 */ /* 0x040fe2000f8e20ff */
[----:B------:R-:W-:Y:S01]  /*1d70*/  CS2R R2, SRZ ;  /* 0x0000000000027805 */ /* 0x000fe2000001ff00 */
[----:B------:R-:W-:Y:S01]  /*1d80*/  LEA R72, R34, UR6, 0x4 ;  /* 0x0000000622487c11 */ /* 0x000fe2000f8e20ff */
[----:B------:R-:W-:Y:S01]  /*1d90*/  CS2R R10, SRZ ;  /* 0x00000000000a7805 */ /* 0x000fe2000001ff00 */
[----:B------:R-:W-:Y:S01]  /*1da0*/  ISETP.GE.U32.AND P2, PT, R163, R102, PT ;  /* 0x00000066a300720c */ /* 0x000fe20003f46070 */
[----:B--2---:R-:W-:Y:S01]  /*1db0*/  CS2R R12, SRZ ;  /* 0x00000000000c7805 */ /* 0x004fe2000001ff00 */
[----:B------:R-:W-:Y:S01]  /*1dc0*/  CS2R R14, SRZ ;  /* 0x00000000000e7805 */ /* 0x000fe2000001ff00 */
[----:B------:R-:W-:Y:S01]  /*1dd0*/  CS2R R16, SRZ ;  /* 0x0000000000107805 */ /* 0x000fe2000001ff00 */
[----:B------:R-:W-:Y:S01]  /*1de0*/  CS2R R24, SRZ ;  /* 0x0000000000187805 */ /* 0x000fe2000001ff00 */
[----:B------:R-:W-:Y:S01]  /*1df0*/  CS2R R22, SRZ ;  /* 0x0000000000167805 */ /* 0x000fe2000001ff00 */
[----:B------:R-:W0:Y:S01]  /*1e00*/  LDSM.16.M88.4 R68, [R68] ;  /* 0x000000004444783b */ /* 0x000e220000000200 */
[----:B------:R-:W-:Y:S01]  /*1e10*/  CS2R R20, SRZ ;  /* 0x0000000000147805 */ /* 0x000fe2000001ff00 */
[----:B------:R-:W-:Y:S01]  /*1e20*/  CS2R R18, SRZ ;  /* 0x0000000000127805 */ /* 0x000fe2000001ff00 */
[----:B------:R-:W-:Y:S01]  /*1e30*/  CS2R R26, SRZ ;  /* 0x00000000001a7805 */ /* 0x000fe2000001ff00 */
[----:B------:R-:W-:Y:S01]  /*1e40*/  CS2R R28, SRZ ;  /* 0x00000000001c7805 */ /* 0x000fe2000001ff00 */
[----:B------:R-:W-:Y:S01]  /*1e50*/  CS2R R30, SRZ ;  /* 0x00000000001e7805 */ /* 0x000fe2000001ff00 */
[----:B------:R-:W-:Y:S01]  /*1e60*/  CS2R R40, SRZ ;  /* 0x0000000000287805 */ /* 0x000fe2000001ff00 */
[----:B------:R-:W-:Y:S01]  /*1e70*/  CS2R R38, SRZ ;  /* 0x0000000000267805 */ /* 0x000fe2000001ff00 */
[----:B------:R-:W1:Y:S01]  /*1e80*/  LDSM.16.M88.4 R72, [R72] ;  /* 0x000000004848783b */ /* 0x000e620000000200 */
[----:B------:R-:W-:Y:S01]  /*1e90*/  CS2R R36, SRZ ;  /* 0x0000000000247805 */ /* 0x000fe2000001ff00 */
[----:B------:R-:W-:Y:S01]  /*1ea0*/  CS2R R34, SRZ ;  /* 0x0000000000227805 */ /* 0x000fe2000001ff00 */
[----:B------:R-:W-:Y:S01]  /*1eb0*/  CS2R R42, SRZ ;  /* 0x00000000002a7805 */ /* 0x000fe2000001ff00 */
[----:B------:R-:W-:Y:S01]  /*1ec0*/  CS2R R44, SRZ ;  /* 0x00000000002c7805 */ /* 0x000fe2000001ff00 */
[----:B------:R-:W-:Y:S01]  /*1ed0*/  CS2R R46, SRZ ;  /* 0x00000000002e7805 */ /* 0x000fe2000001ff00 */
[----:B------:R-:W-:Y:S01]  /*1ee0*/  CS2R R48, SRZ ;  /* 0x0000000000307805 */ /* 0x000fe2000001ff00 */
[----:B------:R-:W-:Y:S01]  /*1ef0*/  CS2R R56, SRZ ;  /* 0x0000000000387805 */ /* 0x000fe2000001ff00 */
[----:B------:R-:W2:Y:S01]  /*1f00*/  LDSM.16.M88.4 R76, [R76+0x1000] ;  /* 0x001000004c4c783b */ /* 0x000ea20000000200 */
[----:B------:R-:W-:Y:S01]  /*1f10*/  CS2R R54, SRZ ;  /* 0x0000000000367805 */ /* 0x000fe2000001ff00 */
[----:B------:R-:W-:Y:S01]  /*1f20*/  CS2R R52, SRZ ;  /* 0x0000000000347805 */ /* 0x000fe2000001ff00 */
[----:B------:R-:W-:Y:S01]  /*1f30*/  CS2R R50, SRZ ;  /* 0x0000000000327805 */ /* 0x000fe2000001ff00 */
[----:B------:R-:W-:Y:S01]  /*1f40*/  CS2R R58, SRZ ;  /* 0x00000000003a7805 */ /* 0x000fe2000001ff00 */
[----:B------:R-:W-:Y:S01]  /*1f50*/  CS2R R60, SRZ ;  /* 0x00000000003c7805 */ /* 0x000fe2000001ff00 */
[----:B------:R-:W-:Y:S01]  /*1f60*/  CS2R R62, SRZ ;  /* 0x00000000003e7805 */ /* 0x000fe2000001ff00 */
[----:B------:R-:W-:Y:S01]  /*1f70*/  CS2R R64, SRZ ;  /* 0x0000000000407805 */ /* 0x000fe2000001ff00 */
[----:B------:R-:W3:Y:S01]  /*1f80*/  LDSM.16.M88.4 R80, [R80+0x5000] ;  /* 0x005000005050783b */ /* 0x000ee20000000200 */
[----:B------:R-:W-:Y:S01]  /*1f90*/  SEL R162, R0, RZ, !P2 ;  /* 0x000000ff00a27207 */ /* 0x000fe20005000000 */
[----:B------:R-:W-:Y:S06]  /*1fa0*/  @!P0 BRA `(.L_x_298) ;  /* 0x0000140000008947 */ /* 0x000fec0003800000 */
[----:B------:R-:W-:Y:S01]  /*1fb0*/  LOP3.LUT R67, R86, R85, R84, 0xfe, !PT ;  /* 0x0000005556437212 */ /* 0x000fe200078efe54 */
[----:B------:R-:W-:Y:S01]  /*1fc0*/  UMOV UR4, UR6 ;  /* 0x0000000600047c82 */ /* 0x000fe20008000000 */
[----:B------:R-:W-:Y:S01]  /*1fd0*/  IMAD.SHL.U32 R165, R165, 0x10, RZ ;  /* 0x00000010a5a57824 */ /* 0x000fe200078e00ff */
[----:B------:R-:W-:Y:S01]  /*1fe0*/  ULDC UR6, c[0x0][0x22c] ;  /* 0x00008b0000067ab9 */ /* 0x000fe20000000800 */
[----:B------:R-:W-:Y:S01]  /*1ff0*/  SHF.L.U32 R164, R164, 0x4, RZ ;  /* 0x00000004a4a47819 */ /* 0x000fe200000006ff */
[----:B------:R-:W-:Y:S01]  /*2000*/  IMAD.SHL.U32 R66, R67, 0x10, RZ ;  /* 0x0000001043427824 */ /* 0x000fe200078e00ff */
[----:B------:R-:W-:Y:S01]  /*2010*/  UISETP.NE.AND UP0, UPT, UR13, UR6, UPT ;  /* 0x000000060d00728c */ /* 0x000fe2000bf05270 */
[----:B------:R-:W-:Y:S01]  /*2020*/  CS2R R8, SRZ ;  /* 0x0000000000087805 */ /* 0x000fe2000001ff00 */
        /* <DEDUP_REMOVED lines=31> */
[----:B------:R-:W-:Y:S01]  /*2220*/  LOP3.LUT R0, R66, 0x10, RZ, 0x3c, !PT ;  /* 0x0000001042007812 */ /* 0x000fe200078e3cff */
[----:B------:R-:W-:-:S02]  /*2230*/  UMOV UR5, UR7 ;  /* 0x0000000700057c82 */ /* 0x000fc40008000000 */
[----:B------:R-:W-:Y:S02]  /*2240*/  UMOV UR21, 0x80 ;  /* 0x0000008000157882 */ /* 0x000fe40000000000 */
[----:B------:R-:W-:Y:S02]  /*2250*/  USEL UR16, URZ, 0x1, !UP0 ;  /* 0x000000013f107887 */ /* 0x000fe4000c000000 */
[----:B------:R-:W-:Y:S02]  /*2260*/  UMOV UR20, 0x80 ;  /* 0x0000008000147882 */ /* 0x000fe40000000000 */
[----:B------:R-:W-:Y:S02]  /*2270*/  UMOV UR19, 0x1 ;  /* 0x0000000100137882 */ /* 0x000fe40000000000 */
.L_x_299:
[-C--:B01---5:R-:W5:Y:S01]  /*2280*/  HMMA.1688.F16 R64, R68, R72.reuse, R64 ;  /* 0x000000484440723c */ /* 0x0a3f620000000040 */
[----:B------:R-:W-:Y:S01]  /*2290*/  LDSM.16.M88.4 R84, [R0+UR5] ;  /* 0x000000050054783b */ /* 0x000fe20008000200 */
[----:B------:R-:W-:Y:S01]  /*22a0*/  CS2R R116, SRZ ;  /* 0x0000000000747805 */ /* 0x000fe2000001ff00 */
[----:B------:R-:W-:Y:S01]  /*22b0*/  LOP3.LUT P0, RZ, R162, 0x1, RZ, 0xc0, !PT ;  /* 0x00000001a2ff7812 */ /* 0x000fe2000780c0ff */
[----:B------:R-:W-:Y:S01]  /*22c0*/  CS2R R118, SRZ ;  /* 0x0000000000767805 */ /* 0x000fe2000001ff00 */
[----:B------:R-:W-:Y:S01]  /*22d0*/  USHF.L.U32 UR7, UR13, UR26, URZ ;  /* 0x0000001a0d077299 */ /* 0x000fe2000800063f */
[----:B------:R-:W-:Y:S01]  /*22e0*/  CS2R R120, SRZ ;  /* 0x0000000000787805 */ /* 0x000fe2000001ff00 */
[----:B------:R-:W-:Y:S01]  /*22f0*/  UIADD3 UR16, UR16, 0x1, URZ ;  /* 0x0000000110107890 */ /* 0x000fe2000fffe03f */
[-C--:B------:R-:W5:Y:S01]  /*2300*/  HMMA.1688.F16 R62, R70, R72.reuse, R62 ;  /* 0x00000048463e723c */ /* 0x080f62000000003e */
[----:B------:R-:W-:Y:S01]  /*2310*/  CS2R R122, SRZ ;  /* 0x00000000007a7805 */ /* 0x000fe2000001ff00 */
[----:B------:R-:W-:Y:S01]  /*2320*/  CS2R R108, SRZ ;  /* 0x00000000006c7805 */ /* 0x000fe2000001ff00 */
[----:B------:R-:W-:Y:S01]  /*2330*/  LOP3.LUT P3, RZ, R149, UR7, RZ, 0xc0, !PT ;  /* 0x0000000795ff7c12 */ /* 0x000fe2000f86c0ff */
[----:B------:R-:W-:Y:S01]  /*2340*/  LDSM.16.M88.4 R92, [R0+UR5+0x1000] ;  /* 0x00100005005c783b */ /* 0x000fe20008000200 */
[----:B------:R-:W-:Y:S01]  /*2350*/  LOP3.LUT P1, RZ, R151, UR7, RZ, 0xc0, !PT ;  /* 0x0000000797ff7c12 */ /* 0x000fe2000f82c0ff */
[----:B------:R-:W-:Y:S01]  /*2360*/  CS2R R110, SRZ ;  /* 0x00000000006e7805 */ /* 0x000fe2000001ff00 */
[----:B------:R-:W-:Y:S01]  /*2370*/  USHF.L.U32 UR6, UR13, UR27, URZ ;  /* 0x0000001b0d067299 */ /* 0x000fe2000800063f */
[-C--:B--2---:R-:W5:Y:S01]  /*2380*/  HMMA.1688.F16 R60, R76, R72.reuse, R60 ;  /* 0x000000484c3c723c */ /* 0x084f62000000003c */
[----:B------:R-:W-:Y:S01]  /*2390*/  CS2R R112, SRZ ;  /* 0x0000000000707805 */ /* 0x000fe2000001ff00 */
[----:B------:R-:W-:Y:S01]  /*23a0*/  @P0 IMAD.MOV.U32 R161, RZ, RZ, R159 ;  /* 0x000000ffffa10224 */ /* 0x000fe200078e009f */
[----:B------:R-:W-:Y:S01]  /*23b0*/  CS2R R114, SRZ ;  /* 0x0000000000727805 */ /* 0x000fe2000001ff00 */
[----:B------:R-:W-:Y:S01]  /*23c0*/  CS2R R132, SRZ ;  /* 0x0000000000847805 */ /* 0x000fe2000001ff00 */
[----:B------:R-:W-:Y:S01]  /*23d0*/  CS2R R134, SRZ ;  /* 0x0000000000867805 */ /* 0x000fe2000001ff00 */
[----:B------:R-:W-:Y:S01]  /*23e0*/  CS2R R128, SRZ ;  /* 0x0000000000807805 */ /* 0x000fe2000001ff00 */
[----:B------:R-:W-:Y:S01]  /*23f0*/  LDSM.16.M88.4 R96, [R0+UR4+0x1000] ;  /* 0x001000040060783b */ /* 0x000fe20008000200 */
[----:B------:R-:W5:Y:S01]  /*2400*/  HMMA.1688.F16 R58, R78, R72, R58 ;  /* 0x000000484e3a723c */ /* 0x000f62000000003a */
[----:B------:R-:W-:Y:S01]  /*2410*/  CS2R R130, SRZ ;  /* 0x0000000000827805 */ /* 0x000fe2000001ff00 */
[----:B------:R-:W-:Y:S01]  /*2420*/  CS2R R124, SRZ ;  /* 0x00000000007c7805 */ /* 0x000fe2000001ff00 */
[----:B------:R-:W-:Y:S01]  /*2430*/  CS2R R126, SRZ ;  /* 0x00000000007e7805 */ /* 0x000fe2000001ff00 */
[----:B------:R-:W-:Y:S01]  /*2440*/  CS2R R106, SRZ ;  /* 0x00000000006a7805 */ /* 0x000fe2000001ff00 */
[----:B------:R-:W-:Y:S01]  /*2450*/  LOP3.LUT P6, RZ, R148, UR6, RZ, 0xc0, !PT ;  /* 0x0000000694ff7c12 */ /* 0x000fe2000f8cc0ff */
[----:B------:R-:W-:Y:S01]  /*2460*/  UMOV UR14, UR5 ;  /* 0x00000005000e7c82 */ /* 0x000fe20008000000 */
[----:B------:R-:W-:Y:S01]  /*2470*/  LOP3.LUT P5, RZ, R150, UR6, RZ, 0xc0, !PT ;  /* 0x0000000696ff7c12 */ /* 0x000fe2000f8ac0ff */
[-C--:B------:R-:W5:Y:S01]  /*2480*/  HMMA.1688.F16 R56, R78, R73.reuse, R56 ;  /* 0x000000494e38723c */ /* 0x080f620000000038 */
[----:B------:R-:W-:Y:S01]  /*2490*/  LOP3.LUT P4, RZ, R152, UR6, RZ, 0xc0, !PT ;  /* 0x0000000698ff7c12 */ /* 0x000fe2000f88c0ff */
[----:B------:R0:W2:Y:S01]  /*24a0*/  @P0 LDG.E.LTC128B.128.SYS R116, [R160] ;  /* 0x00000000a0740381 */ /* 0x0000a200001eed20 */
[----:B------:R-:W-:Y:S01]  /*24b0*/  LOP3.LUT P0, RZ, R147, UR7, RZ, 0xc0, !PT ;  /* 0x0000000793ff7c12 */ /* 0x000fe2000f80c0ff */
[----:B------:R-:W-:Y:S01]  /*24c0*/  UMOV UR15, UR4 ;  /* 0x00000004000f7c82 */ /* 0x000fe20008000000 */
[----:B------:R-:W-:Y:S01]  /*24d0*/  PLOP3.LUT P5, PT, P5, P3, PT, 0x80, 0x0 ;  /* 0x000000000000781c */ /* 0x000fe20002fa7070 */
[----:B------:R-:W-:Y:S01]  /*24e0*/  UIADD3 UR27, UR27, 0x1, URZ ;  /* 0x000000011b1b7890 */ /* 0x000fe2000fffe03f */
[----:B------:R-:W-:Y:S01]  /*24f0*/  PLOP3.LUT P6, PT, P6, P0, PT, 0x80, 0x0 ;  /* 0x000000000000781c */ /* 0x000fe200037c1070 */
[-C--:B------:R-:W5:Y:S01]  /*2500*/  HMMA.1688.F16 R54, R76, R73.reuse, R54 ;  /* 0x000000494c36723c */ /* 0x080f620000000036 */
[----:B------:R-:W-:Y:S01]  /*2510*/  PLOP3.LUT P4, PT, P4, P1, PT, 0x80, 0x0 ;  /* 0x000000000000781c */ /* 0x000fe20002783070 */
[----:B------:R-:W-:Y:S01]  /*2520*/  UMOV UR18, URZ ;  /* 0x0000003f00127c82 */ /* 0x000fe20008000000 */
[----:B------:R-:W-:Y:S01]  /*2530*/  LOP3.LUT P0, RZ, R153, UR7, RZ, 0xc0, !PT ;  /* 0x0000000799ff7c12 */ /* 0x000fe2000f80c0ff */
[----:B------:R-:W-:Y:S01]  /*2540*/  UMOV UR10, UR20 ;  /* 0x00000014000a7c82 */ /* 0x000fe20008000000 */
[----:B------:R-:W-:Y:S01]  /*2550*/  LOP3.LUT P3, RZ, R154, UR6, RZ, 0xc0, !PT ;  /* 0x000000069aff7c12 */ /* 0x000fe2000f86c0ff */
[----:B------:R-:W-:Y:S02]  /*2560*/  ULDC UR6, c[0x0][0x180] ;  /* 0x0000600000067ab9 */ /* 0x000fe40000000800 */
[-C--:B------:R-:W5:Y:S01]  /*2570*/  HMMA.1688.F16 R52, R70, R73.reuse, R52 ;  /* 0x000000494634723c */ /* 0x080f620000000034 */
[----:B0-----:R0:W2:Y:S01]  /*2580*/  @P5 LDG.E.LTC128B.128.SYS R128, [R140] ;  /* 0x000000008c805381 */ /* 0x0010a200001eed20 */
[----:B------:R-:W-:Y:S01]  /*2590*/  PLOP3.LUT P3, PT, P3, P0, PT, 0x80, 0x0 ;  /* 0x000000000000781c */ /* 0x000fe20001f61070 */
[----:B------:R-:W-:Y:S01]  /*25a0*/  UISETP.NE.AND UP3, UPT, UR27, UR6, UPT ;  /* 0x000000061b00728c */ /* 0x000fe2000bf65270 */
[C---:B------:R-:W-:Y:S01]  /*25b0*/  LOP3.LUT R105, R162.reuse, 0x4, RZ, 0xc0, !PT ;  /* 0x00000004a2697812 */ /* 0x040fe200078ec0ff */
[----:B------:R-:W-:Y:S01]  /*25c0*/  @P4 IMAD.MOV.U32 R137, RZ, RZ, R103 ;  /* 0x000000ffff894224 */ /* 0x000fe200078e0067 */
[----:B------:R-:W-:Y:S02]  /*25d0*/  ULDC UR6, c[0x0][0x17c] ;  /* 0x00005f0000067ab9 */ /* 0x000fe40000000800 */
[----:B------:R-:W5:Y:S01]  /*25e0*/  HMMA.1688.F16 R50, R68, R73, R50 ;  /* 0x000000494432723c */ /* 0x000f620000000032 */
[----:B------:R-:W-:Y:S01]  /*25f0*/  UMOV UR11, UR21 ;  /* 0x00000015000b7c82 */ /* 0x000fe20008000000 */
[----:B------:R-:W-:Y:S01]  /*2600*/  SHF.R.U32.HI R105, RZ, 0x2, R105 ;  /* 0x00000002ff697819 */ /* 0x000fe20000011669 */
[----:B------:R-:W-:Y:S01]  /*2610*/  ULDC UR30, c[0x2][0x0] ;  /* 0x00800000001e7ab9 */ /* 0x000fe20000000800 */
[----:B0-----:R0:W2:Y:S01]  /*2620*/  @P6 LDG.E.LTC128B.128.SYS R132, [R142] ;  /* 0x000000008e846381 */ /* 0x0010a200001eed20 */
[----:B------:R-:W-:Y:S01]  /*2630*/  LOP3.LUT R104, R162, 0x2, RZ, 0xc0, !PT ;  /* 0x00000002a2687812 */ /* 0x000fe200078ec0ff */
[----:B------:R-:W-:Y:S01]  /*2640*/  @!UP3 UIADD3 UR17, UR26, 0x1, URZ ;  /* 0x000000011a11b890 */ /* 0x000fe2000fffe03f */
[----:B------:R-:W-:Y:S01]  /*2650*/  ISETP.NE.U32.AND P1, PT, R105, RZ, PT ;  /* 0x000000ff6900720c */ /* 0x000fe20003f25070 */
[-C--:B------:R-:W5:Y:S01]  /*2660*/  HMMA.1688.F16 R48, R68, R74.reuse, R48 ;  /* 0x0000004a4430723c */ /* 0x080f620000000030 */
[----:B------:R-:W-:Y:S01]  /*2670*/  @!UP3 UMOV UR27, URZ ;  /* 0x0000003f001bbc82 */ /* 0x000fe20008000000 */
[----:B------:R-:W-:Y:S01]  /*2680*/  SHF.R.U32.HI R104, RZ, 0x1, R104 ;  /* 0x00000001ff687819 */ /* 0x000fe20000011668 */
[----:B------:R-:W-:Y:S03]  /*2690*/  @!UP3 UISETP.GE.AND UP2, UPT, UR17, UR6, UPT ;  /* 0x000000061100b28c */ /* 0x000fe6000bf46270 */
[----:B------:R-:W-:Y:S01]  /*26a0*/  ISETP.NE.U32.AND P2, PT, R104, RZ, PT ;  /* 0x000000ff6800720c */ /* 0x000fe20003f45070 */
[----:B0-----:R0:W2:Y:S01]  /*26b0*/  @P3 LDG.E.LTC128B.128.SYS R120, [R138] ;  /* 0x000000008a783381 */ /* 0x0010a200001eed20 */
[-C--:B------:R-:W5:Y:S01]  /*26c0*/  HMMA.1688.F16 R46, R70, R74.reuse, R46 ;  /* 0x0000004a462e723c */ /* 0x080f62000000002e */
[----:B------:R-:W-:Y:S01]  /*26d0*/  ULDC UR6, c[0x0][0x22c] ;  /* 0x00008b0000067ab9 */ /* 0x000fe20000000800 */
[----:B------:R-:W-:Y:S01]  /*26e0*/  IADD3 R100, P3, R160, c[0x0][0x238], RZ ;  /* 0x00008e00a0647a10 */ /* 0x000fe20007f7e0ff */
[----:B------:R-:W-:Y:S01]  /*26f0*/  UISETP.NE.AND UP0, UPT, UR16, UR6, UPT ;  /* 0x000000061000728c */ /* 0x000fe2000bf05270 */
[----:B------:R-:W-:Y:S01]  /*2700*/  LOP3.LUT R104, R162, 0x8, RZ, 0xc0, !PT ;  /* 0x00000008a2687812 */ /* 0x000fe200078ec0ff */
[----:B------:R-:W-:Y:S01]  /*2710*/  @!UP3 USEL UR18, UR13, 0x2, !UP2 ;  /* 0x000000020d12b887 */ /* 0x000fe2000d000000 */
[----:B------:R-:W-:Y:S01]  /*2720*/  IADD3.X R101, R159, c[0x0][0x23c], RZ, P3, !PT ;  /* 0x00008f009f657a10 */ /* 0x000fe20001ffe4ff */
[----:B------:R-:W-:Y:S01]  /*2730*/  ULDC.64 UR6, c[0x0][0x240] ;  /* 0x0000900000067ab9 */ /* 0x000fe20000000a00 */
[-C--:B------:R-:W5:Y:S02]  /*2740*/  HMMA.1688.F16 R44, R76, R74.reuse, R44 ;  /* 0x0000004a4c2c723c */ /* 0x080f64000000002c */
[----:B0-----:R0:W2:Y:S01]  /*2750*/  @P4 LDG.E.LTC128B.128.SYS R124, [R136] ;  /* 0x00000000887c4381 */ /* 0x0010a200001eed20 */
[----:B------:R-:W-:Y:S02]  /*2760*/  IADD3 R90, P3, R100, c[0x0][0x238], RZ ;  /* 0x00008e00645a7a10 */ /* 0x000fe40007f7e0ff */
[----:B------:R-:W-:Y:S03]  /*2770*/  SHF.R.U32.HI R104, RZ, 0x3, R104 ;  /* 0x00000003ff687819 */ /* 0x000fe60000011668 */
[----:B------:R-:W5:Y:S01]  /*2780*/  HMMA.1688.F16 R42, R78, R74, R42 ;  /* 0x0000004a4e2a723c */ /* 0x000f62000000002a */
[----:B------:R-:W-:Y:S01]  /*2790*/  USEL UR31, UR9, UR7, !UP0 ;  /* 0x00000007091f7287 */ /* 0x000fe2000c000000 */
[----:B------:R-:W-:Y:S01]  /*27a0*/  IADD3.X R91, R101, c[0x0][0x23c], RZ, P3, !PT ;  /* 0x00008f00655b7a10 */ /* 0x000fe20001ffe4ff */
[----:B------:R-:W-:Y:S01]  /*27b0*/  USEL UR6, UR8, UR6, !UP0 ;  /* 0x0000000608067287 */ /* 0x000fe2000c000000 */
[----:B------:R-:W-:Y:S01]  /*27c0*/  IADD3 R160, P3, R90, c[0x0][0x238], RZ ;  /* 0x00008e005aa07a10 */ /* 0x000fe20007f7e0ff */
[----:B0-----:R0:W2:Y:S01]  /*27d0*/  @P2 LDG.E.LTC128B.128.SYS R112, [R100] ;  /* 0x0000000064702381 */ /* 0x0010a200001eed20 */
[----:B------:R-:W-:Y:S01]  /*27e0*/  ISETP.NE.U32.AND P0, PT, R104, RZ, PT ;  /* 0x000000ff6800720c */ /* 0x000fe20003f05070 */
[----:B------:R-:W-:Y:S01]  /*27f0*/  USEL UR16, UR16, URZ, UP0 ;  /* 0x0000003f10107287 */ /* 0x000fe20008000000 */
[-C--:B------:R-:W5:Y:S01]  /*2800*/  HMMA.1688.F16 R40, R78, R75.reuse, R40 ;  /* 0x0000004b4e28723c */ /* 0x080f620000000028 */
[----:B------:R-:W-:Y:S01]  /*2810*/  IADD3.X R161, R91, c[0x0][0x23c], RZ, P3, !PT ;  /* 0x00008f005ba17a10 */ /* 0x000fe20001ffe4ff */
[----:B------:R-:W-:Y:S01]  /*2820*/  CS2R R104, SRZ ;  /* 0x0000000000687805 */ /* 0x000fe2000001ff00 */
[----:B------:R-:W-:Y:S02]  /*2830*/  ULDC UR7, c[0x0][0x230] ;  /* 0x00008c0000077ab9 */ /* 0x000fe40000000800 */
[----:B------:R-:W-:Y:S01]  /*2840*/  USEL UR7, URZ, UR7, UP0 ;  /* 0x000000073f077287 */ /* 0x000fe20008000000 */
[C---:B0-----:R-:W-:Y:S01]  /*2850*/  LOP3.LUT R101, R66.reuse, 0x20, RZ, 0x3c, !PT ;  /* 0x0000002042657812 */ /* 0x041fe200078e3cff */
[----:B------:R-:W-:Y:S01]  /*2860*/  UISETP.NE.AND UP0, UPT, UR19, 0x1, UPT ;  /* 0x000000011300788c */ /* 0x000fe2000bf05270 */
[-C--:B------:R-:W5:Y:S01]  /*2870*/  HMMA.1688.F16 R38, R76, R75.reuse, R38 ;  /* 0x0000004b4c26723c */ /* 0x080f620000000026 */
[----:B------:R0:W2:Y:S01]  /*2880*/  @P1 LDG.E.LTC128B.128.SYS R108, [R90] ;  /* 0x000000005a6c1381 */ /* 0x0000a200001eed20 */
[----:B------:R-:W-:Y:S01]  /*2890*/  LOP3.LUT R100, R66, 0x30, RZ, 0x3c, !PT ;  /* 0x0000003042647812 */ /* 0x000fe200078e3cff */
[----:B------:R-:W-:Y:S01]  /*28a0*/  UISETP.NE.AND UP1, UPT, UR18, 0x2, UPT ;  /* 0x000000021200788c */ /* 0x000fe2000bf25270 */
[----:B------:R-:W-:Y:S01]  /*28b0*/  IADD3 R163, R163, UR7, RZ ;  /* 0x00000007a3a37c10 */ /* 0x000fe2000fffe0ff */
[----:B------:R-:W-:Y:S02]  /*28c0*/  UIMAD UR30, UR18, UR12, UR30 ;  /* 0x0000000c121e72a4 */ /* 0x000fe4000f8e021e */
[----:B------:R-:W-:Y:S01]  /*28d0*/  @!UP3 USEL UR26, UR17, URZ, !UP2 ;  /* 0x0000003f111ab287 */ /* 0x000fe2000d000000 */
[-C--:B------:R-:W5:Y:S01]  /*28e0*/  HMMA.1688.F16 R36, R70, R75.reuse, R36 ;  /* 0x0000004b4624723c */ /* 0x080f620000000024 */
[----:B------:R-:W-:Y:S01]  /*28f0*/  ULOP3.LUT UR19, UR19, 0x1, URZ, 0x3c, !UPT ;  /* 0x0000000113137892 */ /* 0x000fe2000f8e3c3f */
[----:B------:R-:W-:Y:S02]  /*2900*/  ISETP.GE.U32.AND P2, PT, R163, R102, PT ;  /* 0x00000066a300720c */ /* 0x000fe40003f46070 */
[----:B0-----:R-:W0:Y:S02]  /*2910*/  LDSM.16.M88.4 R88, [R0+UR4] ;  /* 0x000000040058783b */ /* 0x001e240008000200 */
[----:B------:R-:W-:Y:S02]  /*2920*/  SEL R162, R162, RZ, !P2 ;  /* 0x000000ffa2a27207 */ /* 0x000fe40005000000 */
[----:B------:R5:W5:Y:S07]  /*2930*/  HMMA.1688.F16 R34, R68, R75, R34 ;  /* 0x0000004b4422723c */ /* 0x000b6e0000000022 */
[----:B------:R1:W2:Y:S01]  /*2940*/  @P0 LDG.E.LTC128B.128.SYS R104, [R160] ;  /* 0x00000000a0680381 */ /* 0x0002a200001eed20 */
[-C--:B---3--:R-:W5:Y:S01]  /*2950*/  HMMA.1688.F16 R32, R68, R80.reuse, R32 ;  /* 0x000000504420723c */ /* 0x088f620000000020 */
[----:B------:R-:W-:Y:S07]  /*2960*/  PLOP3.LUT P0, PT, PT, PT, UP1, 0x80, 0x0 ;  /* 0x000000000000781c */ /* 0x000fee0003f0f018 */
[-C--:B------:R-:W5:Y:S02]  /*2970*/  HMMA.1688.F16 R30, R70, R80.reuse, R30 ;  /* 0x00000050461e723c */ /* 0x080f64000000001e */
[----:B-----5:R-:W-:Y:S01]  /*2980*/  LDSM.16.M88.4 R72, [R101+UR4] ;  /* 0x000000046548783b */ /* 0x020fe20008000200 */
[----:B-1----:R-:W-:Y:S02]  /*2990*/  IADD3 R160, P1, R160, UR6, RZ ;  /* 0x00000006a0a07c10 */ /* 0x002fe4000ff3e0ff */
[----:B------:R-:W-:Y:S03]  /*29a0*/  @!P0 IADD3 R146, R146, c[0x0][0x1f8], RZ ;  /* 0x00007e0092928a10 */ /* 0x000fe60007ffe0ff */
[-C--:B------:R-:W5:Y:S02]  /*29b0*/  HMMA.1688.F16 R28, R76, R80.reuse, R28 ;  /* 0x000000504c1c723c */ /* 0x080f64000000001c */
[----:B------:R-:W-:Y:S02]  /*29c0*/  ISETP.GE.U32.AND P0, PT, R146, c[0x0][0x16c], PT ;  /* 0x00005b0092007a0c */ /* 0x000fe40003f06070 */
[----:B------:R-:W-:Y:S01]  /*29d0*/  IADD3.X R159, R161, UR31, RZ, P1, !PT ;  /* 0x0000001fa19f7c10 */ /* 0x000fe20008ffe4ff */
[----:B------:R-:W-:Y:S03]  /*29e0*/  ULDC.64 UR30, c[0x0][UR30+0x160] ;  /* 0x000058001e1e7abb */ /* 0x000fe60008000a00 */
[----:B------:R-:W5:Y:S02]  /*29f0*/  HMMA.1688.F16 R26, R78, R80, R26 ;  /* 0x000000504e1a723c */ /* 0x000f64000000001a */
[----:B------:R-:W-:Y:S02]  /*2a00*/  IADD3 R136, P4, R136, UR30, RZ ;  /* 0x0000001e88887c10 */ /* 0x000fe4000ff9e0ff */
[----:B------:R-:W-:Y:S02]  /*2a10*/  IADD3 R138, P3, R138, UR30, RZ ;  /* 0x0000001e8a8a7c10 */ /* 0x000fe4000ff7e0ff */
[----:B------:R-:W-:Y:S02]  /*2a20*/  @P0 CS2R R148, SRZ ;  /* 0x0000000000940805 */ /* 0x000fe4000001ff00 */
[-C--:B------:R-:W5:Y:S01]  /*2a30*/  HMMA.1688.F16 R24, R78, R81.reuse, R24 ;  /* 0x000000514e18723c */ /* 0x080f620000000018 */
[----:B------:R-:W-:Y:S01]  /*2a40*/  @P0 CS2R R150, SRZ ;  /* 0x0000000000960805 */ /* 0x000fe2000001ff00 */
[----:B------:R-:W-:Y:S01]  /*2a50*/  @P0 CS2R R152, SRZ ;  /* 0x0000000000980805 */ /* 0x000fe2000001ff00 */
[----:B------:R-:W-:Y:S01]  /*2a60*/  @P0 IMAD.MOV.U32 R154, RZ, RZ, RZ ;  /* 0x000000ffff9a0224 */ /* 0x000fe200078e00ff */
[----:B------:R-:W-:Y:S01]  /*2a70*/  IADD3 R140, P2, R140, UR30, RZ ;  /* 0x0000001e8c8c7c10 */ /* 0x000fe2000ff5e0ff */
[----:B------:R-:W-:Y:S01]  /*2a80*/  @P0 IMAD.MOV.U32 R147, RZ, RZ, RZ ;  /* 0x000000ffff930224 */ /* 0x000fe200078e00ff */
[----:B------:R-:W-:Y:S02]  /*2a90*/  IADD3 R142, P1, R142, UR30, RZ ;  /* 0x0000001e8e8e7c10 */ /* 0x000fe4000ff3e0ff */
[-C--:B------:R-:W5:Y:S02]  /*2aa0*/  HMMA.1688.F16 R22, R76, R81.reuse, R22 ;  /* 0x000000514c16723c */ /* 0x080f640000000016 */
[----:B------:R-:W-:Y:S02]  /*2ab0*/  IADD3.X R103, R103, UR31, RZ, P4, !PT ;  /* 0x0000001f67677c10 */ /* 0x000fe4000a7fe4ff */
[----:B------:R-:W-:Y:S02]  /*2ac0*/  IADD3.X R139, R139, UR31, RZ, P3, !PT ;  /* 0x0000001f8b8b7c10 */ /* 0x000fe40009ffe4ff */
[----:B------:R-:W-:Y:S02]  /*2ad0*/  IADD3.X R141, R141, UR31, RZ, P2, !PT ;  /* 0x0000001f8d8d7c10 */ /* 0x000fe400097fe4ff */
[-C--:B------:R-:W5:Y:S02]  /*2ae0*/  HMMA.1688.F16 R20, R70, R81.reuse, R20 ;  /* 0x000000514614723c */ /* 0x080f640000000014 */
[----:B------:R-:W-:Y:S06]  /*2af0*/  IADD3.X R143, R143, UR31, RZ, P1, !PT ;  /* 0x0000001f8f8f7c10 */ /* 0x000fec0008ffe4ff */
[----:B------:R-:W5:Y:S08]  /*2b00*/  HMMA.1688.F16 R18, R68, R81, R18 ;  /* 0x000000514412723c */ /* 0x000f700000000012 */
[-C--:B------:R-:W5:Y:S08]  /*2b10*/  HMMA.1688.F16 R16, R68, R82.reuse, R16 ;  /* 0x000000524410723c */ /* 0x080f700000000010 */
[-C--:B------:R-:W5:Y:S08]  /*2b20*/  HMMA.1688.F16 R14, R70, R82.reuse, R14 ;  /* 0x00000052460e723c */ /* 0x080f70000000000e */
[-C--:B------:R-:W5:Y:S08]  /*2b30*/  HMMA.1688.F16 R12, R76, R82.reuse, R12 ;  /* 0x000000524c0c723c */ /* 0x080f70000000000c */
[----:B------:R-:W5:Y:S08]  /*2b40*/  HMMA.1688.F16 R10, R78, R82, R10 ;  /* 0x000000524e0a723c */ /* 0x000f70000000000a */
[-C--:B------:R-:W5:Y:S08]  /*2b50*/  HMMA.1688.F16 R8, R78, R83.reuse, R8 ;  /* 0x000000534e08723c */ /* 0x080f700000000008 */
[-C--:B------:R5:W5:Y:S06]  /*2b60*/  HMMA.1688.F16 R6, R76, R83.reuse, R6 ;  /* 0x000000534c06723c */ /* 0x080b6c0000000006 */
[----:B-----5:R-:W-:Y:S02]  /*2b70*/  LDSM.16.M88.4 R76, [R101+UR5+0x1000] ;  /* 0x00100005654c783b */ /* 0x020fe40008000200 */
[-C--:B------:R-:W5:Y:S08]  /*2b80*/  HMMA.1688.F16 R4, R70, R83.reuse, R4 ;  /* 0x000000534604723c */ /* 0x080f700000000004 */
[----:B------:R5:W5:Y:S06]  /*2b90*/  HMMA.1688.F16 R2, R68, R83, R2 ;  /* 0x000000534402723c */ /* 0x000b6c0000000002 */
[----:B-----5:R-:W1:Y:S02]  /*2ba0*/  LDSM.16.M88.4 R68, [R101+UR5] ;  /* 0x000000056544783b */ /* 0x020e640008000200 */
[-C--:B0-----:R-:W5:Y:S08]  /*2bb0*/  HMMA.1688.F16 R64, R84, R88.reuse, R64 ;  /* 0x000000585440723c */ /* 0x081f700000000040 */
[-C--:B------:R-:W5:Y:S01]  /*2bc0*/  HMMA.1688.F16 R62, R86, R88.reuse, R62 ;  /* 0x00000058563e723c */ /* 0x080f62000000003e */
[----:B------:R-:W2:Y:S07]  /*2bd0*/  LDSM.16.M88.4 R80, [R101+UR4+0x1000] ;  /* 0x001000046550783b */ /* 0x000eae0008000200 */
[-C--:B------:R-:W5:Y:S08]  /*2be0*/  HMMA.1688.F16 R60, R92, R88.reuse, R60 ;  /* 0x000000585c3c723c */ /* 0x080f70000000003c */
[----:B------:R-:W5:Y:S08]  /*2bf0*/  HMMA.1688.F16 R58, R94, R88, R58 ;  /* 0x000000585e3a723c */ /* 0x000f70000000003a */
[-C--:B------:R-:W5:Y:S08]  /*2c00*/  HMMA.1688.F16 R56, R94, R89.reuse, R56 ;  /* 0x000000595e38723c */ /* 0x080f700000000038 */
[-C--:B------:R-:W5:Y:S08]  /*2c10*/  HMMA.1688.F16 R54, R92, R89.reuse, R54 ;  /* 0x000000595c36723c */ /* 0x080f700000000036 */
        /* <DEDUP_REMOVED lines=9> */
[----:B------:R5:W5:Y:S06]  /*2cb0*/  HMMA.1688.F16 R34, R84, R91, R34 ;  /* 0x0000005b5422723c */ /* 0x000b6c0000000022 */
[----:B-----5:R-:W-:Y:S02]  /*2cc0*/  LDSM.16.M88.4 R88, [R100+UR4] ;  /* 0x000000046458783b */ /* 0x020fe40008000200 */
        /* <DEDUP_REMOVED lines=17> */
[----:B-----5:R-:W0:Y:S01]  /*2de0*/  LDSM.16.M88.4 R84, [R100+UR5] ;  /* 0x000000056454783b */ /* 0x020e220008000200 */
[----:B------:R-:W-:Y:S01]  /*2df0*/  @UP0 UIADD3 UR5, UR5, -0x80, URZ ;  /* 0xffffff8005050890 */ /* 0x000fe2000fffe03f */
[-C--:B-1----:R-:W5:Y:S01]  /*2e00*/  HMMA.1688.F16 R64, R68, R72.reuse, R64 ;  /* 0x000000484440723c */ /* 0x082f620000000040 */
[----:B------:R-:W-:Y:S07]  /*2e10*/  @!UP0 UIADD3 UR5, UR14, 0x80, URZ ;  /* 0x000000800e058890 */ /* 0x000fee000fffe03f */
[-C--:B------:R-:W5:Y:S01]  /*2e20*/  HMMA.1688.F16 R62, R70, R72.reuse, R62 ;  /* 0x00000048463e723c */ /* 0x080f62000000003e */
[----:B------:R-:W1:Y:S01]  /*2e30*/  LDSM.16.M88.4 R96, [R100+UR4+0x1000] ;  /* 0x001000046460783b */ /* 0x000e620008000200 */
[----:B------:R-:W-:Y:S02]  /*2e40*/  @UP0 UIADD3 UR4, UR4, -0x80, URZ ;  /* 0xffffff8004040890 */ /* 0x000fe4000fffe03f */
[----:B------:R-:W-:Y:S04]  /*2e50*/  @!UP0 UIADD3 UR4, UR15, 0x80, URZ ;  /* 0x000000800f048890 */ /* 0x000fe8000fffe03f */
        /* <DEDUP_REMOVED lines=14> */
[-C--:B--2---:R-:W5:Y:S01]  /*2f40*/  HMMA.1688.F16 R32, R68, R80.reuse, R32 ;  /* 0x000000504420723c */ /* 0x084f620000000020 */
[----:B------:R-:W-:Y:S07]  /*2f50*/  STS.128 [R165+UR20], R132 ;  /* 0x00000084a5007988 */ /* 0x000fee0008000c14 */
[-C--:B------:R-:W5:Y:S04]  /*2f60*/  HMMA.1688.F16 R30, R70, R80.reuse, R30 ;  /* 0x00000050461e723c */ /* 0x080f68000000001e */
[----:B------:R-:W-:Y:S04]  /*2f70*/  STS.128 [R164+UR20], R128 ;  /* 0x00000080a4007988 */ /* 0x000fe80008000c14 */
[-C--:B------:R-:W5:Y:S07]  /*2f80*/  HMMA.1688.F16 R28, R76, R80.reuse, R28 ;  /* 0x000000504c1c723c */ /* 0x080f6e000000001c */
[----:B------:R-:W-:Y:S01]  /*2f90*/  STS.128 [R165+UR20+0x800], R124 ;  /* 0x0008007ca5007988 */ /* 0x000fe20008000c14 */
[----:B------:R-:W5:Y:S08]  /*2fa0*/  HMMA.1688.F16 R26, R78, R80, R26 ;  /* 0x000000504e1a723c */ /* 0x000f70000000001a */
[-C--:B------:R-:W5:Y:S02]  /*2fb0*/  HMMA.1688.F16 R24, R78, R81.reuse, R24 ;  /* 0x000000514e18723c */ /* 0x080f640000000018 */
[----:B------:R-:W-:Y:S01]  /*2fc0*/  STS.128 [R164+UR20+0x800], R120 ;  /* 0x00080078a4007988 */ /* 0x000fe20008000c14 */
[----:B------:R-:W-:Y:S02]  /*2fd0*/  @UP0 UIADD3 UR20, UR20, 0x80, URZ ;  /* 0x0000008014140890 */ /* 0x000fe4000fffe03f */
[----:B------:R-:W-:Y:S03]  /*2fe0*/  @!UP0 UIADD3 UR20, UR10, -0x80, URZ ;  /* 0xffffff800a148890 */ /* 0x000fe6000fffe03f */
[-C--:B------:R-:W5:Y:S05]  /*2ff0*/  HMMA.1688.F16 R22, R76, R81.reuse, R22 ;  /* 0x000000514c16723c */ /* 0x080f6a0000000016 */
[----:B------:R2:W-:Y:S03]  /*3000*/  STS.128 [R165+UR21+0x4000], R116 ;  /* 0x00400074a5007988 */ /* 0x0005e60008000c15 */
[-C--:B------:R-:W5:Y:S08]  /*3010*/  HMMA.1688.F16 R20, R70, R81.reuse, R20 ;  /* 0x000000514614723c */ /* 0x080f700000000014 */
[----:B------:R-:W5:Y:S01]  /*3020*/  HMMA.1688.F16 R18, R68, R81, R18 ;  /* 0x000000514412723c */ /* 0x000f620000000012 */
[----:B------:R-:W-:Y:S01]  /*3030*/  STS.128 [R164+UR21+0x4000], R112 ;  /* 0x00400070a4007988 */ /* 0x000fe20008000c15 */
[C---:B--2---:R-:W-:Y:S06]  /*3040*/  LEA R116, R67.reuse, UR5, 0x4 ;  /* 0x0000000543747c11 */ /* 0x044fec000f8e20ff */
[-C--:B------:R-:W5:Y:S04]  /*3050*/  HMMA.1688.F16 R16, R68, R82.reuse, R16 ;  /* 0x000000524410723c */ /* 0x080f680000000010 */
[----:B------:R-:W-:Y:S04]  /*3060*/  STS.128 [R165+UR21+0x4800], R108 ;  /* 0x0048006ca5007988 */ /* 0x000fe80008000c15 */
[-C--:B------:R-:W5:Y:S07]  /*3070*/  HMMA.1688.F16 R14, R70, R82.reuse, R14 ;  /* 0x00000052460e723c */ /* 0x080f6e000000000e */
[----:B------:R2:W-:Y:S01]  /*3080*/  STS.128 [R164+UR21+0x4800], R104 ;  /* 0x00480068a4007988 */ /* 0x0005e20008000c15 */
[-C--:B------:R-:W5:Y:S01]  /*3090*/  HMMA.1688.F16 R12, R76, R82.reuse, R12 ;  /* 0x000000524c0c723c */ /* 0x080f62000000000c */
[----:B------:R-:W-:Y:S02]  /*30a0*/  @UP0 UIADD3 UR21, UR21, 0x80, URZ ;  /* 0x0000008015150890 */ /* 0x000fe4000fffe03f */
[----:B------:R-:W-:Y:S02]  /*30b0*/  @!UP0 UIADD3 UR21, UR11, -0x80, URZ ;  /* 0xffffff800b158890 */ /* 0x000fe4000fffe03f */
[----:B------:R-:W-:Y:S02]  /*30c0*/  UISETP.GT.AND UP0, UPT, UR22, 0x1, UPT ;  /* 0x000000011600788c */ /* 0x000fe4000bf04270 */
[----:B------:R-:W-:Y:S01]  /*30d0*/  UIADD3 UR22, UR22, -0x1, URZ ;  /* 0xffffffff16167890 */ /* 0x000fe2000fffe03f */
[----:B------:R-:W5:Y:S02]  /*30e0*/  HMMA.1688.F16 R10, R78, R82, R10 ;  /* 0x000000524e0a723c */ /* 0x000f64000000000a */
[----:B------:R-:W-:Y:S01]  /*30f0*/  BAR.SYNC.DEFER_BLOCKING 0x0 ;  /* 0x0000000000007b1d */ /* 0x000fe20000010000 */
[----:B------:R-:W-:Y:S05]  /*3100*/  PLOP3.LUT P0, PT, PT, PT, UP0, 0x80, 0x0 ;  /* 0x000000000000781c */ /* 0x000fea0003f0f008 */
[-C--:B------:R-:W5:Y:S08]  /*3110*/  HMMA.1688.F16 R8, R78, R83.reuse, R8 ;  /* 0x000000534e08723c */ /* 0x080f700000000008 */
[-C--:B------:R-:W5:Y:S08]  /*3120*/  HMMA.1688.F16 R6, R76, R83.reuse, R6 ;  /* 0x000000534c06723c */ /* 0x080f700000000006 */
[-C--:B------:R-:W5:Y:S08]  /*3130*/  HMMA.1688.F16 R4, R70, R83.reuse, R4 ;  /* 0x000000534604723c */ /* 0x080f700000000004 */
[----:B------:R5:W5:Y:S08]  /*3140*/  HMMA.1688.F16 R2, R68, R83, R2 ;  /* 0x000000534402723c */ /* 0x000b700000000002 */
[-C--:B0----5:R5:W5:Y:S08]  /*3150*/  HMMA.1688.F16 R64, R84, R88.reuse, R64 ;  /* 0x000000585440723c */ /* 0x0a1b700000000040 */
[-C--:B------:R5:W5:Y:S08]  /*3160*/  HMMA.1688.F16 R62, R86, R88.reuse, R62 ;  /* 0x00000058563e723c */ /* 0x080b70000000003e */
[-C--:B------:R5:W5:Y:S08]  /*3170*/  HMMA.1688.F16 R60, R92, R88.reuse, R60 ;  /* 0x000000585c3c723c */ /* 0x080b70000000003c */
[----:B------:R5:W5:Y:S08]  /*3180*/  HMMA.1688.F16 R58, R94, R88, R58 ;  /* 0x000000585e3a723c */ /* 0x000b70000000003a */
[-C--:B------:R5:W5:Y:S08]  /*3190*/  HMMA.1688.F16 R56, R94, R89.reuse, R56 ;  /* 0x000000595e38723c */ /* 0x080b700000000038 */
        /* <DEDUP_REMOVED lines=11> */
[-C--:B-1----:R5:W5:Y:S08]  /*3250*/  HMMA.1688.F16 R32, R84, R96.reuse, R32 ;  /* 0x000000605420723c */ /* 0x082b700000000020 */
[-C--:B------:R5:W5:Y:S01]  /*3260*/  HMMA.1688.F16 R30, R86, R96.reuse, R30 ;  /* 0x00000060561e723c */ /* 0x080b62000000001e */
[----:B------:R0:W1:Y:S01]  /*3270*/  LDSM.16.M88.4 R68, [R116] ;  /* 0x000000007444783b */ /* 0x0000620000000200 */
[----:B--2---:R-:W-:Y:S06]  /*3280*/  LEA R104, R67, UR4, 0x4 ;  /* 0x0000000443687c11 */ /* 0x004fec000f8e20ff */
[-C--:B------:R5:W5:Y:S04]  /*3290*/  HMMA.1688.F16 R28, R92, R96.reuse, R28 ;  /* 0x000000605c1c723c */ /* 0x080b68000000001c */
[----:B------:R0:W1:Y:S04]  /*32a0*/  LDSM.16.M88.4 R76, [R116+0x1000] ;  /* 0x00100000744c783b */ /* 0x0000680000000200 */
[----:B------:R5:W5:Y:S07]  /*32b0*/  HMMA.1688.F16 R26, R94, R96, R26 ;  /* 0x000000605e1a723c */ /* 0x000b6e000000001a */
[----:B------:R0:W1:Y:S01]  /*32c0*/  LDSM.16.M88.4 R72, [R104] ;  /* 0x000000006848783b */ /* 0x0000620000000200 */
[-C--:B------:R5:W5:Y:S08]  /*32d0*/  HMMA.1688.F16 R24, R94, R97.reuse, R24 ;  /* 0x000000615e18723c */ /* 0x080b700000000018 */
[-C--:B------:R5:W5:Y:S02]  /*32e0*/  HMMA.1688.F16 R22, R92, R97.reuse, R22 ;  /* 0x000000615c16723c */ /* 0x080b640000000016 */
[----:B------:R0:W1:Y:S06]  /*32f0*/  LDSM.16.M88.4 R80, [R104+0x1000] ;  /* 0x001000006850783b */ /* 0x00006c0000000200 */
        /* <DEDUP_REMOVED lines=9> */
[----:B------:R5:W5:Y:S01]  /*3390*/  HMMA.1688.F16 R2, R84, R99, R2 ;  /* 0x000000635402723c */ /* 0x000b620000000002 */
[----:B------:R-:W-:-:S07]  /*33a0*/  @P0 BRA `(.L_x_299) ;  /* 0xffffeed000000947 */ /* 0x000fce000383ffff */
.L_x_298:
[----:B------:R-:W-:-:S04]  /*33b0*/  ISETP.NE.U32.AND P0, PT, RZ, c[0x0][0x2f0], PT ;  /* 0x0000bc00ff007a0c */ /* 0x000fc80003f05070 */
[----:B------:R-:W-:-:S12]  /*33c0*/  ISETP.NE.AND.EX P0, PT, RZ, c[0x0][0x2f4], PT, P0 ;  /* 0x0000bd00ff007a0c */ /* 0x000fd80003f05300 */
[----:B------:R-:W-:Y:S02]  /*33d0*/  @P0 IMAD.MOV.U32 R66, RZ, RZ, c[0x0][0x2f0] ;  /* 0x0000bc00ff420624 */ /* 0x000fe400078e00ff */
[----:B------:R-:W-:-:S08]  /*33e0*/  @P0 IMAD.MOV.U32 R67, RZ, RZ, c[0x0][0x2f4] ;  /* 0x0000bd00ff430624 */ /* 0x000fd000078e00ff */
[----:B-----5:R3:W4:Y:S01]  /*33f0*/  @P0 LDG.E.U16.SYS R84, [R66] ;  /* 0x0000000042540381 */ /* 0x02072200001ee500 */
[----:B------:R-:W-:Y:S01]  /*3400*/  MOV R0, c[0x0][0x308] ;  /* 0x0000c20000007a02 */ /* 0x000fe20000000f00 */
[----:B------:R-:W-:Y:S01]  /*3410*/  ULDC UR5, c[0x0][0x1a8] ;  /* 0x00006a0000057ab9 */ /* 0x000fe20000000800 */
[----:B01----:R-:W-:Y:S01]  /*3420*/  IMAD.MOV.U32 R69, RZ, RZ, -0x1 ;  /* 0xffffffffff457424 */ /* 0x003fe200078e00ff */
[----:B------:R-:W-:Y:S01]  /*3430*/  UIMAD UR5, UR28, UR5, UR29 ;  /* 0x000000051c0572a4 */ /* 0x000fe2000f8e021d */
[----:B------:R-:W-:Y:S01]  /*3440*/  MOV R68, c[0x0][0x308] ;  /* 0x0000c20000447a02 */ /* 0x000fe20000000f00 */
[----:B------:R-:W-:Y:S02]  /*3450*/  UMOV UR4, 0x4 ;  /* 0x0000000400047882 */ /* 0x000fe40000000000 */
[----:B------:R-:W-:Y:S02]  /*3460*/  ULDC.64 UR6, c[0x0][0x300] ;  /* 0x0000c00000067ab9 */ /* 0x000fe40000000a00 */
[----:B------:R-:W-:-:S03]  /*3470*/  UIMAD.WIDE UR6, UR5, UR4, UR6 ;  /* 0x00000004050672a5 */ /* 0x000fc6000f8e0206 */
[----:B------:R-:W-:Y:S01]  /*3480*/  ULDC.U16 UR4, c[0x0][0x2ec] ;  /* 0x0000bb0000047ab9 */ /* 0x000fe20000000400 */
[----:B------:R-:W0:Y:S01]  /*3490*/  @!P0 LDC.U16 R84, c[0x0][0x2e8] ;  /* 0x0000ba00ff548b82 */ /* 0x000e220000000400 */
[----:B------:R-:W-:Y:S01]  /*34a0*/  ISETP.NE.AND P0, PT, R0, 0x1, PT ;  /* 0x000000010000780c */ /* 0x000fe20003f05270 */
[----:B------:R-:W-:-:S11]  /*34b0*/  IMAD.U32 R0, RZ, RZ, UR4 ;  /* 0x00000004ff007e24 */ /* 0x000fd6000f8e00ff */
[----:B------:R-:W-:Y:S05]  /*34c0*/  @P0 BRA `(.L_x_300) ;  /* 0x000000f000000947 */ /* 0x000fea0003800000 */
[----:B---3--:R-:W-:Y:S01]  /*34d0*/  IMAD.MOV.U32 R66, RZ, RZ, c[0x0][0x1b0] ;  /* 0x00006c00ff427624 */ /* 0x008fe200078e00ff */
        /* <DEDUP_REMOVED lines=8> */
[----:B------:R-:W3:Y:S02]  /*3560*/  LDG.E.STRONG.GPU R69, [UR6] ;  /* 0x00000006ff457981 */ /* 0x000ee4000c1f4900 */
[----:B---3--:R-:W-:-:S05]  /*3570*/  CCTL.IVALL ;  /* 0x00000000ff00798f */ /* 0x008fca0002000000 */
.L_x_302:
[----:B------:R-:W-:Y:S05]  /*3580*/  BSYNC B0 ;  /* 0x0000000000007941 */ /* 0x000fea0003800000 */
.L_x_301:
[----:B------:R-:W-:-:S04]  /*3590*/  IADD3 R67, R66, -0x1, RZ ;  /* 0xffffffff42437810 */ /* 0x000fc80007ffe0ff */
[----:B------:R-:W-:-:S04]  /*35a0*/  ISETP.NE.AND P1, PT, R67, R144, PT ;  /* 0x000000904300720c */ /* 0x000fc80003f25270 */
[----:B------:R-:W-:Y:S02]  /*35b0*/  SEL R0, R0, 0xffff, !P1 ;  /* 0x0000ffff00007807 */ /* 0x000fe40004800000 */
.L_x_300:
[----:B---3--:R-:W-:Y:S01]  /*35c0*/  SHF.R.S32.HI R157, RZ, 0x5, R157 ;  /* 0x00000005ff9d7819 */ /* 0x008fe2000001149d */
[----:B------:R-:W-:Y:S01]  /*35d0*/  IMAD.U32 R89, RZ, RZ, UR29 ;  /* 0x0000001dff597e24 */ /* 0x000fe2000f8e00ff */
[----:B------:R-:W-:Y:S01]  /*35e0*/  LEA.HI R66, R158, R145, RZ, 0x7 ;  /* 0x000000919e427211 */ /* 0x000fe200078f38ff */
[----:B------:R-:W-:Y:S01]  /*35f0*/  IMAD.MOV.U32 R73, RZ, RZ, c[0x0][0x1b0] ;  /* 0x00006c00ff497624 */ /* 0x000fe200078e00ff */
[----:B------:R-:W-:Y:S01]  /*3600*/  SHF.R.S32.HI R70, RZ, 0x1f, R157 ;  /* 0x0000001fff467819 */ /* 0x000fe2000001149d */
[----:B------:R-:W-:Y:S01]  /*3610*/  ULEA UR24, UR25, UR24, 0x1 ;  /* 0x0000001819187291 */ /* 0x000fe2000f8e083f */
[----:B------:R-:W-:Y:S01]  /*3620*/  LEA.HI R75, R155, R156, RZ, 0x4 ;  /* 0x0000009c9b4b7211 */ /* 0x000fe200078f20ff */
[----:B------:R-:W-:Y:S01]  /*3630*/  USHF.L.U32 UR23, UR23, 0x5, URZ ;  /* 0x0000000517177899 */ /* 0x000fe2000800063f */
[----:B------:R-:W-:Y:S01]  /*3640*/  LEA.HI R70, R70, R157, RZ, 0x2 ;  /* 0x0000009d46467211 */ /* 0x000fe200078f10ff */
[----:B------:R-:W-:Y:S01]  /*3650*/  USHF.L.U32 UR24, UR24, 0x3, URZ ;  /* 0x0000000318187899 */ /* 0x000fe2000800063f */
[----:B------:R-:W-:Y:S01]  /*3660*/  LOP3.LUT R72, R66, 0xffffff80, RZ, 0xc0, !PT ;  /* 0xffffff8042487812 */ /* 0x000fe200078ec0ff */
[----:B------:R-:W-:Y:S01]  /*3670*/  IMAD.MOV.U32 R88, RZ, RZ, c[0x0][0x278] ;  /* 0x00009e00ff587624 */ /* 0x000fe200078e00ff */
[----:B------:R-:W-:Y:S01]  /*3680*/  LOP3.LUT R70, R70, 0xfffffffc, RZ, 0xc0, !PT ;  /* 0xfffffffc46467812 */ /* 0x000fe200078ec0ff */
[----:B------:R-:W-:Y:S01]  /*3690*/  UIMAD UR23, UR24, 0x48, UR23 ;  /* 0x00000048181778a4 */ /* 0x000fe2000f8e0217 */
[C---:B------:R-:W-:Y:S01]  /*36a0*/  LOP3.LUT R71, R75.reuse, 0x1ffffff0, RZ, 0xc0, !PT ;  /* 0x1ffffff04b477812 */ /* 0x040fe200078ec0ff */
[----:B------:R-:W-:Y:S01]  /*36b0*/  IMAD.MOV.U32 R87, RZ, RZ, c[0x0][0x27c] ;  /* 0x00009f00ff577624 */ /* 0x000fe200078e00ff */
[----:B------:R-:W-:Y:S01]  /*36c0*/  LEA.HI.SX32 R75, R75, R72, 0x1c ;  /* 0x000000484b4b7211 */ /* 0x000fe200078fe2ff */
[----:B------:R-:W-:Y:S01]  /*36d0*/  IMAD.IADD R70, R157, 0x1, -R70 ;  /* 0x000000019d467824 */ /* 0x000fe200078e0a46 */
[----:B------:R-:W-:Y:S01]  /*36e0*/  SHF.R.S32.HI R66, RZ, 0x7, R66 ;  /* 0x00000007ff427819 */ /* 0x000fe20000011442 */
[----:B------:R-:W-:Y:S01]  /*36f0*/  IMAD.IADD R86, R156, 0x1, -R71 ;  /* 0x000000019c567824 */ /* 0x000fe200078e0a47 */
[----:B------:R-:W-:-:S02]  /*3700*/  ISETP.GT.AND P2, PT, R73, 0x1, PT ;  /* 0x000000014900780c */ /* 0x000fc40003f44270 */
[----:B--2---:R-:W-:Y:S01]  /*3710*/  LEA.HI R76, R70, R70, RZ, 0x1 ;  /* 0x00000046464c7211 */ /* 0x004fe200078f08ff */
[----:B------:R-:W-:Y:S01]  /*3720*/  IMAD R71, R66, -0x70, R75 ;  /* 0xffffff9042477824 */ /* 0x000fe200078e024b */
[C---:B------:R-:W-:Y:S01]  /*3730*/  LOP3.LUT R78, R145.reuse, 0x1f, RZ, 0xc0, !PT ;  /* 0x0000001f914e7812 */ /* 0x040fe200078ec0ff */
[----:B------:R-:W-:Y:S01]  /*3740*/  IMAD.SHL.U32 R86, R86, 0x8, RZ ;  /* 0x0000000856567824 */ /* 0x000fe200078e00ff */
[----:B------:R-:W-:Y:S02]  /*3750*/  LOP3.LUT R67, R76, 0x3ffffffe, RZ, 0xc0, !PT ;  /* 0x3ffffffe4c437812 */ /* 0x000fe400078ec0ff */
[----:B------:R-:W-:Y:S02]  /*3760*/  SHF.R.S32.HI R76, RZ, 0x1, R76 ;  /* 0x00000001ff4c7819 */ /* 0x000fe4000001144c */
[----:B------:R-:W-:Y:S01]  /*3770*/  LOP3.LUT R85, R145, 0x3, RZ, 0xc0, !PT ;  /* 0x0000000391557812 */ /* 0x000fe200078ec0ff */
[----:B------:R-:W-:Y:S01]  /*3780*/  IMAD.IADD R70, R70, 0x1, -R67 ;  /* 0x0000000146467824 */ /* 0x000fe200078e0a43 */
[----:B------:R-:W-:Y:S01]  /*3790*/  SHF.R.U32.HI R78, RZ, 0x2, R78 ;  /* 0x00000002ff4e7819 */ /* 0x000fe2000001164e */
[----:B------:R-:W-:Y:S01]  /*37a0*/  IMAD.U32 R67, RZ, RZ, UR28 ;  /* 0x0000001cff437e24 */ /* 0x000fe2000f8e00ff */
[----:B------:R-:W-:Y:S01]  /*37b0*/  ISETP.NE.U32.AND P6, PT, RZ, c[0x0][0x2e0], PT ;  /* 0x0000b800ff007a0c */ /* 0x000fe20003fc5070 */
[----:B------:R-:W-:-:S02]  /*37c0*/  IMAD R75, R76, 0x40, R75 ;  /* 0x000000404c4b7824 */ /* 0x000fc400078e024b */
[----:B------:R-:W-:Y:S02]  /*37d0*/  IMAD R72, R67, 0x80, R86 ;  /* 0x0000008043487824 */ /* 0x000fe400078e0256 */
[----:B------:R-:W-:Y:S02]  /*37e0*/  IMAD R74, R70, 0x4, R75 ;  /* 0x00000004464a7824 */ /* 0x000fe400078e024b */
[C---:B------:R-:W-:Y:S01]  /*37f0*/  IMAD.WIDE R66, R72.reuse, 0x2, RZ ;  /* 0x0000000248427825 */ /* 0x040fe200078e02ff */
[----:B------:R-:W-:Y:S02]  /*3800*/  ISETP.GE.AND P4, PT, R72, c[0x0][0x178], PT ;  /* 0x00005e0048007a0c */ /* 0x000fe40003f86270 */
[----:B------:R-:W-:Y:S01]  /*3810*/  LEA R89, R89, R74, 0x7 ;  /* 0x0000004a59597211 */ /* 0x000fe200078e38ff */
[----:B------:R-:W-:Y:S01]  /*3820*/  IMAD R71, R76, 0x8, R71 ;  /* 0x000000084c477824 */ /* 0x000fe200078e0247 */
[----:B------:R-:W-:Y:S01]  /*3830*/  LOP3.LUT R66, R66, 0xfffffff0, RZ, 0xc0, !PT ;  /* 0xfffffff042427812 */ /* 0x000fe200078ec0ff */
[----:B------:R-:W-:Y:S01]  /*3840*/  IMAD.SHL.U32 R86, R86, 0x2, RZ ;  /* 0x0000000256567824 */ /* 0x000fe200078e00ff */
[----:B------:R-:W-:Y:S01]  /*3850*/  LOP3.LUT R67, R67, 0x1fffffff, RZ, 0xc0, !PT ;  /* 0x1fffffff43437812 */ /* 0x000fe200078ec0ff */
[----:B------:R-:W-:Y:S01]  /*3860*/  IMAD R71, R70, 0x4, R71 ;  /* 0x0000000446477824 */ /* 0x000fe200078e0247 */
[----:B------:R-:W-:Y:S01]  /*3870*/  SHF.R.S32.HI R94, RZ, 0x1f, R89 ;  /* 0x0000001fff5e7819 */ /* 0x000fe20000011459 */
[----:B------:R-:W-:Y:S01]  /*3880*/  IMAD R85, R78, 0x48, R85 ;  /* 0x000000484e557824 */ /* 0x000fe200078e0255 */
[----:B------:R-:W-:Y:S01]  /*3890*/  LOP3.LUT R86, R86, 0xfffffff0, RZ, 0xc0, !PT ;  /* 0xfffffff056567812 */ /* 0x000fe200078ec0ff */
[----:B------:R-:W-:Y:S01]  /*38a0*/  IMAD.WIDE.U32 R72, R89, c[0x0][0x2a0], R66 ;  /* 0x0000a80059487a25 */ /* 0x000fe200078e0042 */
[----:B------:R-:W-:-:S02]  /*38b0*/  ISETP.NE.AND.EX P6, PT, RZ, c[0x0][0x2e4], !P4, P6 ;  /* 0x0000b900ff007a0c */ /* 0x000fc400067c5360 */
[----:B------:R-:W-:Y:S01]  /*38c0*/  IADD3 R85, R85, UR23, RZ ;  /* 0x0000001755557c10 */ /* 0x000fe2000fffe0ff */
[----:B------:R-:W-:Y:S01]  /*38d0*/  IMAD R70, R94, c[0x0][0x2a0], RZ ;  /* 0x0000a8005e467a24 */ /* 0x000fe200078e02ff */
[----:B------:R-:W-:Y:S01]  /*38e0*/  IADD3 R92, P3, R72, c[0x0][0x2e0], RZ ;  /* 0x0000b800485c7a10 */ /* 0x000fe20007f7e0ff */
[----:B------:R-:W-:-:S04]  /*38f0*/  IMAD.WIDE.U32 R66, R89, c[0x0][0x258], R66 ;  /* 0x0000960059427a25 */ /* 0x000fc800078e0042 */
[----:B------:R-:W-:Y:S01]  /*3900*/  IMAD R94, R94, c[0x0][0x258], RZ ;  /* 0x000096005e5e7a24 */ /* 0x000fe200078e02ff */
[----:B------:R-:W-:Y:S01]  /*3910*/  IADD3 R93, P1, R66, c[0x0][0x298], RZ ;  /* 0x0000a600425d7a10 */ /* 0x000fe20007f3e0ff */
[C---:B------:R-:W-:Y:S02]  /*3920*/  IMAD R91, R89.reuse, c[0x0][0x2a4], R70 ;  /* 0x0000a900595b7a24 */ /* 0x040fe400078e0246 */
[----:B------:R-:W-:Y:S02]  /*3930*/  IMAD R94, R89, c[0x0][0x25c], R94 ;  /* 0x00009700595e7a24 */ /* 0x000fe400078e025e */
[----:B------:R-:W-:Y:S01]  /*3940*/  IMAD.MOV.U32 R74, RZ, RZ, c[0x0][0x170] ;  /* 0x00005c00ff4a7624 */ /* 0x000fe200078e00ff */
[----:B------:R-:W-:Y:S01]  /*3950*/  IADD3.X R91, R73, c[0x0][0x2e4], R91, P3, !PT ;  /* 0x0000b900495b7a10 */ /* 0x000fe20001ffe45b */
[----:B------:R-:W-:Y:S01]  /*3960*/  IMAD R86, R71, 0x120, R86 ;  /* 0x0000012047567824 */ /* 0x000fe200078e0256 */
[----:B------:R-:W-:Y:S01]  /*3970*/  IADD3.X R94, R67, c[0x0][0x29c], R94, P1, !PT ;  /* 0x0000a700435e7a10 */ /* 0x000fe20000ffe45e */
[----:B------:R-:W-:Y:S01]  /*3980*/  IMAD R90, R74, c[0x0][0x160], RZ ;  /* 0x000058004a5a7a24 */ /* 0x000fe200078e02ff */
[----:B------:R-:W-:Y:S01]  /*3990*/  ISETP.EQ.AND P1, PT, R68, 0x1, PT ;  /* 0x000000014400780c */ /* 0x000fe20003f22270 */
[----:B------:R-:W-:Y:S01]  /*39a0*/  IMAD.MOV.U32 R73, RZ, RZ, c[0x0][0x260] ;  /* 0x00009800ff497624 */ /* 0x000fe200078e00ff */
[----:B------:R-:W-:Y:S01]  /*39b0*/  ISETP.NE.U32.AND P3, PT, RZ, c[0x0][0x298], PT ;  /* 0x0000a600ff007a0c */ /* 0x000fe20003f65070 */
[----:B------:R-:W-:Y:S01]  /*39c0*/  IMAD.MOV.U32 R66, RZ, RZ, c[0x0][0x260] ;  /* 0x00009800ff427624 */ /* 0x000fe200078e00ff */
[----:B------:R-:W-:Y:S01]  /*39d0*/  MOV R67, c[0x0][0x264] ;  /* 0x0000990000437a02 */ /* 0x000fe20000000f00 */
[----:B------:R-:W-:Y:S01]  /*39e0*/  IMAD.MOV.U32 R72, RZ, RZ, c[0x0][0x264] ;  /* 0x00009900ff487624 */ /* 0x000fe200078e00ff */
[----:B------:R-:W-:Y:S01]  /*39f0*/  ISETP.NE.AND.EX P3, PT, RZ, c[0x0][0x29c], !P4, P3 ;  /* 0x0000a700ff007a0c */ /* 0x000fe20006765330 */
[----:B------:R-:W-:-:S02]  /*3a00*/  IMAD.MOV.U32 R71, RZ, RZ, c[0x0][0x278] ;  /* 0x00009e00ff477624 */ /* 0x000fc400078e00ff */
[----:B------:R-:W-:Y:S01]  /*3a10*/  IMAD.MOV.U32 R70, RZ, RZ, c[0x0][0x27c] ;  /* 0x00009f00ff467624 */ /* 0x000fe200078e00ff */
[----:B------:R-:W-:Y:S01]  /*3a20*/  SEL R75, RZ, 0x1, !P3 ;  /* 0x00000001ff4b7807 */ /* 0x000fe20005800000 */
[----:B------:R-:W-:Y:S01]  /*3a30*/  IMAD R90, R90, c[0x0][0x174], RZ ;  /* 0x00005d005a5a7a24 */ /* 0x000fe200078e02ff */
[----:B------:R-:W-:Y:S05]  /*3a40*/  @P2 BRA P1, `(.L_x_303) ;  /* 0x000001d000002947 */ /* 0x000fea0000800000 */
[----:B------:R-:W-:-:S12]  /*3a50*/  ISETP.NE.AND P1, PT, R68, 0x2, PT ;  /* 0x000000024400780c */ /* 0x000fd80003f25270 */
[----:B------:R-:W-:Y:S05]  /*3a60*/  @P1 BRA `(.L_x_304) ;  /* 0x0000038000001947 */ /* 0x000fea0003800000 */
[----:B------:R-:W-:Y:S01]  /*3a70*/  MOV R68, c[0x0][0x160] ;  /* 0x0000580000447a02 */ /* 0x000fe20000000f00 */
[----:B------:R-:W-:Y:S01]  /*3a80*/  IMAD.WIDE.U32 R70, R144, c[0x0][0x160], RZ ;  /* 0x0000580090467a25 */ /* 0x000fe200078e00ff */
[----:B------:R-:W-:Y:S02]  /*3a90*/  SHF.R.S32.HI R69, RZ, 0x1f, R144 ;  /* 0x0000001fff457819 */ /* 0x000fe40000011490 */
[----:B------:R-:W-:-:S03]  /*3aa0*/  SHF.R.S32.HI R68, RZ, 0x1f, R68 ;  /* 0x0000001fff447819 */ /* 0x000fc60000011444 */
[----:B------:R-:W-:Y:S02]  /*3ab0*/  IMAD R69, R69, c[0x0][0x160], RZ ;  /* 0x0000580045457a24 */ /* 0x000fe400078e02ff */
[----:B------:R-:W-:-:S04]  /*3ac0*/  IMAD.WIDE.U32 R72, R70, c[0x0][0x170], RZ ;  /* 0x00005c0046487a25 */ /* 0x000fc800078e00ff */
[----:B------:R-:W-:Y:S02]  /*3ad0*/  IMAD R69, R144, R68, R69 ;  /* 0x0000004490457224 */ /* 0x000fe400078e0245 */
[----:B------:R-:W-:-:S03]  /*3ae0*/  IMAD.WIDE.U32 R76, R72, c[0x0][0x174], RZ ;  /* 0x00005d00484c7a25 */ /* 0x000fc600078e00ff */
[----:B------:R-:W-:Y:S02]  /*3af0*/  IADD3 R68, R71, R69, RZ ;  /* 0x0000004547447210 */ /* 0x000fe40007ffe0ff */
[----:B------:R-:W-:-:S03]  /*3b00*/  SHF.R.S32.HI R69, RZ, 0x1f, R74 ;  /* 0x0000001fff457819 */ /* 0x000fc6000001144a */
[----:B------:R-:W-:-:S04]  /*3b10*/  IMAD R68, R68, c[0x0][0x170], RZ ;  /* 0x00005c0044447a24 */ /* 0x000fc800078e02ff */
[----:B------:R-:W-:Y:S01]  /*3b20*/  IMAD R69, R69, R70, R68 ;  /* 0x0000004645457224 */ /* 0x000fe200078e0244 */
[----:B------:R-:W-:-:S04]  /*3b30*/  MOV R68, c[0x0][0x174] ;  /* 0x00005d0000447a02 */ /* 0x000fc80000000f00 */
[----:B------:R-:W-:Y:S02]  /*3b40*/  IADD3 R69, R73, R69, RZ ;  /* 0x0000004549457210 */ /* 0x000fe40007ffe0ff */
[----:B------:R-:W-:Y:S02]  /*3b50*/  SHF.R.S32.HI R71, RZ, 0x1f, R68 ;  /* 0x0000001fff477819 */ /* 0x000fe40000011444 */
[----:B------:R-:W-:Y:S01]  /*3b60*/  MOV R68, c[0x0][0x178] ;  /* 0x00005e0000447a02 */ /* 0x000fe20000000f00 */
[----:B------:R-:W-:-:S04]  /*3b70*/  IMAD R69, R69, c[0x0][0x174], RZ ;  /* 0x00005d0045457a24 */ /* 0x000fc800078e02ff */
[----:B------:R-:W-:Y:S01]  /*3b80*/  IMAD R69, R71, R72, R69 ;  /* 0x0000004847457224 */ /* 0x000fe200078e0245 */
[----:B------:R-:W-:Y:S01]  /*3b90*/  SHF.R.S32.HI R71, RZ, 0x1f, R68 ;  /* 0x0000001fff477819 */ /* 0x000fe20000011444 */
[----:B------:R-:W-:-:S03]  /*3ba0*/  IMAD.WIDE.U32 R72, R76, c[0x0][0x178], RZ ;  /* 0x00005e004c487a25 */ /* 0x000fc600078e00ff */
[----:B------:R-:W-:Y:S02]  /*3bb0*/  IADD3 R69, R77, R69, RZ ;  /* 0x000000454d457210 */ /* 0x000fe40007ffe0ff */
[----:B------:R-:W-:-:S03]  /*3bc0*/  LEA R92, P1, R72, R92, 0x1 ;  /* 0x0000005c485c7211 */ /* 0x000fc600078208ff */
[----:B------:R-:W-:-:S04]  /*3bd0*/  IMAD R69, R69, c[0x0][0x178], RZ ;  /* 0x00005e0045457a24 */ /* 0x000fc800078e02ff */
[----:B------:R-:W-:-:S05]  /*3be0*/  IMAD R69, R71, R76, R69 ;  /* 0x0000004c47457224 */ /* 0x000fca00078e0245 */
[----:B------:R-:W-:-:S04]  /*3bf0*/  IADD3 R69, R73, R69, RZ ;  /* 0x0000004549457210 */ /* 0x000fc80007ffe0ff */
[----:B------:R-:W-:Y:S01]  /*3c00*/  LEA.HI.X R91, R72, R91, R69, 0x1, P1 ;  /* 0x0000005b485b7211 */ /* 0x000fe200008f0c45 */
[----:B------:R-:W-:Y:S05]  /*3c10*/  BRA `(.L_x_304) ;  /* 0x000001d000007947 */ /* 0x000fea0003800000 */
.L_x_303:
        /* <DEDUP_REMOVED lines=10> */
[----:B------:R-:W1:Y:S02]  /*3cc0*/  B2R.RESULT RZ, P2 ;  /* 0x0000000000ff731c */ /* 0x000e640000044000 */
[----:B-1----:R-:W-:Y:S05]  /*3cd0*/  @!P2 BRA `(.L_x_305) ;  /* 0x000000f00000a947 */ /* 0x002fea0003800000 */
[----:B------:R-:W-:-:S12]  /*3ce0*/  ISETP.GT.AND P2, PT, R145, RZ, PT ;  /* 0x000000ff9100720c */ /* 0x000fd80003f44270 */
.L_x_307:
[----:B------:R-:W-:Y:S05]  /*3cf0*/  @P2 BRA `(.L_x_306) ;  /* 0x0000002000002947 */ /* 0x000fea0003800000 */
[----:B------:R-:W2:Y:S02]  /*3d00*/  LDG.E.STRONG.GPU R69, [UR6] ;  /* 0x00000006ff457981 */ /* 0x000ea4000c1f4900 */
[----:B--2---:R-:W-:-:S05]  /*3d10*/  CCTL.IVALL ;  /* 0x00000000ff00798f */ /* 0x004fca0002000000 */
.L_x_306:
[----:B------:R-:W-:Y:S01]  /*3d20*/  ISETP.NE.AND P1, PT, R69, R144, PT ;  /* 0x000000904500720c */ /* 0x000fe20003f25270 */
[----:B------:R-:W-:Y:S11]  /*3d30*/  WARPSYNC 0xffffffff ;  /* 0xffffffff00007948 */ /* 0x000ff60003800000 */
[----:B------:R-:W-:Y:S05]  /*3d40*/  BAR.RED.AND.DEFER_BLOCKING 0x0, P1 ;  /* 0x0000000000007b1d */ /* 0x000fea0000814400 */
[----:B------:R-:W1:Y:S02]  /*3d50*/  B2R.RESULT RZ, P1 ;  /* 0x0000000000ff731c */ /* 0x000e640000024000 */
[----:B-1----:R-:W-:Y:S05]  /*3d60*/  @!P1 BRA `(.L_x_305) ;  /* 0x0000006000009947 */ /* 0x002fea0003800000 */
.L_x_308:
[----:B------:R-:W-:Y:S01]  /*3d70*/  VOTE.ANY R68, PT, PT ;  /* 0x0000000000447806 */ /* 0x000fe200038e0100 */
[----:B------:R-:W-:Y:S01]  /*3d80*/  YIELD ;  /* 0x0000000000007946 */ /* 0x000fe20003800000 */
[----:B------:R-:W-:-:S02]  /*3d90*/  VOTEU.ANY UR4, UPT, PT ;  /* 0x0000000000047886 */ /* 0x000fc400038e0100 */
[----:B------:R-:W-:-:S12]  /*3da0*/  LOP3.LUT P1, RZ, R68, UR4, RZ, 0xc, !PT ;  /* 0x0000000444ff7c12 */ /* 0x000fd8000f820cff */
[----:B0---4-:R-:W-:Y:S05]  /*3db0*/  @!P1 BRA.U `(.L_x_307) ;  /* 0xffffff3100009947 */ /* 0x011fea000383ffff */
[----:B------:R-:W-:Y:S05]  /*3dc0*/  BRA `(.L_x_308) ;  /* 0xffffffa000007947 */ /* 0x000fea000383ffff */
.L_x_305:
[----:B------:R-:W-:Y:S04]  /*3dd0*/  WARPSYNC 0xffffffff ;  /* 0xffffffff00007948 */ /* 0x000fe80003800000 */
[----:B------:R-:W-:Y:S05]  /*3de0*/  BAR.SYNC.DEFER_BLOCKING 0x0 ;  /* 0x0000000000007b1d */ /* 0x000fea0000010000 */
.L_x_304:
[----:B------:R-:W-:Y:S01]  /*3df0*/  PRMT R75, R75, 0x9910, RZ ;  /* 0x000099104b4b7816 */ /* 0x000fe200000000ff */
[----:B------:R-:W-:-:S03]  /*3e00*/  CS2R R72, SRZ ;  /* 0x0000000000487805 */ /* 0x000fc6000001ff00 */
[----:B------:R-:W-:Y:S02]  /*3e10*/  ISETP.NE.AND P1, PT, R75, RZ, PT ;  /* 0x000000ff4b00720c */ /* 0x000fe40003f25270 */
[----:B------:R-:W-:Y:S02]  /*3e20*/  CS2R R74, SRZ ;  /* 0x00000000004a7805 */ /* 0x000fe4000001ff00 */
[----:B------:R-:W-:-:S12]  /*3e30*/  ISETP.LT.AND P2, PT, R89, R90, P1 ;  /* 0x0000005a5900720c */ /* 0x000fd80000f41270 */
[----:B------:R-:W-:Y:S02]  /*3e40*/  @P2 IMAD.MOV.U32 R76, RZ, RZ, R93 ;  /* 0x000000ffff4c2224 */ /* 0x000fe400078e005d */
[----:B------:R-:W-:-:S08]  /*3e50*/  @P2 IMAD.MOV.U32 R77, RZ, RZ, R94 ;  /* 0x000000ffff4d2224 */ /* 0x000fd000078e005e */
[----:B------:R1:W2:Y:S01]  /*3e60*/  @P2 LDG.E.LTC128B.128.SYS R72, [R76] ;  /* 0x000000004c482381 */ /* 0x0002a200001eed20 */
[----:B------:R-:W-:Y:S01]  /*3e70*/  IADD3 R95, R89, 0x2, RZ ;  /* 0x00000002595f7810 */ /* 0x000fe20007ffe0ff */
[----:B------:R-:W-:Y:S01]  /*3e80*/  CS2R R68, SRZ ;  /* 0x0000000000447805 */ /* 0x000fe2000001ff00 */
[----:B------:R-:W-:Y:S01]  /*3e90*/  IADD3 R66, P2, R66, R93, RZ ;  /* 0x0000005d42427210 */ /* 0x000fe20007f5e0ff */
[----:B------:R-:W-:Y:S01]  /*3ea0*/  CS2R R70, SRZ ;  /* 0x0000000000467805 */ /* 0x000fe2000001ff00 */
[----:B------:R-:W-:-:S03]  /*3eb0*/  ISETP.LT.AND P3, PT, R95, R90, P1 ;  /* 0x0000005a5f00720c */ /* 0x000fc60000f61270 */
[----:B------:R-:W-:-:S09]  /*3ec0*/  IMAD.X R67, R67, 0x1, R94, P2 ;  /* 0x0000000143437824 */ /* 0x000fd200010e065e */
[----:B------:R-:W3:Y:S04]  /*3ed0*/  @P3 LDG.E.LTC128B.128.SYS R68, [R66] ;  /* 0x0000000042443381 */ /* 0x000ee800001eed20 */
        /* <DEDUP_REMOVED lines=11> */
[----:B-1----:R-:W3:Y:S01]  /*3f90*/  LDS.U.128 R76, [R86+0x240] ;  /* 0x00024000564c7984 */ /* 0x002ee20000001c00 */
[----:B0-2-4-:R-:W-:-:S02]  /*3fa0*/  HFMA2 R80, R84.H0_H0, R80, R72 ;  /* 0x0000005054507231 */ /* 0x015fc40000000848 */
[C---:B------:R-:W-:Y:S02]  /*3fb0*/  HFMA2 R81, R84.reuse.H0_H0, R81, R73 ;  /* 0x0000005154517231 */ /* 0x040fe40000000849 */
[C---:B------:R-:W-:Y:S02]  /*3fc0*/  HFMA2 R82, R84.reuse.H0_H0, R82, R74 ;  /* 0x0000005254527231 */ /* 0x040fe4000000084a */
[----:B------:R-:W-:Y:S02]  /*3fd0*/  HFMA2 R83, R84.H0_H0, R83, R75 ;  /* 0x0000005354537231 */ /* 0x000fe4000000084b */
[----:B------:R-:W-:Y:S02]  /*3fe0*/  SHF.R.U32.HI R97, RZ, 0x10, R80 ;  /* 0x00000010ff617819 */ /* 0x000fe40000011650 */
[--C-:B------:R-:W-:Y:S02]  /*3ff0*/  PRMT R99, R80, 0x5410, R81.reuse ;  /* 0x0000541050637816 */ /* 0x100fe40000000051 */
[----:B------:R-:W-:-:S02]  /*4000*/  SHF.R.U32.HI R2, RZ, 0x10, R81 ;  /* 0x00000010ff027819 */ /* 0x000fc40000011651 */
[--C-:B------:R-:W-:Y:S02]  /*4010*/  IMAD.MOV.U32 R101, RZ, RZ, R83.reuse ;  /* 0x000000ffff657224 */ /* 0x100fe400078e0053 */
[----:B------:R-:W-:Y:S01]  /*4020*/  HSETP2.GEU.AND P4, P3, R99, R0.H0_H0, PT ;  /* 0x2000000063007234 */ /* 0x000fe20003b8e000 */
[--C-:B------:R-:W-:Y:S01]  /*4030*/  PRMT R99, R97, 0x5410, R82.reuse ;  /* 0x0000541061637816 */ /* 0x100fe20000000052 */
[C---:B---3--:R-:W-:Y:S01]  /*4040*/  HFMA2 R76, R84.reuse.H0_H0, R76, R68 ;  /* 0x0000004c544c7231 */ /* 0x048fe20000000844 */
[----:B------:R-:W-:Y:S01]  /*4050*/  PRMT R83, R2, 0x5410, R83 ;  /* 0x0000541002537816 */ /* 0x000fe20000000053 */
[C---:B------:R-:W-:Y:S01]  /*4060*/  HFMA2 R77, R84.reuse.H0_H0, R77, R69 ;  /* 0x0000004d544d7231 */ /* 0x040fe20000000845 */
[----:B------:R-:W-:Y:S01]  /*4070*/  SHF.R.U32.HI R103, RZ, 0x10, R101 ;  /* 0x00000010ff677819 */ /* 0x000fe20000011665 */
[C---:B------:R-:W-:Y:S02]  /*4080*/  HFMA2 R78, R84.reuse.H0_H0, R78, R70 ;  /* 0x0000004e544e7231 */ /* 0x040fe40000000846 */
[----:B------:R-:W-:Y:S01]  /*4090*/  HSETP2.GEU.AND P5, P2, R99, R0.H0_H0, PT ;  /* 0x2000000063007234 */ /* 0x000fe20003aae000 */
[----:B------:R-:W-:Y:S01]  /*40a0*/  SHF.R.U32.HI R99, RZ, 0x10, R82 ;  /* 0x00000010ff637819 */ /* 0x000fe20000011652 */
[----:B------:R-:W-:Y:S01]  /*40b0*/  HFMA2 R79, R84.H0_H0, R79, R71 ;  /* 0x0000004f544f7231 */ /* 0x000fe20000000847 */
[----:B------:R-:W-:-:S02]  /*40c0*/  SEL R80, R80, R0, P4 ;  /* 0x0000000050507207 */ /* 0x000fc40002000000 */
[-C--:B------:R-:W-:Y:S02]  /*40d0*/  SEL R81, R81, R0.reuse, P3 ;  /* 0x0000000051517207 */ /* 0x080fe40001800000 */
[--C-:B------:R-:W-:Y:S01]  /*40e0*/  HSETP2.GEU.AND P4, PT, R99.H0_H0, R0.reuse.H0_H0, PT ;  /* 0x2000000063007234 */ /* 0x100fe20003f8e800 */
[-C--:B------:R-:W-:Y:S02]  /*40f0*/  SEL R97, R97, R0.reuse, P5 ;  /* 0x0000000061617207 */ /* 0x080fe40002800000 */
[--C-:B------:R-:W-:Y:S01]  /*4100*/  HSETP2.GEU.AND P5, P3, R83, R0.reuse.H0_H0, PT ;  /* 0x2000000053007234 */ /* 0x100fe20003bae000 */
[-C--:B------:R-:W-:Y:S02]  /*4110*/  SEL R82, R82, R0.reuse, P2 ;  /* 0x0000000052527207 */ /* 0x080fe40001000000 */
[----:B------:R-:W-:Y:S01]  /*4120*/  HSETP2.GEU.AND P2, PT, R103.H0_H0, R0.H0_H0, PT ;  /* 0x2000000067007234 */ /* 0x000fe20003f4e800 */
[----:B------:R-:W-:Y:S02]  /*4130*/  PRMT R80, R80, 0x5410, R97 ;  /* 0x0000541050507816 */ /* 0x000fe40000000061 */
[----:B------:R-:W-:-:S02]  /*4140*/  SEL R99, R99, R0, P4 ;  /* 0x0000000063637207 */ /* 0x000fc40002000000 */
[----:B------:R-:W-:Y:S02]  /*4150*/  ISETP.LT.AND P4, PT, R89, R90, P6 ;  /* 0x0000005a5900720c */ /* 0x000fe40003781270 */
[-C--:B------:R-:W-:Y:S02]  /*4160*/  SEL R16, R2, R0.reuse, P5 ;  /* 0x0000000002107207 */ /* 0x080fe40002800000 */
[-C--:B------:R-:W-:Y:S02]  /*4170*/  SEL R83, R103, R0.reuse, P2 ;  /* 0x0000000067537207 */ /* 0x080fe40001000000 */
[----:B------:R-:W-:Y:S01]  /*4180*/  SEL R2, R101, R0, P3 ;  /* 0x0000000065027207 */ /* 0x000fe20001800000 */
[----:B------:R-:W-:Y:S01]  /*4190*/  IMAD.MOV.U32 R101, RZ, RZ, R79 ;  /* 0x000000ffff657224 */ /* 0x000fe200078e004f */
[----:B------:R-:W-:Y:S02]  /*41a0*/  PRMT R82, R82, 0x5410, R99 ;  /* 0x0000541052527816 */ /* 0x000fe40000000063 */
[----:B------:R-:W-:-:S02]  /*41b0*/  PRMT R81, R81, 0x5410, R16 ;  /* 0x0000541051517816 */ /* 0x000fc40000000010 */
[----:B------:R-:W-:Y:S01]  /*41c0*/  PRMT R83, R2, 0x5410, R83 ;  /* 0x0000541002537816 */ /* 0x000fe20000000053 */
[----:B------:R-:W-:Y:S01]  /*41d0*/  @P4 IMAD.MOV.U32 R98, RZ, RZ, R92 ;  /* 0x000000ffff624224 */ /* 0x000fe200078e005c */
[----:B------:R-:W-:Y:S01]  /*41e0*/  SHF.R.U32.HI R97, RZ, 0x10, R76 ;  /* 0x00000010ff617819 */ /* 0x000fe2000001164c */
[----:B------:R-:W-:Y:S01]  /*41f0*/  @P4 IMAD.MOV.U32 R99, RZ, RZ, R91 ;  /* 0x000000ffff634224 */ /* 0x000fe200078e005b */
[----:B------:R-:W-:Y:S02]  /*4200*/  SHF.R.U32.HI R16, RZ, 0x10, R77 ;  /* 0x00000010ff107819 */ /* 0x000fe4000001164d */
[----:B------:R-:W-:-:S05]  /*4210*/  SHF.R.U32.HI R103, RZ, 0x10, R78 ;  /* 0x00000010ff677819 */ /* 0x000fca000001164e */
[----:B------:R0:W-:Y:S02]  /*4220*/  @P4 STG.E.128.SYS [R98], R80 ;  /* 0x0000005062004386 */ /* 0x0001e4000010ed00 */
[----:B0-----:R-:W-:Y:S02]  /*4230*/  PRMT R81, R76, 0x5410, R77 ;  /* 0x000054104c517816 */ /* 0x001fe4000000004d */
[----:B------:R-:W-:-:S04]  /*4240*/  IADD3 R99, R89, 0x8, RZ ;  /* 0x0000000859637810 */ /* 0x000fc80007ffe0ff */
[----:B------:R-:W-:Y:S01]  /*4250*/  HSETP2.GEU.AND P5, P4, R81, R0.H0_H0, PT ;  /* 0x2000000051007234 */ /* 0x000fe20003cae000 */
[----:B------:R-:W-:-:S06]  /*4260*/  PRMT R81, R97, 0x5410, R78 ;  /* 0x0000541061517816 */ /* 0x000fcc000000004e */
[--C-:B------:R-:W-:Y:S01]  /*4270*/  HSETP2.GEU.AND P3, P2, R81, R0.reuse.H0_H0, PT ;  /* 0x2000000051007234 */ /* 0x100fe20003a6e000 */
[----:B------:R-:W-:Y:S02]  /*4280*/  PRMT R81, R16, 0x5410, R79 ;  /* 0x0000541010517816 */ /* 0x000fe4000000004f */
[----:B------:R-:W-:Y:S02]  /*4290*/  SHF.R.U32.HI R79, RZ, 0x10, R101 ;  /* 0x00000010ff4f7819 */ /* 0x000fe40000011665 */
[-C--:B------:R-:W-:Y:S02]  /*42a0*/  SEL R83, R76, R0.reuse, P5 ;  /* 0x000000004c537207 */ /* 0x080fe40002800000 */
[-C--:B------:R-:W-:Y:S01]  /*42b0*/  SEL R77, R77, R0.reuse, P4 ;  /* 0x000000004d4d7207 */ /* 0x080fe20002000000 */
[--C-:B------:R-:W-:Y:S01]  /*42c0*/  HSETP2.GEU.AND P5, PT, R103.H0_H0, R0.reuse.H0_H0, PT ;  /* 0x2000000067007234 */ /* 0x100fe20003fae800 */
[-C--:B------:R-:W-:Y:S02]  /*42d0*/  SEL R76, R97, R0.reuse, P3 ;  /* 0x00000000614c7207 */ /* 0x080fe40001800000 */
[----:B------:R-:W-:Y:S01]  /*42e0*/  HSETP2.GEU.AND P4, P3, R81, R0.H0_H0, PT ;  /* 0x2000000051007234 */ /* 0x000fe20003b8e000 */
[----:B------:R-:W-:-:S02]  /*42f0*/  SEL R81, R78, R0, P2 ;  /* 0x000000004e517207 */ /* 0x000fc40001000000 */
[----:B------:R-:W-:Y:S01]  /*4300*/  HSETP2.GEU.AND P2, PT, R79.H0_H0, R0.H0_H0, PT ;  /* 0x200000004f007234 */ /* 0x000fe20003f4e800 */
[----:B------:R-:W-:Y:S02]  /*4310*/  PRMT R76, R83, 0x5410, R76 ;  /* 0x00005410534c7816 */ /* 0x000fe4000000004c */
[-C--:B------:R-:W-:Y:S02]  /*4320*/  SEL R78, R103, R0.reuse, P5 ;  /* 0x00000000674e7207 */ /* 0x080fe40002800000 */
[----:B------:R-:W-:Y:S02]  /*4330*/  SEL R2, R101, R0, P3 ;  /* 0x0000000065027207 */ /* 0x000fe40001800000 */
[----:B------:R-:W-:Y:S02]  /*4340*/  ISETP.LT.AND P5, PT, R95, R90, P6 ;  /* 0x0000005a5f00720c */ /* 0x000fe400037a1270 */
[-C--:B------:R-:W-:Y:S02]  /*4350*/  SEL R79, R79, R0.reuse, P2 ;  /* 0x000000004f4f7207 */ /* 0x080fe40001000000 */
[----:B------:R-:W-:-:S02]  /*4360*/  SEL R16, R16, R0, P4 ;  /* 0x0000000010107207 */ /* 0x000fc40002000000 */
[----:B------:R-:W-:Y:S02]  /*4370*/  IADD3 R96, P3, R92, c[0x0][0x2a8], RZ ;  /* 0x0000aa005c607a10 */ /* 0x000fe40007f7e0ff */
[----:B------:R-:W-:Y:S02]  /*4380*/  IADD3 R82, P2, R88, R93, RZ ;  /* 0x0000005d58527210 */ /* 0x000fe40007f5e0ff */
[----:B------:R-:W-:Y:S02]  /*4390*/  ISETP.LT.AND P4, PT, R99, R90, P1 ;  /* 0x0000005a6300720c */ /* 0x000fe40000f81270 */
[----:B------:R-:W-:Y:S01]  /*43a0*/  IADD3.X R97, R91, c[0x0][0x2ac], RZ, P3, !PT ;  /* 0x0000ab005b617a10 */ /* 0x000fe20001ffe4ff */
[----:B------:R-:W-:Y:S01]  /*43b0*/  IMAD.X R83, R87, 0x1, R94, P2 ;  /* 0x0000000157537824 */ /* 0x000fe200010e065e */
[----:B------:R-:W-:Y:S02]  /*43c0*/  PRMT R78, R81, 0x5410, R78 ;  /* 0x00005410514e7816 */ /* 0x000fe4000000004e */
[----:B------:R-:W-:-:S02]  /*43d0*/  PRMT R77, R77, 0x5410, R16 ;  /* 0x000054104d4d7816 */ /* 0x000fc40000000010 */
[----:B------:R-:W-:-:S08]  /*43e0*/  PRMT R79, R2, 0x5410, R79 ;  /* 0x00005410024f7816 */ /* 0x000fd0000000004f */
[----:B------:R-:W-:Y:S04]  /*43f0*/  @P5 STG.E.128.SYS [R96], R76 ;  /* 0x0000004c60005386 */ /* 0x000fe8000010ed00 */
[----:B------:R-:W2:Y:S01]  /*4400*/  @P4 LDG.E.LTC128B.128.SYS R72, [R82] ;  /* 0x0000000052484381 */ /* 0x000ea200001eed20 */
[----:B------:R-:W-:Y:S02]  /*4410*/  IADD3 R95, R89, 0xa, RZ ;  /* 0x0000000a595f7810 */ /* 0x000fe40007ffe0ff */
[----:B------:R-:W-:Y:S02]  /*4420*/  IADD3 R80, P2, R88, R66, RZ ;  /* 0x0000004258507210 */ /* 0x000fe40007f5e0ff */
[----:B------:R-:W-:-:S03]  /*4430*/  ISETP.LT.AND P3, PT, R95, R90, P1 ;  /* 0x0000005a5f00720c */ /* 0x000fc60000f61270 */
[----:B------:R-:W-:-:S09]  /*4440*/  IMAD.X R81, R87, 0x1, R67, P2 ;  /* 0x0000000157517824 */ /* 0x000fd200010e0643 */
[----:B------:R-:W3:Y:S04]  /*4450*/  @P3 LDG.E.LTC128B.128.SYS R68, [R80] ;  /* 0x0000000050443381 */ /* 0x000ee800001eed20 */
[----:B------:R-:W-:Y:S05]  /*4460*/  BAR.SYNC.DEFER_BLOCKING 0x0 ;  /* 0x0000000000007b1d */ /* 0x000fea0000010000 */
[----:B------:R-:W-:Y:S04]  /*4470*/  STS [R85.X4], R65 ;  /* 0x0000004155007388 */ /* 0x000fe80000004800 */
[----:B------:R0:W-:Y:S04]  /*4480*/  STS [R85.X4+0x10], R51 ;  /* 0x0000103355007388 */ /* 0x0001e80000004800 */
        /* <DEDUP_REMOVED lines=9> */
[----:B0-----:R-:W-:Y:S01]  /*4520*/  IADD3 R51, R89, 0x12, RZ ;  /* 0x0000001259337810 */ /* 0x001fe20007ffe0ff */
[----:B--2---:R-:W-:-:S02]  /*4530*/  HFMA2 R76, R84.H0_H0, R76, R72 ;  /* 0x0000004c544c7231 */ /* 0x004fc40000000848 */
[C---:B------:R-:W-:Y:S02]  /*4540*/  HFMA2 R77, R84.reuse.H0_H0, R77, R73 ;  /* 0x0000004d544d7231 */ /* 0x040fe40000000849 */
[C---:B------:R-:W-:Y:S02]  /*4550*/  HFMA2 R78, R84.reuse.H0_H0, R78, R74 ;  /* 0x0000004e544e7231 */ /* 0x040fe4000000084a */
[----:B------:R-:W-:Y:S02]  /*4560*/  HFMA2 R79, R84.H0_H0, R79, R75 ;  /* 0x0000004f544f7231 */ /* 0x000fe4000000084b */
[----:B------:R-:W-:Y:S02]  /*4570*/  SHF.R.U32.HI R33, RZ, 0x10, R76 ;  /* 0x00000010ff217819 */ /* 0x000fe4000001164c */
[--C-:B------:R-:W-:Y:S02]  /*4580*/  PRMT R3, R76, 0x5410, R77.reuse ;  /* 0x000054104c037816 */ /* 0x100fe4000000004d */
[----:B------:R-:W-:-:S02]  /*4590*/  SHF.R.U32.HI R32, RZ, 0x10, R77 ;  /* 0x00000010ff207819 */ /* 0x000fc4000001164d */
[--C-:B------:R-:W-:Y:S02]  /*45a0*/  SHF.R.U32.HI R19, RZ, 0x10, R79.reuse ;  /* 0x00000010ff137819 */ /* 0x100fe4000001164f */
[----:B------:R-:W-:Y:S01]  /*45b0*/  HSETP2.GEU.AND P5, P2, R3, R0.H0_H0, PT ;  /* 0x2000000003007234 */ /* 0x000fe20003aae000 */
[--C-:B------:R-:W-:Y:S01]  /*45c0*/  PRMT R3, R33, 0x5410, R78.reuse ;  /* 0x0000541021037816 */ /* 0x100fe2000000004e */
[C---:B---3--:R-:W-:Y:S01]  /*45d0*/  HFMA2 R64, R84.reuse.H0_H0, R64, R68 ;  /* 0x0000004054407231 */ /* 0x048fe20000000844 */
[----:B------:R-:W-:Y:S01]  /*45e0*/  PRMT R35, R32, 0x5410, R79 ;  /* 0x0000541020237816 */ /* 0x000fe2000000004f */
[C---:B------:R-:W-:Y:S02]  /*45f0*/  HFMA2 R66, R84.reuse.H0_H0, R66, R70 ;  /* 0x0000004254427231 */ /* 0x040fe40000000846 */
[----:B------:R-:W-:Y:S02]  /*4600*/  HFMA2 R67, R84.H0_H0, R67, R71 ;  /* 0x0000004354437231 */ /* 0x000fe40000000847 */
[----:B------:R-:W-:Y:S01]  /*4610*/  HSETP2.GEU.AND P4, P3, R3, R0.H0_H0, PT ;  /* 0x2000000003007234 */ /* 0x000fe20003b8e000 */
[----:B------:R-:W-:-:S02]  /*4620*/  SHF.R.U32.HI R3, RZ, 0x10, R78 ;  /* 0x00000010ff037819 */ /* 0x000fc4000001164e */
[-C--:B------:R-:W-:Y:S02]  /*4630*/  SEL R16, R76, R0.reuse, P5 ;  /* 0x000000004c107207 */ /* 0x080fe40002800000 */
[-C--:B------:R-:W-:Y:S02]  /*4640*/  SEL R17, R77, R0.reuse, P2 ;  /* 0x000000004d117207 */ /* 0x080fe40001000000 */
[--C-:B------:R-:W-:Y:S01]  /*4650*/  HSETP2.GEU.AND P5, PT, R3.H0_H0, R0.reuse.H0_H0, PT ;  /* 0x2000000003007234 */ /* 0x100fe20003fae800 */
[-C--:B------:R-:W-:Y:S02]  /*4660*/  SEL R33, R33, R0.reuse, P4 ;  /* 0x0000000021217207 */ /* 0x080fe40002000000 */
[--C-:B------:R-:W-:Y:S01]  /*4670*/  HSETP2.GEU.AND P2, P4, R35, R0.reuse.H0_H0, PT ;  /* 0x2000000023007234 */ /* 0x100fe20003c4e000 */
[----:B------:R-:W-:Y:S02]  /*4680*/  SEL R18, R78, R0, P3 ;  /* 0x000000004e127207 */ /* 0x000fe40001800000 */
[----:B------:R-:W-:Y:S01]  /*4690*/  HSETP2.GEU.AND P3, PT, R19.H0_H0, R0.H0_H0, PT ;  /* 0x2000000013007234 */ /* 0x000fe20003f6e800 */
[----:B------:R-:W-:-:S02]  /*46a0*/  PRMT R16, R16, 0x5410, R33 ;  /* 0x0000541010107816 */ /* 0x000fc40000000021 */
[-C--:B------:R-:W-:Y:S02]  /*46b0*/  SEL R3, R3, R0.reuse, P5 ;  /* 0x0000000003037207 */ /* 0x080fe40002800000 */
[----:B------:R-:W-:Y:S02]  /*46c0*/  SEL R32, R32, R0, P2 ;  /* 0x0000000020207207 */ /* 0x000fe40001000000 */
[----:B------:R-:W-:Y:S02]  /*46d0*/  ISETP.LT.AND P5, PT, R99, R90, P6 ;  /* 0x0000005a6300720c */ /* 0x000fe400037a1270 */
[----:B------:R-:W-:Y:S02]  /*46e0*/  IADD3 R92, P2, R92, c[0x0][0x2c0], RZ ;  /* 0x0000b0005c5c7a10 */ /* 0x000fe40007f5e0ff */
[-C--:B------:R-:W-:Y:S02]  /*46f0*/  SEL R19, R19, R0.reuse, P3 ;  /* 0x0000000013137207 */ /* 0x080fe40001800000 */
[----:B------:R-:W-:-:S02]  /*4700*/  SEL R2, R79, R0, P4 ;  /* 0x000000004f027207 */ /* 0x000fc40002000000 */
[----:B------:R-:W-:Y:S02]  /*4710*/  PRMT R18, R18, 0x5410, R3 ;  /* 0x0000541012127816 */ /* 0x000fe40000000003 */
[----:B------:R-:W-:Y:S02]  /*4720*/  IADD3.X R93, R91, c[0x0][0x2c4], RZ, P2, !PT ;  /* 0x0000b1005b5d7a10 */ /* 0x000fe400017fe4ff */
[----:B------:R-:W-:Y:S02]  /*4730*/  PRMT R17, R17, 0x5410, R32 ;  /* 0x0000541011117816 */ /* 0x000fe40000000020 */
[----:B------:R-:W-:Y:S01]  /*4740*/  PRMT R19, R2, 0x5410, R19 ;  /* 0x0000541002137816 */ /* 0x000fe20000000013 */
[----:B------:R-:W-:Y:S01]  /*4750*/  HFMA2 R32, R84.H0_H0, R65, R69 ;  /* 0x0000004154207231 */ /* 0x000fe20000000845 */
[----:B------:R-:W-:Y:S02]  /*4760*/  SHF.R.U32.HI R3, RZ, 0x10, R64 ;  /* 0x00000010ff037819 */ /* 0x000fe40000011640 */
[----:B------:R-:W-:-:S02]  /*4770*/  SHF.R.U32.HI R35, RZ, 0x10, R66 ;  /* 0x00000010ff237819 */ /* 0x000fc40000011642 */
[----:B------:R-:W-:Y:S02]  /*4780*/  IADD3 R65, R89, 0x10, RZ ;  /* 0x0000001059417810 */ /* 0x000fe40007ffe0ff */
[----:B------:R0:W-:Y:S01]  /*4790*/  @P5 STG.E.128.SYS [R92], R16 ;  /* 0x000000105c005386 */ /* 0x0001e2000010ed00 */
[----:B------:R-:W-:-:S04]  /*47a0*/  SHF.R.U32.HI R34, RZ, 0x10, R32 ;  /* 0x00000010ff227819 */ /* 0x000fc80000011620 */
[--C-:B------:R-:W-:Y:S02]  /*47b0*/  PRMT R33, R34, 0x5410, R67.reuse ;  /* 0x0000541022217816 */ /* 0x100fe40000000043 */
[----:B0-----:R-:W-:Y:S02]  /*47c0*/  PRMT R17, R64, 0x5410, R32 ;  /* 0x0000541040117816 */ /* 0x001fe40000000020 */
[----:B------:R-:W-:-:S04]  /*47d0*/  SHF.R.U32.HI R19, RZ, 0x10, R67 ;  /* 0x00000010ff137819 */ /* 0x000fc80000011643 */
[----:B------:R-:W-:Y:S01]  /*47e0*/  HSETP2.GEU.AND P5, P2, R17, R0.H0_H0, PT ;  /* 0x2000000011007234 */ /* 0x000fe20003aae000 */
[----:B------:R-:W-:-:S06]  /*47f0*/  PRMT R17, R3, 0x5410, R66 ;  /* 0x0000541003117816 */ /* 0x000fcc0000000042 */
[--C-:B------:R-:W-:Y:S01]  /*4800*/  HSETP2.GEU.AND P3, P4, R17, R0.reuse.H0_H0, PT ;  /* 0x2000000011007234 */ /* 0x100fe20003c6e000 */
[-C--:B------:R-:W-:Y:S02]  /*4810*/  SEL R17, R32, R0.reuse, P2 ;  /* 0x0000000020117207 */ /* 0x080fe40001000000 */
[----:B------:R-:W-:Y:S02]  /*4820*/  SEL R16, R64, R0, P5 ;  /* 0x0000000040107207 */ /* 0x000fe40002800000 */
[----:B------:R-:W-:-:S03]  /*4830*/  HSETP2.GEU.AND P5, PT, R35.H0_H0, R0.H0_H0, PT ;  /* 0x2000000023007234 */ /* 0x000fc60003fae800 */
[-C--:B------:R-:W-:Y:S02]  /*4840*/  SEL R3, R3, R0.reuse, P3 ;  /* 0x0000000003037207 */ /* 0x080fe40001800000 */
[--C-:B------:R-:W-:Y:S01]  /*4850*/  HSETP2.GEU.AND P3, P2, R33, R0.reuse.H0_H0, PT ;  /* 0x2000000021007234 */ /* 0x100fe20003a6e000 */
[-C--:B------:R-:W-:Y:S02]  /*4860*/  SEL R33, R66, R0.reuse, P4 ;  /* 0x0000000042217207 */ /* 0x080fe40002000000 */
[----:B------:R-:W-:Y:S01]  /*4870*/  HSETP2.GEU.AND P4, PT, R19.H0_H0, R0.H0_H0, PT ;  /* 0x2000000013007234 */ /* 0x000fe20003f8e800 */
[----:B------:R-:W-:Y:S02]  /*4880*/  SEL R18, R35, R0, P5 ;  /* 0x0000000023127207 */ /* 0x000fe40002800000 */
[----:B------:R-:W-:Y:S02]  /*4890*/  ISETP.LT.AND P5, PT, R95, R90, P6 ;  /* 0x0000005a5f00720c */ /* 0x000fe400037a1270 */
[----:B------:R-:W-:-:S02]  /*48a0*/  SEL R34, R34, R0, P3 ;  /* 0x0000000022227207 */ /* 0x000fc40001800000 */
[----:B------:R-:W-:Y:S02]  /*48b0*/  SEL R32, R67, R0, P2 ;  /* 0x0000000043207207 */ /* 0x000fe40001000000 */
[----:B------:R-:W-:Y:S02]  /*48c0*/  IADD3 R2, P3, R96, c[0x0][0x2c0], RZ ;  /* 0x0000b00060027a10 */ /* 0x000fe40007f7e0ff */
[----:B------:R-:W-:Y:S02]  /*48d0*/  IADD3 R48, P2, R88, R82, RZ ;  /* 0x0000005258307210 */ /* 0x000fe40007f5e0ff */
[----:B------:R-:W-:Y:S02]  /*48e0*/  SEL R19, R19, R0, P4 ;  /* 0x0000000013137207 */ /* 0x000fe40002000000 */
[----:B------:R-:W-:Y:S01]  /*48f0*/  ISETP.LT.AND P4, PT, R65, R90, P1 ;  /* 0x0000005a4100720c */ /* 0x000fe20000f81270 */
[----:B------:R-:W-:Y:S01]  /*4900*/  IMAD.X R49, R87, 0x1, R83, P2 ;  /* 0x0000000157317824 */ /* 0x000fe200010e0653 */
[----:B------:R-:W-:-:S02]  /*4910*/  PRMT R16, R16, 0x5410, R3 ;  /* 0x0000541010107816 */ /* 0x000fc40000000003 */
[----:B------:R-:W-:Y:S02]  /*4920*/  IADD3.X R3, R97, c[0x0][0x2c4], RZ, P3, !PT ;  /* 0x0000b10061037a10 */ /* 0x000fe40001ffe4ff */
[----:B------:R-:W-:Y:S02]  /*4930*/  PRMT R18, R33, 0x5410, R18 ;  /* 0x0000541021127816 */ /* 0x000fe40000000012 */
[----:B------:R-:W-:Y:S02]  /*4940*/  PRMT R17, R17, 0x5410, R34 ;  /* 0x0000541011117816 */ /* 0x000fe40000000022 */
[----:B------:R-:W-:-:S08]  /*4950*/  PRMT R19, R32, 0x5410, R19 ;  /* 0x0000541020137816 */ /* 0x000fd00000000013 */
[----:B------:R-:W-:Y:S04]  /*4960*/  @P5 STG.E.128.SYS [R2], R16 ;  /* 0x0000001002005386 */ /* 0x000fe8000010ed00 */
[----:B------:R-:W2:Y:S01]  /*4970*/  @P4 LDG.E.LTC128B.128.SYS R72, [R48] ;  /* 0x0000000030484381 */ /* 0x000ea200001eed20 */
[----:B------:R-:W-:Y:S02]  /*4980*/  IADD3 R66, P2, R88, R80, RZ ;  /* 0x0000005058427210 */ /* 0x000fe40007f5e0ff */
        /* <DEDUP_REMOVED lines=18> */
[----:B------:R-:W-:Y:S02]  /*4ab0*/  HFMA2 R19, R84.H0_H0, R19, R75 ;  /* 0x0000001354137231 */ /* 0x000fe4000000084b */
[----:B------:R-:W-:Y:S02]  /*4ac0*/  SHF.R.U32.HI R77, RZ, 0x10, R16 ;  /* 0x00000010ff4d7819 */ /* 0x000fe40000011610 */
[--C-:B------:R-:W-:Y:S02]  /*4ad0*/  PRMT R79, R16, 0x5410, R17.reuse ;  /* 0x00005410104f7816 */ /* 0x100fe40000000011 */
[----:B------:R-:W-:-:S02]  /*4ae0*/  SHF.R.U32.HI R14, RZ, 0x10, R17 ;  /* 0x00000010ff0e7819 */ /* 0x000fc40000011611 */
[--C-:B------:R-:W-:Y:S01]  /*4af0*/  SHF.R.U32.HI R81, RZ, 0x10, R18.reuse ;  /* 0x00000010ff517819 */ /* 0x100fe20000011612 */
[C---:B---3--:R-:W-:Y:S01]  /*4b00*/  HFMA2 R32, R84.reuse.H0_H0, R32, R68 ;  /* 0x0000002054207231 */ /* 0x048fe20000000844 */
[--C-:B------:R-:W-:Y:S01]  /*4b10*/  PRMT R83, R14, 0x5410, R19.reuse ;  /* 0x000054100e537816 */ /* 0x100fe20000000013 */
[----:B------:R-:W-:Y:S01]  /*4b20*/  HSETP2.GEU.AND P5, P2, R79, R0.H0_H0, PT ;  /* 0x200000004f007234 */ /* 0x000fe20003aae000 */
[----:B------:R-:W-:Y:S01]  /*4b30*/  PRMT R79, R77, 0x5410, R18 ;  /* 0x000054104d4f7816 */ /* 0x000fe20000000012 */
[C---:B------:R-:W-:Y:S02]  /*4b40*/  HFMA2 R33, R84.reuse.H0_H0, R33, R69 ;  /* 0x0000002154217231 */ /* 0x040fe40000000845 */
[C---:B------:R-:W-:Y:S02]  /*4b50*/  HFMA2 R34, R84.reuse.H0_H0, R34, R70 ;  /* 0x0000002254227231 */ /* 0x040fe40000000846 */
[----:B------:R-:W-:Y:S02]  /*4b60*/  HFMA2 R35, R84.H0_H0, R35, R71 ;  /* 0x0000002354237231 */ /* 0x000fe40000000847 */
[----:B------:R-:W-:Y:S01]  /*4b70*/  HSETP2.GEU.AND P4, P3, R79, R0.H0_H0, PT ;  /* 0x200000004f007234 */ /* 0x000fe20003b8e000 */
[----:B------:R-:W-:Y:S01]  /*4b80*/  IMAD.MOV.U32 R79, RZ, RZ, R19 ;  /* 0x000000ffff4f7224 */ /* 0x000fe200078e0013 */
[----:B------:R-:W-:-:S02]  /*4b90*/  SEL R16, R16, R0, P5 ;  /* 0x0000000010107207 */ /* 0x000fc40002800000 */
[-C--:B------:R-:W-:Y:S01]  /*4ba0*/  SEL R17, R17, R0.reuse, P2 ;  /* 0x0000000011117207 */ /* 0x080fe20001000000 */
[--C-:B------:R-:W-:Y:S01]  /*4bb0*/  HSETP2.GEU.AND P5, PT, R81.H0_H0, R0.reuse.H0_H0, PT ;  /* 0x2000000051007234 */ /* 0x100fe20003fae800 */
[----:B------:R-:W-:Y:S02]  /*4bc0*/  SHF.R.U32.HI R19, RZ, 0x10, R79 ;  /* 0x00000010ff137819 */ /* 0x000fe4000001164f */
[-C--:B------:R-:W-:Y:S02]  /*4bd0*/  SEL R77, R77, R0.reuse, P4 ;  /* 0x000000004d4d7207 */ /* 0x080fe40002000000 */
[--C-:B------:R-:W-:Y:S01]  /*4be0*/  HSETP2.GEU.AND P2, P4, R83, R0.reuse.H0_H0, PT ;  /* 0x2000000053007234 */ /* 0x100fe20003c4e000 */
[-C--:B------:R-:W-:Y:S02]  /*4bf0*/  SEL R18, R18, R0.reuse, P3 ;  /* 0x0000000012127207 */ /* 0x080fe40001800000 */
[----:B------:R-:W-:Y:S01]  /*4c00*/  HSETP2.GEU.AND P3, PT, R19.H0_H0, R0.H0_H0, PT ;  /* 0x2000000013007234 */ /* 0x000fe20003f6e800 */
[----:B------:R-:W-:-:S02]  /*4c10*/  SEL R81, R81, R0, P5 ;  /* 0x0000000051517207 */ /* 0x000fc40002800000 */
[----:B------:R-:W-:Y:S02]  /*4c20*/  ISETP.LT.AND P5, PT, R65, R90, P6 ;  /* 0x0000005a4100720c */ /* 0x000fe400037a1270 */
[-C--:B------:R-:W-:Y:S02]  /*4c30*/  SEL R14, R14, R0.reuse, P2 ;  /* 0x000000000e0e7207 */ /* 0x080fe40001000000 */
[----:B------:R-:W-:Y:S02]  /*4c40*/  IADD3 R64, P2, R92, c[0x0][0x2c0], RZ ;  /* 0x0000b0005c407a10 */ /* 0x000fe40007f5e0ff */
[-C--:B------:R-:W-:Y:S02]  /*4c50*/  SEL R19, R19, R0.reuse, P3 ;  /* 0x0000000013137207 */ /* 0x080fe40001800000 */
[----:B------:R-:W-:Y:S02]  /*4c60*/  SEL R4, R79, R0, P4 ;  /* 0x000000004f047207 */ /* 0x000fe40002000000 */
[----:B------:R-:W-:-:S02]  /*4c70*/  PRMT R16, R16, 0x5410, R77 ;  /* 0x0000541010107816 */ /* 0x000fc4000000004d */
[----:B------:R-:W-:Y:S01]  /*4c80*/  PRMT R18, R18, 0x5410, R81 ;  /* 0x0000541012127816 */ /* 0x000fe20000000051 */
[----:B------:R-:W-:Y:S01]  /*4c90*/  IMAD.MOV.U32 R81, RZ, RZ, R35 ;  /* 0x000000ffff517224 */ /* 0x000fe200078e0023 */
[----:B------:R-:W-:Y:S02]  /*4ca0*/  IADD3.X R65, R93, c[0x0][0x2c4], RZ, P2, !PT ;  /* 0x0000b1005d417a10 */ /* 0x000fe400017fe4ff */
[----:B------:R-:W-:Y:S02]  /*4cb0*/  PRMT R17, R17, 0x5410, R14 ;  /* 0x0000541011117816 */ /* 0x000fe4000000000e */
[----:B------:R-:W-:Y:S02]  /*4cc0*/  PRMT R19, R4, 0x5410, R19 ;  /* 0x0000541004137816 */ /* 0x000fe40000000013 */
[----:B------:R-:W-:Y:S02]  /*4cd0*/  SHF.R.U32.HI R77, RZ, 0x10, R32 ;  /* 0x00000010ff4d7819 */ /* 0x000fe40000011620 */
[----:B------:R-:W-:-:S02]  /*4ce0*/  SHF.R.U32.HI R14, RZ, 0x10, R33 ;  /* 0x00000010ff0e7819 */ /* 0x000fc40000011621 */
[----:B------:R-:W-:Y:S02]  /*4cf0*/  SHF.R.U32.HI R83, RZ, 0x10, R34 ;  /* 0x00000010ff537819 */ /* 0x000fe40000011622 */
[----:B------:R0:W-:Y:S01]  /*4d00*/  @P5 STG.E.128.SYS [R64], R16 ;  /* 0x0000001040005386 */ /* 0x0001e2000010ed00 */
[----:B------:R-:W-:Y:S02]  /*4d10*/  PRMT R79, R14, 0x5410, R35 ;  /* 0x000054100e4f7816 */ /* 0x000fe40000000023 */
        /* <DEDUP_REMOVED lines=9> */
[-C--:B------:R-:W-:Y:S01]  /*4db0*/  SEL R33, R34, R0.reuse, P2 ;  /* 0x0000000022217207 */ /* 0x080fe20001000000 */
[--C-:B------:R-:W-:Y:S01]  /*4dc0*/  HSETP2.GEU.AND P4, P3, R79, R0.reuse.H0_H0, PT ;  /* 0x200000004f007234 */ /* 0x100fe20003b8e000 */
[----:B------:R-:W-:Y:S01]  /*4dd0*/  IADD3 R79, R89, 0x18, RZ ;  /* 0x00000018594f7810 */ /* 0x000fe20007ffe0ff */
[----:B------:R-:W-:Y:S01]  /*4de0*/  HSETP2.GEU.AND P2, PT, R19.H0_H0, R0.H0_H0, PT ;  /* 0x2000000013007234 */ /* 0x000fe20003f4e800 */
[----:B------:R-:W-:Y:S02]  /*4df0*/  SEL R18, R83, R0, P5 ;  /* 0x0000000053127207 */ /* 0x000fe40002800000 */
[----:B------:R-:W-:Y:S02]  /*4e00*/  ISETP.LT.AND P5, PT, R51, R90, P6 ;  /* 0x0000005a3300720c */ /* 0x000fe400037a1270 */
[----:B------:R-:W-:-:S02]  /*4e10*/  PRMT R16, R35, 0x5410, R16 ;  /* 0x0000541023107816 */ /* 0x000fc40000000010 */
[-C--:B------:R-:W-:Y:S02]  /*4e20*/  SEL R4, R81, R0.reuse, P3 ;  /* 0x0000000051047207 */ /* 0x080fe40001800000 */
[-C--:B------:R-:W-:Y:S02]  /*4e30*/  SEL R19, R19, R0.reuse, P2 ;  /* 0x0000000013137207 */ /* 0x080fe40001000000 */
[----:B------:R-:W-:Y:S02]  /*4e40*/  SEL R14, R14, R0, P4 ;  /* 0x000000000e0e7207 */ /* 0x000fe40002000000 */
[----:B------:R-:W-:Y:S02]  /*4e50*/  IADD3 R50, P3, R2, c[0x0][0x2c0], RZ ;  /* 0x0000b00002327a10 */ /* 0x000fe40007f7e0ff */
[----:B------:R-:W-:Y:S02]  /*4e60*/  IADD3 R48, P2, R88, R48, RZ ;  /* 0x0000003058307210 */ /* 0x000fe40007f5e0ff */
[----:B------:R-:W-:-:S02]  /*4e70*/  ISETP.LT.AND P4, PT, R79, R90, P1 ;  /* 0x0000005a4f00720c */ /* 0x000fc40000f81270 */
[----:B------:R-:W-:Y:S01]  /*4e80*/  IADD3.X R51, R3, c[0x0][0x2c4], RZ, P3, !PT ;  /* 0x0000b10003337a10 */ /* 0x000fe20001ffe4ff */
[----:B------:R-:W-:Y:S01]  /*4e90*/  IMAD.X R49, R87, 0x1, R49, P2 ;  /* 0x0000000157317824 */ /* 0x000fe200010e0631 */
[----:B------:R-:W-:Y:S02]  /*4ea0*/  PRMT R18, R33, 0x5410, R18 ;  /* 0x0000541021127816 */ /* 0x000fe40000000012 */
[----:B------:R-:W-:Y:S02]  /*4eb0*/  PRMT R17, R17, 0x5410, R14 ;  /* 0x0000541011117816 */ /* 0x000fe4000000000e */
        /* <DEDUP_REMOVED lines=12> */
[----:B------:R0:W-:Y:S04]  /*4f80*/  STS [R85.X4+0x30], R37 ;  /* 0x0000302555007388 */ /* 0x0001e80000004800 */
[----:B------:R-:W-:Y:S04]  /*4f90*/  STS [R85.X4+0x40], R31 ;  /* 0x0000401f55007388 */ /* 0x000fe80000004800 */
[----:B------:R-:W-:Y:S01]  /*4fa0*/  STS [R85.X4+0x50], R21 ;  /* 0x0000501555007388 */ /* 0x000fe20000004800 */
[----:B0-----:R-:W-:-:S03]  /*4fb0*/  IADD3 R37, R89, 0x20, RZ ;  /* 0x0000002059257810 */ /* 0x001fc60007ffe0ff */
        /* <DEDUP_REMOVED lines=14> */
[----:B------:R-:W-:Y:S01]  /*50a0*/  PRMT R5, R31, 0x5410, R18 ;  /* 0x000054101f057816 */ /* 0x000fe20000000012 */
[C---:B---3--:R-:W-:Y:S01]  /*50b0*/  HFMA2 R32, R84.reuse.H0_H0, R32, R68 ;  /* 0x0000002054207231 */ /* 0x048fe20000000844 */
[--C-:B------:R-:W-:Y:S01]  /*50c0*/  PRMT R21, R20, 0x5410, R19.reuse ;  /* 0x0000541014157816 */ /* 0x100fe20000000013 */
[C---:B------:R-:W-:Y:S02]  /*50d0*/  HFMA2 R33, R84.reuse.H0_H0, R33, R69 ;  /* 0x0000002154217231 */ /* 0x040fe40000000845 */
[C---:B------:R-:W-:Y:S02]  /*50e0*/  HFMA2 R34, R84.reuse.H0_H0, R34, R70 ;  /* 0x0000002254227231 */ /* 0x040fe40000000846 */
[--C-:B------:R-:W-:Y:S01]  /*50f0*/  HSETP2.GEU.AND P4, P3, R5, R0.reuse.H0_H0, PT ;  /* 0x2000000005007234 */ /* 0x100fe20003b8e000 */
[----:B------:R-:W-:Y:S01]  /*5100*/  IMAD.MOV.U32 R5, RZ, RZ, R19 ;  /* 0x000000ffff057224 */ /* 0x000fe200078e0013 */
[-C--:B------:R-:W-:Y:S01]  /*5110*/  SEL R16, R16, R0.reuse, P5 ;  /* 0x0000000010107207 */ /* 0x080fe20002800000 */
[----:B------:R-:W-:Y:S01]  /*5120*/  HFMA2 R35, R84.H0_H0, R35, R71 ;  /* 0x0000002354237231 */ /* 0x000fe20000000847 */
[----:B------:R-:W-:Y:S01]  /*5130*/  SEL R17, R17, R0, P2 ;  /* 0x0000000011117207 */ /* 0x000fe20001000000 */
[----:B------:R-:W-:Y:S01]  /*5140*/  HSETP2.GEU.AND P5, PT, R15.H0_H0, R0.H0_H0, PT ;  /* 0x200000000f007234 */ /* 0x000fe20003fae800 */
[----:B------:R-:W-:-:S02]  /*5150*/  SHF.R.U32.HI R19, RZ, 0x10, R5 ;  /* 0x00000010ff137819 */ /* 0x000fc40000011605 */
[-C--:B------:R-:W-:Y:S02]  /*5160*/  SEL R31, R31, R0.reuse, P4 ;  /* 0x000000001f1f7207 */ /* 0x080fe40002000000 */
[--C-:B------:R-:W-:Y:S01]  /*5170*/  HSETP2.GEU.AND P2, P4, R21, R0.reuse.H0_H0, PT ;  /* 0x2000000015007234 */ /* 0x100fe20003c4e000 */
[-C--:B------:R-:W-:Y:S02]  /*5180*/  SEL R18, R18, R0.reuse, P3 ;  /* 0x0000000012127207 */ /* 0x080fe40001800000 */
[----:B------:R-:W-:Y:S01]  /*5190*/  HSETP2.GEU.AND P3, PT, R19.H0_H0, R0.H0_H0, PT ;  /* 0x2000000013007234 */ /* 0x000fe20003f6e800 */
[----:B------:R-:W-:Y:S02]  /*51a0*/  SEL R15, R15, R0, P5 ;  /* 0x000000000f0f7207 */ /* 0x000fe40002800000 */
[----:B------:R-:W-:Y:S02]  /*51b0*/  ISETP.LT.AND P5, PT, R79, R90, P6 ;  /* 0x0000005a4f00720c */ /* 0x000fe400037a1270 */
[----:B------:R-:W-:-:S02]  /*51c0*/  SEL R20, R20, R0, P2 ;  /* 0x0000000014147207 */ /* 0x000fc40001000000 */
[----:B------:R-:W-:Y:S02]  /*51d0*/  IADD3 R4, P2, R64, c[0x0][0x2c0], RZ ;  /* 0x0000b00040047a10 */ /* 0x000fe40007f5e0ff */
[-C--:B------:R-:W-:Y:S02]  /*51e0*/  SEL R19, R19, R0.reuse, P3 ;  /* 0x0000000013137207 */ /* 0x080fe40001800000 */
[----:B------:R-:W-:Y:S02]  /*51f0*/  SEL R14, R5, R0, P4 ;  /* 0x00000000050e7207 */ /* 0x000fe40002000000 */
[----:B------:R-:W-:Y:S02]  /*5200*/  PRMT R16, R16, 0x5410, R31 ;  /* 0x0000541010107816 */ /* 0x000fe4000000001f */
[----:B------:R-:W-:Y:S02]  /*5210*/  PRMT R18, R18, 0x5410, R15 ;  /* 0x0000541012127816 */ /* 0x000fe4000000000f */
[----:B------:R-:W-:-:S02]  /*5220*/  IADD3.X R5, R65, c[0x0][0x2c4], RZ, P2, !PT ;  /* 0x0000b10041057a10 */ /* 0x000fc400017fe4ff */
[----:B------:R-:W-:Y:S02]  /*5230*/  PRMT R17, R17, 0x5410, R20 ;  /* 0x0000541011117816 */ /* 0x000fe40000000014 */
[----:B------:R-:W-:Y:S02]  /*5240*/  PRMT R19, R14, 0x5410, R19 ;  /* 0x000054100e137816 */ /* 0x000fe40000000013 */
[----:B------:R-:W-:-:S06]  /*5250*/  SHF.R.U32.HI R31, RZ, 0x10, R34 ;  /* 0x00000010ff1f7819 */ /* 0x000fcc0000011622 */
[----:B------:R0:W-:Y:S02]  /*5260*/  @P5 STG.E.128.SYS [R4], R16 ;  /* 0x0000001004005386 */ /* 0x0001e4000010ed00 */
[----:B0-----:R-:W-:Y:S01]  /*5270*/  IMAD.MOV.U32 R17, RZ, RZ, R32 ;  /* 0x000000ffff117224 */ /* 0x001fe200078e0020 */
[----:B------:R-:W-:-:S04]  /*5280*/  PRMT R32, R32, 0x5410, R33 ;  /* 0x0000541020207816 */ /* 0x000fc80000000021 */
[----:B------:R-:W-:Y:S02]  /*5290*/  SHF.R.U32.HI R15, RZ, 0x10, R17 ;  /* 0x00000010ff0f7819 */ /* 0x000fe40000011611 */
[----:B------:R-:W-:Y:S01]  /*52a0*/  HSETP2.GEU.AND P5, P2, R32, R0.H0_H0, PT ;  /* 0x2000000020007234 */ /* 0x000fe20003aae000 */
[----:B------:R-:W-:Y:S02]  /*52b0*/  SHF.R.U32.HI R32, RZ, 0x10, R33 ;  /* 0x00000010ff207819 */ /* 0x000fe40000011621 */
[----:B------:R-:W-:Y:S02]  /*52c0*/  PRMT R19, R15, 0x5410, R34 ;  /* 0x000054100f137816 */ /* 0x000fe40000000022 */
[----:B------:R-:W-:-:S03]  /*52d0*/  PRMT R21, R32, 0x5410, R35 ;  /* 0x0000541020157816 */ /* 0x000fc60000000023 */
[-C--:B------:R-:W-:Y:S01]  /*52e0*/  SEL R16, R17, R0.reuse, P5 ;  /* 0x0000000011107207 */ /* 0x080fe20002800000 */
[--C-:B------:R-:W-:Y:S01]  /*52f0*/  HSETP2.GEU.AND P3, P4, R19, R0.reuse.H0_H0, PT ;  /* 0x2000000013007234 */ /* 0x100fe20003c6e000 */
[----:B------:R-:W-:Y:S01]  /*5300*/  SHF.R.U32.HI R19, RZ, 0x10, R35 ;  /* 0x00000010ff137819 */ /* 0x000fe20000011623 */
[----:B------:R-:W-:Y:S01]  /*5310*/  HSETP2.GEU.AND P5, PT, R31.H0_H0, R0.H0_H0, PT ;  /* 0x200000001f007234 */ /* 0x000fe20003fae800 */
[----:B------:R-:W-:-:S05]  /*5320*/  SEL R17, R33, R0, P2 ;  /* 0x0000000021117207 */ /* 0x000fca0001000000 */
        /* <DEDUP_REMOVED lines=11> */
[----:B------:R-:W-:Y:S02]  /*53e0*/  ISETP.LT.AND P4, PT, R37, R90, P1 ;  /* 0x0000005a2500720c */ /* 0x000fe40000f81270 */
[----:B------:R-:W-:-:S02]  /*53f0*/  PRMT R16, R16, 0x5410, R15 ;  /* 0x0000541010107816 */ /* 0x000fc4000000000f */
[----:B------:R-:W-:Y:S02]  /*5400*/  IADD3.X R15, R51, c[0x0][0x2c4], RZ, P3, !PT ;  /* 0x0000b100330f7a10 */ /* 0x000fe40001ffe4ff */
[----:B------:R-:W-:Y:S01]  /*5410*/  PRMT R18, R21, 0x5410, R18 ;  /* 0x0000541015127816 */ /* 0x000fe20000000012 */
[----:B------:R-:W-:Y:S01]  /*5420*/  IMAD.X R21, R87, 0x1, R49, P2 ;  /* 0x0000000157157824 */ /* 0x000fe200010e0631 */
        /* <DEDUP_REMOVED lines=35> */
[----:B------:R-:W-:Y:S01]  /*5660*/  HSETP2.GEU.AND P4, P3, R49, R0.H0_H0, PT ;  /* 0x2000000031007234 */ /* 0x000fe20003b8e000 */
[----:B------:R-:W-:Y:S01]  /*5670*/  IMAD.MOV.U32 R49, RZ, RZ, R19 ;  /* 0x000000ffff317224 */ /* 0x000fe200078e0013 */
[-C--:B------:R-:W-:Y:S01]  /*5680*/  SEL R17, R17, R0.reuse, P2 ;  /* 0x0000000011117207 */ /* 0x080fe20001000000 */
[----:B------:R-:W-:Y:S01]  /*5690*/  HFMA2 R35, R84.H0_H0, R35, R71 ;  /* 0x0000002354237231 */ /* 0x000fe20000000847 */
[----:B------:R-:W-:-:S02]  /*56a0*/  SEL R16, R16, R0, P5 ;  /* 0x0000000010107207 */ /* 0x000fc40002800000 */
[----:B------:R-:W-:Y:S01]  /*56b0*/  SHF.R.U32.HI R19, RZ, 0x10, R49 ;  /* 0x00000010ff137819 */ /* 0x000fe20000011631 */
[--C-:B------:R-:W-:Y:S01]  /*56c0*/  HSETP2.GEU.AND P5, PT, R51.H0_H0, R0.reuse.H0_H0, PT ;  /* 0x2000000033007234 */ /* 0x100fe20003fae800 */
[-C--:B------:R-:W-:Y:S02]  /*56d0*/  SEL R47, R47, R0.reuse, P4 ;  /* 0x000000002f2f7207 */ /* 0x080fe40002000000 */
[--C-:B------:R-:W-:Y:S01]  /*56e0*/  HSETP2.GEU.AND P2, P4, R53, R0.reuse.H0_H0, PT ;  /* 0x2000000035007234 */ /* 0x100fe20003c4e000 */
[-C--:B------:R-:W-:Y:S02]  /*56f0*/  SEL R18, R18, R0.reuse, P3 ;  /* 0x0000000012127207 */ /* 0x080fe40001800000 */
[----:B------:R-:W-:Y:S01]  /*5700*/  HSETP2.GEU.AND P3, PT, R19.H0_H0, R0.H0_H0, PT ;  /* 0x2000000013007234 */ /* 0x000fe20003f6e800 */
[----:B------:R-:W-:Y:S01]  /*5710*/  PRMT R16, R16, 0x5410, R47 ;  /* 0x0000541010107816 */ /* 0x000fe2000000002f */
[----:B------:R-:W-:Y:S01]  /*5720*/  IMAD.MOV.U32 R47, RZ, RZ, R35 ;  /* 0x000000ffff2f7224 */ /* 0x000fe200078e0023 */
[----:B------:R-:W-:-:S02]  /*5730*/  SEL R51, R51, R0, P5 ;  /* 0x0000000033337207 */ /* 0x000fc40002800000 */
[----:B------:R-:W-:Y:S02]  /*5740*/  SEL R6, R6, R0, P2 ;  /* 0x0000000006067207 */ /* 0x000fe40001000000 */
[----:B------:R-:W-:Y:S02]  /*5750*/  IADD3 R36, P2, R4, c[0x0][0x2c0], RZ ;  /* 0x0000b00004247a10 */ /* 0x000fe40007f5e0ff */
[----:B------:R-:W-:Y:S02]  /*5760*/  ISETP.LT.AND P5, PT, R37, R90, P6 ;  /* 0x0000005a2500720c */ /* 0x000fe400037a1270 */
[-C--:B------:R-:W-:Y:S02]  /*5770*/  SEL R19, R19, R0.reuse, P3 ;  /* 0x0000000013137207 */ /* 0x080fe40001800000 */
[----:B------:R-:W-:Y:S02]  /*5780*/  SEL R4, R49, R0, P4 ;  /* 0x0000000031047207 */ /* 0x000fe40002000000 */
[----:B------:R-:W-:-:S02]  /*5790*/  PRMT R18, R18, 0x5410, R51 ;  /* 0x0000541012127816 */ /* 0x000fc40000000033 */
[----:B------:R-:W-:Y:S02]  /*57a0*/  IADD3.X R37, R5, c[0x0][0x2c4], RZ, P2, !PT ;  /* 0x0000b10005257a10 */ /* 0x000fe400017fe4ff */
[----:B------:R-:W-:Y:S02]  /*57b0*/  PRMT R17, R17, 0x5410, R6 ;  /* 0x0000541011117816 */ /* 0x000fe40000000006 */
[----:B------:R-:W-:Y:S02]  /*57c0*/  PRMT R19, R4, 0x5410, R19 ;  /* 0x0000541004137816 */ /* 0x000fe40000000013 */
[----:B------:R-:W-:Y:S02]  /*57d0*/  SHF.R.U32.HI R5, RZ, 0x10, R32 ;  /* 0x00000010ff057819 */ /* 0x000fe40000011620 */
[----:B------:R-:W-:Y:S02]  /*57e0*/  SHF.R.U32.HI R6, RZ, 0x10, R33 ;  /* 0x00000010ff067819 */ /* 0x000fe40000011621 */
[----:B------:R-:W-:-:S02]  /*57f0*/  SHF.R.U32.HI R49, RZ, 0x10, R34 ;  /* 0x00000010ff317819 */ /* 0x000fc40000011622 */
        /* <DEDUP_REMOVED lines=14> */
[----:B------:R-:W-:Y:S02]  /*58e0*/  IADD3 R5, R89, 0x28, RZ ;  /* 0x0000002859057810 */ /* 0x000fe40007ffe0ff */
[-C--:B------:R-:W-:Y:S02]  /*58f0*/  SEL R18, R49, R0.reuse, P5 ;  /* 0x0000000031127207 */ /* 0x080fe40002800000 */
[----:B------:R-:W-:-:S02]  /*5900*/  SEL R4, R47, R0, P3 ;  /* 0x000000002f047207 */ /* 0x000fc40001800000 */
[----:B------:R-:W-:Y:S02]  /*5910*/  IADD3 R30, P3, R14, c[0x0][0x2c0], RZ ;  /* 0x0000b0000e1e7a10 */ /* 0x000fe40007f7e0ff */
[----:B------:R-:W-:Y:S02]  /*5920*/  SEL R19, R19, R0, P2 ;  /* 0x0000000013137207 */ /* 0x000fe40001000000 */
[----:B------:R-:W-:Y:S02]  /*5930*/  ISETP.LT.AND P5, PT, R31, R90, P6 ;  /* 0x0000005a1f00720c */ /* 0x000fe400037a1270 */
[----:B------:R-:W-:Y:S02]  /*5940*/  SEL R6, R6, R0, P4 ;  /* 0x0000000006067207 */ /* 0x000fe40002000000 */
[----:B------:R-:W-:Y:S02]  /*5950*/  IADD3 R14, P2, R88, R20, RZ ;  /* 0x00000014580e7210 */ /* 0x000fe40007f5e0ff */
[----:B------:R-:W-:-:S02]  /*5960*/  ISETP.LT.AND P4, PT, R5, R90, P1 ;  /* 0x0000005a0500720c */ /* 0x000fc40000f81270 */
[----:B------:R-:W-:Y:S02]  /*5970*/  PRMT R16, R35, 0x5410, R16 ;  /* 0x0000541023107816 */ /* 0x000fe40000000010 */
        /* <DEDUP_REMOVED lines=39> */
[----:B------:R-:W-:Y:S01]  /*5bf0*/  SHF.R.U32.HI R7, RZ, 0x10, R35 ;  /* 0x00000010ff077819 */ /* 0x000fe20000011623 */
[----:B------:R-:W-:Y:S01]  /*5c00*/  HFMA2 R19, R84.H0_H0, R19, R71 ;  /* 0x0000001354137231 */ /* 0x000fe20000000847 */
[----:B------:R-:W-:-:S02]  /*5c10*/  SEL R4, R32, R0, P5 ;  /* 0x0000000020047207 */ /* 0x000fc40002800000 */
[-C--:B------:R-:W-:Y:S01]  /*5c20*/  SEL R13, R33, R0.reuse, P2 ;  /* 0x00000000210d7207 */ /* 0x080fe20001000000 */
[--C-:B------:R-:W-:Y:S02]  /*5c30*/  HSETP2.GEU.AND P5, PT, R23.H0_H0, R0.reuse.H0_H0, PT ;  /* 0x2000000017007234 */ /* 0x100fe40003fae800 */
[-C--:B------:R-:W-:Y:S02]  /*5c40*/  SEL R29, R29, R0.reuse, P4 ;  /* 0x000000001d1d7207 */ /* 0x080fe40002000000 */
[--C-:B------:R-:W-:Y:S01]  /*5c50*/  HSETP2.GEU.AND P2, P4, R39, R0.reuse.H0_H0, PT ;  /* 0x2000000027007234 */ /* 0x100fe20003c4e000 */
[-C--:B------:R-:W-:Y:S02]  /*5c60*/  SEL R6, R34, R0.reuse, P3 ;  /* 0x0000000022067207 */ /* 0x080fe40001800000 */
[----:B------:R-:W-:Y:S01]  /*5c70*/  HSETP2.GEU.AND P3, PT, R7.H0_H0, R0.H0_H0, PT ;  /* 0x2000000007007234 */ /* 0x000fe20003f6e800 */
[----:B------:R-:W-:Y:S02]  /*5c80*/  SEL R23, R23, R0, P5 ;  /* 0x0000000017177207 */ /* 0x000fe40002800000 */
[----:B------:R-:W-:-:S02]  /*5c90*/  ISETP.LT.AND P5, PT, R5, R90, P6 ;  /* 0x0000005a0500720c */ /* 0x000fc400037a1270 */
[-C--:B------:R-:W-:Y:S02]  /*5ca0*/  SEL R20, R20, R0.reuse, P2 ;  /* 0x0000000014147207 */ /* 0x080fe40001000000 */
[----:B------:R-:W-:Y:S02]  /*5cb0*/  IADD3 R22, P2, R36, c[0x0][0x2c0], RZ ;  /* 0x0000b00024167a10 */ /* 0x000fe40007f5e0ff */
[-C--:B------:R-:W-:Y:S02]  /*5cc0*/  SEL R7, R7, R0.reuse, P3 ;  /* 0x0000000007077207 */ /* 0x080fe40001800000 */
[----:B------:R-:W-:Y:S02]  /*5cd0*/  SEL R12, R35, R0, P4 ;  /* 0x00000000230c7207 */ /* 0x000fe40002000000 */
[----:B------:R-:W-:Y:S02]  /*5ce0*/  PRMT R6, R6, 0x5410, R23 ;  /* 0x0000541006067816 */ /* 0x000fe40000000017 */
[----:B------:R-:W-:-:S02]  /*5cf0*/  PRMT R4, R4, 0x5410, R29 ;  /* 0x0000541004047816 */ /* 0x000fc4000000001d */
[----:B------:R-:W-:Y:S02]  /*5d00*/  IADD3.X R23, R37, c[0x0][0x2c4], RZ, P2, !PT ;  /* 0x0000b10025177a10 */ /* 0x000fe400017fe4ff */
[----:B------:R-:W-:Y:S02]  /*5d10*/  PRMT R5, R13, 0x5410, R20 ;  /* 0x000054100d057816 */ /* 0x000fe40000000014 */
[----:B------:R-:W-:Y:S02]  /*5d20*/  PRMT R7, R12, 0x5410, R7 ;  /* 0x000054100c077816 */ /* 0x000fe40000000007 */
[----:B------:R-:W-:-:S06]  /*5d30*/  SHF.R.U32.HI R13, RZ, 0x10, R16 ;  /* 0x00000010ff0d7819 */ /* 0x000fcc0000011610 */
[----:B------:R0:W-:Y:S02]  /*5d40*/  @P5 STG.E.128.SYS [R22], R4 ;  /* 0x0000000416005386 */ /* 0x0001e4000010ed00 */
[----:B0-----:R-:W-:Y:S02]  /*5d50*/  PRMT R5, R16, 0x5410, R17 ;  /* 0x0000541010057816 */ /* 0x001fe40000000011 */
[----:B------:R-:W-:-:S04]  /*5d60*/  PRMT R7, R13, 0x5410, R18 ;  /* 0x000054100d077816 */ /* 0x000fc80000000012 */
[--C-:B------:R-:W-:Y:S01]  /*5d70*/  HSETP2.GEU.AND P5, P3, R5, R0.reuse.H0_H0, PT ;  /* 0x2000000005007234 */ /* 0x100fe20003bae000 */
[----:B------:R-:W-:Y:S01]  /*5d80*/  IMAD.MOV.U32 R5, RZ, RZ, R17 ;  /* 0x000000ffff057224 */ /* 0x000fe200078e0011 */
[--C-:B------:R-:W-:Y:S01]  /*5d90*/  HSETP2.GEU.AND P4, P2, R7, R0.reuse.H0_H0, PT ;  /* 0x2000000007007234 */ /* 0x100fe20003a8e000 */
[----:B------:R-:W-:Y:S02]  /*5da0*/  SHF.R.U32.HI R17, RZ, 0x10, R18 ;  /* 0x00000010ff117819 */ /* 0x000fe40000011612 */
[----:B------:R-:W-:Y:S02]  /*5db0*/  SHF.R.U32.HI R7, RZ, 0x10, R19 ;  /* 0x00000010ff077819 */ /* 0x000fe40000011613 */
[----:B------:R-:W-:Y:S02]  /*5dc0*/  SHF.R.U32.HI R20, RZ, 0x10, R5 ;  /* 0x00000010ff147819 */ /* 0x000fe40000011605 */
[-C--:B------:R-:W-:Y:S02]  /*5dd0*/  SEL R4, R16, R0.reuse, P5 ;  /* 0x0000000010047207 */ /* 0x080fe40002800000 */
[----:B------:R-:W-:Y:S01]  /*5de0*/  PRMT R29, R20, 0x5410, R19 ;  /* 0x00005410141d7816 */ /* 0x000fe20000000013 */
[----:B------:R-:W-:Y:S01]  /*5df0*/  HSETP2.GEU.AND P5, PT, R17.H0_H0, R0.H0_H0, PT ;  /* 0x2000000011007234 */ /* 0x000fe20003fae800 */
[----:B------:R-:W-:-:S02]  /*5e00*/  SEL R33, R13, R0, P4 ;  /* 0x000000000d217207 */ /* 0x000fc40002000000 */
        /* <DEDUP_REMOVED lines=10> */
[----:B------:R-:W-:Y:S02]  /*5eb0*/  IADD3 R16, P3, R30, c[0x0][0x2c0], RZ ;  /* 0x0000b0001e107a10 */ /* 0x000fe40007f7e0ff */
[----:B------:R-:W-:Y:S02]  /*5ec0*/  SEL R12, R19, R0, P4 ;  /* 0x00000000130c7207 */ /* 0x000fe40002000000 */
        /* <DEDUP_REMOVED lines=33> */
[--C-:B------:R-:W-:Y:S01]  /*60e0*/  IMAD.MOV.U32 R33, RZ, RZ, R7.reuse ;  /* 0x000000ffff217224 */ /* 0x100fe200078e0007 */
[--C-:B------:R-:W-:Y:S01]  /*60f0*/  SHF.R.U32.HI R35, RZ, 0x10, R6.reuse ;  /* 0x00000010ff237819 */ /* 0x100fe20000011606 */
[----:B------:R-:W-:Y:S01]  /*6100*/  HSETP2.GEU.AND P5, P2, R5, R0.H0_H0, PT ;  /* 0x2000000005007234 */ /* 0x000fe20003aae000 */
[----:B------:R-:W-:Y:S01]  /*6110*/  PRMT R5, R3, 0x5410, R6 ;  /* 0x0000541003057816 */ /* 0x000fe20000000006 */
[C---:B---3--:R-:W-:Y:S01]  /*6120*/  HFMA2 R12, R84.reuse.H0_H0, R12, R68 ;  /* 0x0000000c540c7231 */ /* 0x048fe20000000844 */
[----:B------:R-:W-:Y:S01]  /*6130*/  PRMT R37, R10, 0x5410, R7 ;  /* 0x000054100a257816 */ /* 0x000fe20000000007 */
[C---:B------:R-:W-:Y:S01]  /*6140*/  HFMA2 R13, R84.reuse.H0_H0, R13, R69 ;  /* 0x0000000d540d7231 */ /* 0x040fe20000000845 */
[----:B------:R-:W-:Y:S01]  /*6150*/  SHF.R.U32.HI R7, RZ, 0x10, R33 ;  /* 0x00000010ff077819 */ /* 0x000fe20000011621 */
[C---:B------:R-:W-:Y:S02]  /*6160*/  HFMA2 R14, R84.reuse.H0_H0, R14, R70 ;  /* 0x0000000e540e7231 */ /* 0x040fe40000000846 */
[--C-:B------:R-:W-:Y:S01]  /*6170*/  HSETP2.GEU.AND P4, P3, R5, R0.reuse.H0_H0, PT ;  /* 0x2000000005007234 */ /* 0x100fe20003b8e000 */
[-C--:B------:R-:W-:Y:S01]  /*6180*/  SEL R4, R4, R0.reuse, P5 ;  /* 0x0000000004047207 */ /* 0x080fe20002800000 */
[----:B------:R-:W-:Y:S01]  /*6190*/  HFMA2 R15, R84.H0_H0, R15, R71 ;  /* 0x0000000f540f7231 */ /* 0x000fe20000000847 */
[----:B------:R-:W-:Y:S01]  /*61a0*/  SEL R5, R2, R0, P2 ;  /* 0x0000000002057207 */ /* 0x000fe20001000000 */
[----:B------:R-:W-:-:S04]  /*61b0*/  HSETP2.GEU.AND P5, PT, R35.H0_H0, R0.H0_H0, PT ;  /* 0x2000000023007234 */ /* 0x000fc80003fae800 */
[-C--:B------:R-:W-:Y:S02]  /*61c0*/  SEL R3, R3, R0.reuse, P4 ;  /* 0x0000000003037207 */ /* 0x080fe40002000000 */
[--C-:B------:R-:W-:Y:S01]  /*61d0*/  HSETP2.GEU.AND P2, P4, R37, R0.reuse.H0_H0, PT ;  /* 0x2000000025007234 */ /* 0x100fe20003c4e000 */
[-C--:B------:R-:W-:Y:S02]  /*61e0*/  SEL R6, R6, R0.reuse, P3 ;  /* 0x0000000006067207 */ /* 0x080fe40001800000 */
[----:B------:R-:W-:Y:S01]  /*61f0*/  HSETP2.GEU.AND P3, PT, R7.H0_H0, R0.H0_H0, PT ;  /* 0x2000000007007234 */ /* 0x000fe20003f6e800 */
[----:B------:R-:W-:Y:S02]  /*6200*/  SEL R35, R35, R0, P5 ;  /* 0x0000000023237207 */ /* 0x000fe40002800000 */
[----:B------:R-:W-:Y:S01]  /*6210*/  ISETP.LT.AND P5, PT, R29, R90, P6 ;  /* 0x0000005a1d00720c */ /* 0x000fe200037a1270 */
[----:B------:R-:W-:Y:S01]  /*6220*/  IMAD.MOV.U32 R29, RZ, RZ, R15 ;  /* 0x000000ffff1d7224 */ /* 0x000fe200078e000f */
        /* <DEDUP_REMOVED lines=9> */
[----:B------:R-:W-:Y:S02]  /*62c0*/  SHF.R.U32.HI R23, RZ, 0x10, R12 ;  /* 0x00000010ff177819 */ /* 0x000fe4000001160c */
[----:B------:R-:W-:Y:S02]  /*62d0*/  SHF.R.U32.HI R10, RZ, 0x10, R13 ;  /* 0x00000010ff0a7819 */ /* 0x000fe4000001160d */
[----:B------:R-:W-:Y:S02]  /*62e0*/  SHF.R.U32.HI R33, RZ, 0x10, R14 ;  /* 0x00000010ff217819 */ /* 0x000fe4000001160e */
[----:B------:R0:W-:Y:S01]  /*62f0*/  @P5 STG.E.128.SYS [R2], R4 ;  /* 0x0000000402005386 */ /* 0x0001e2000010ed00 */
[----:B------:R-:W-:-:S02]  /*6300*/  PRMT R35, R10, 0x5410, R15 ;  /* 0x000054100a237816 */ /* 0x000fc4000000000f */
        /* <DEDUP_REMOVED lines=28> */
[----:B------:R0:W2:Y:S01]  /*64d0*/  @P4 LDG.E.LTC128B.128.SYS R72, [R14] ;  /* 0x000000000e484381 */ /* 0x0000a200001eed20 */
[----:B------:R-:W-:-:S04]  /*64e0*/  IADD3 R89, R89, 0x3a, RZ ;  /* 0x0000003a59597810 */ /* 0x000fc80007ffe0ff */
[----:B------:R-:W-:Y:S02]  /*64f0*/  ISETP.LT.AND P2, PT, R89, R90, P1 ;  /* 0x0000005a5900720c */ /* 0x000fe40000f41270 */
[----:B------:R-:W-:-:S05]  /*6500*/  IADD3 R12, P1, R88, R30, RZ ;  /* 0x0000001e580c7210 */ /* 0x000fca0007f3e0ff */
        /* <DEDUP_REMOVED lines=14> */
[----:B0-----:R-:W3:Y:S01]  /*65f0*/  LDS.U.128 R12, [R86+0x240] ;  /* 0x00024000560c7984 */ /* 0x001ee20000001c00 */
[----:B--2---:R-:W-:-:S02]  /*6600*/  HFMA2 R4, R84.H0_H0, R4, R72 ;  /* 0x0000000454047231 */ /* 0x004fc40000000848 */
[C---:B------:R-:W-:Y:S02]  /*6610*/  HFMA2 R5, R84.reuse.H0_H0, R5, R73 ;  /* 0x0000000554057231 */ /* 0x040fe40000000849 */
[C---:B------:R-:W-:Y:S02]  /*6620*/  HFMA2 R6, R84.reuse.H0_H0, R6, R74 ;  /* 0x0000000654067231 */ /* 0x040fe4000000084a */
[----:B------:R-:W-:Y:S02]  /*6630*/  HFMA2 R7, R84.H0_H0, R7, R75 ;  /* 0x0000000754077231 */ /* 0x000fe4000000084b */
[----:B------:R-:W-:Y:S02]  /*6640*/  IMAD.MOV.U32 R11, RZ, RZ, R4 ;  /* 0x000000ffff0b7224 */ /* 0x000fe400078e0004 */
[--C-:B------:R-:W-:Y:S01]  /*6650*/  PRMT R9, R4, 0x5410, R5.reuse ;  /* 0x0000541004097816 */ /* 0x100fe20000000005 */
[----:B------:R-:W-:Y:S02]  /*6660*/  IMAD.MOV.U32 R21, RZ, RZ, R5 ;  /* 0x000000ffff157224 */ /* 0x000fe400078e0005 */
[----:B------:R-:W-:-:S03]  /*6670*/  IMAD.MOV.U32 R19, RZ, RZ, R6 ;  /* 0x000000ffff137224 */ /* 0x000fc600078e0006 */
[----:B------:R-:W-:Y:S01]  /*6680*/  HSETP2.GEU.AND P4, P1, R9, R0.H0_H0, PT ;  /* 0x2000000009007234 */ /* 0x000fe2000398e000 */
[----:B------:R-:W-:Y:S02]  /*6690*/  SHF.R.U32.HI R9, RZ, 0x10, R11 ;  /* 0x00000010ff097819 */ /* 0x000fe4000001160b */
[----:B------:R-:W-:Y:S01]  /*66a0*/  SHF.R.U32.HI R4, RZ, 0x10, R21 ;  /* 0x00000010ff047819 */ /* 0x000fe20000011615 */
[C---:B---3--:R-:W-:Y:S01]  /*66b0*/  HFMA2 R12, R84.reuse.H0_H0, R12, R68 ;  /* 0x0000000c540c7231 */ /* 0x048fe20000000844 */
[----:B------:R-:W-:Y:S01]  /*66c0*/  PRMT R5, R9, 0x5410, R6 ;  /* 0x0000541009057816 */ /* 0x000fe20000000006 */
[C---:B------:R-:W-:Y:S02]  /*66d0*/  HFMA2 R14, R84.reuse.H0_H0, R14, R70 ;  /* 0x0000000e540e7231 */ /* 0x040fe40000000846 */
[C---:B------:R-:W-:Y:S01]  /*66e0*/  HFMA2 R6, R84.reuse.H0_H0, R13, R69 ;  /* 0x0000000d54067231 */ /* 0x040fe20000000845 */
[----:B------:R-:W-:Y:S01]  /*66f0*/  SHF.R.U32.HI R13, RZ, 0x10, R7 ;  /* 0x00000010ff0d7819 */ /* 0x000fe20000011607 */
[----:B------:R-:W-:Y:S01]  /*6700*/  HFMA2 R15, R84.H0_H0, R15, R71 ;  /* 0x0000000f540f7231 */ /* 0x000fe20000000847 */
[-C--:B------:R-:W-:Y:S01]  /*6710*/  SEL R21, R21, R0.reuse, P1 ;  /* 0x0000000015157207 */ /* 0x080fe20000800000 */
[----:B------:R-:W-:Y:S01]  /*6720*/  HSETP2.GEU.AND P2, P3, R5, R0.H0_H0, PT ;  /* 0x2000000005007234 */ /* 0x000fe20003b4e000 */
[----:B------:R-:W-:-:S02]  /*6730*/  SEL R5, R11, R0, P4 ;  /* 0x000000000b057207 */ /* 0x000fc40002000000 */
[----:B------:R-:W-:Y:S02]  /*6740*/  PRMT R11, R4, 0x5410, R7 ;  /* 0x00005410040b7816 */ /* 0x000fe40000000007 */
[----:B------:R-:W-:Y:S02]  /*6750*/  PRMT R25, R12, 0x5410, R6 ;  /* 0x000054100c197816 */ /* 0x000fe40000000006 */
[----:B------:R-:W-:Y:S02]  /*6760*/  SHF.R.U32.HI R27, RZ, 0x10, R15 ;  /* 0x00000010ff1b7819 */ /* 0x000fe4000001160f */
[--C-:B------:R-:W-:Y:S01]  /*6770*/  HSETP2.GEU.AND P4, P5, R11, R0.reuse.H0_H0, PT ;  /* 0x200000000b007234 */ /* 0x100fe20003d8e000 */
[----:B------:R-:W-:Y:S02]  /*6780*/  SHF.R.U32.HI R11, RZ, 0x10, R19 ;  /* 0x00000010ff0b7819 */ /* 0x000fe40000011613 */
[-C--:B------:R-:W-:Y:S02]  /*6790*/  SEL R8, R9, R0.reuse, P2 ;  /* 0x0000000009087207 */ /* 0x080fe40001000000 */
[----:B------:R-:W-:Y:S01]  /*67a0*/  SHF.R.U32.HI R9, RZ, 0x10, R12 ;  /* 0x00000010ff097819 */ /* 0x000fe2000001160c */
[--C-:B------:R-:W-:Y:S01]  /*67b0*/  HSETP2.GEU.AND P2, PT, R13.H0_H0, R0.reuse.H0_H0, PT ;  /* 0x200000000d007234 */ /* 0x100fe20003f4e800 */
[----:B------:R-:W-:Y:S01]  /*67c0*/  SEL R10, R19, R0, P3 ;  /* 0x00000000130a7207 */ /* 0x000fe20001800000 */
[----:B------:R-:W-:Y:S01]  /*67d0*/  HSETP2.GEU.AND P1, PT, R11.H0_H0, R0.H0_H0, PT ;  /* 0x200000000b007234 */ /* 0x000fe20003f2e800 */
[----:B------:R-:W-:-:S02]  /*67e0*/  PRMT R19, R9, 0x5410, R14 ;  /* 0x0000541009137816 */ /* 0x000fc4000000000e */
[-C--:B------:R-:W-:Y:S02]  /*67f0*/  SEL R18, R4, R0.reuse, P4 ;  /* 0x0000000004127207 */ /* 0x080fe40002000000 */
[----:B------:R-:W-:Y:S02]  /*6800*/  SHF.R.U32.HI R4, RZ, 0x10, R6 ;  /* 0x00000010ff047819 */ /* 0x000fe40000011606 */
[-C--:B------:R-:W-:Y:S02]  /*6810*/  SEL R13, R13, R0.reuse, P2 ;  /* 0x000000000d0d7207 */ /* 0x080fe40001000000 */
[-C--:B------:R-:W-:Y:S01]  /*6820*/  SEL R11, R11, R0.reuse, P1 ;  /* 0x000000000b0b7207 */ /* 0x080fe20000800000 */
[--C-:B------:R-:W-:Y:S01]  /*6830*/  HSETP2.GEU.AND P2, P4, R19, R0.reuse.H0_H0, PT ;  /* 0x2000000013007234 */ /* 0x100fe20003c4e000 */
[----:B------:R-:W-:Y:S01]  /*6840*/  PRMT R29, R4, 0x5410, R15 ;  /* 0x00005410041d7816 */ /* 0x000fe2000000000f */
[----:B------:R-:W-:Y:S01]  /*6850*/  HSETP2.GEU.AND P3, P1, R25, R0.H0_H0, PT ;  /* 0x2000000019007234 */ /* 0x000fe2000396e000 */
[----:B------:R-:W-:Y:S01]  /*6860*/  IMAD.MOV.U32 R25, RZ, RZ, R14 ;  /* 0x000000ffff197224 */ /* 0x000fe200078e000e */
[----:B------:R-:W-:-:S04]  /*6870*/  SEL R20, R7, R0, P5 ;  /* 0x0000000007147207 */ /* 0x000fc80002800000 */
[----:B------:R-:W-:Y:S02]  /*6880*/  SHF.R.U32.HI R19, RZ, 0x10, R25 ;  /* 0x00000010ff137819 */ /* 0x000fe40000011619 */
[-C--:B------:R-:W-:Y:S02]  /*6890*/  SEL R14, R12, R0.reuse, P3 ;  /* 0x000000000c0e7207 */ /* 0x080fe40001800000 */
[-C--:B------:R-:W-:Y:S02]  /*68a0*/  SEL R9, R9, R0.reuse, P2 ;  /* 0x0000000009097207 */ /* 0x080fe40001000000 */
[--C-:B------:R-:W-:Y:S01]  /*68b0*/  HSETP2.GEU.AND P3, PT, R19.H0_H0, R0.reuse.H0_H0, PT ;  /* 0x2000000013007234 */ /* 0x100fe20003f6e800 */
[----:B------:R-:W-:Y:S01]  /*68c0*/  SEL R12, R6, R0, P1 ;  /* 0x00000000060c7207 */ /* 0x000fe20000800000 */
[--C-:B------:R-:W-:Y:S01]  /*68d0*/  HSETP2.GEU.AND P5, P2, R29, R0.reuse.H0_H0, PT ;  /* 0x200000001d007234 */ /* 0x100fe20003aae000 */
[----:B------:R-:W-:Y:S01]  /*68e0*/  PRMT R6, R10, 0x5410, R11 ;  /* 0x000054100a067816 */ /* 0x000fe2000000000b */
[----:B------:R-:W-:Y:S01]  /*68f0*/  HSETP2.GEU.AND P1, PT, R27.H0_H0, R0.H0_H0, PT ;  /* 0x200000001b007234 */ /* 0x000fe20003f2e800 */
[----:B------:R-:W-:-:S02]  /*6900*/  PRMT R7, R20, 0x5410, R13 ;  /* 0x0000541014077816 */ /* 0x000fc4000000000d */
[-C--:B------:R-:W-:Y:S02]  /*6910*/  SEL R22, R25, R0.reuse, P4 ;  /* 0x0000000019167207 */ /* 0x080fe40002000000 */
[----:B------:R-:W-:Y:S02]  /*6920*/  SEL R19, R19, R0, P3 ;  /* 0x0000000013137207 */ /* 0x000fe40001800000 */
[----:B------:R-:W-:Y:S02]  /*6930*/  ISETP.LT.AND P3, PT, R23, R90, P6 ;  /* 0x0000005a1700720c */ /* 0x000fe40003761270 */
[----:B------:R-:W-:Y:S02]  /*6940*/  SEL R23, R4, R0, P5 ;  /* 0x0000000004177207 */ /* 0x000fe40002800000 */
[----:B------:R-:W-:Y:S02]  /*6950*/  PRMT R4, R5, 0x5410, R8 ;  /* 0x0000541005047816 */ /* 0x000fe40000000008 */
[----:B------:R-:W-:-:S02]  /*6960*/  PRMT R5, R21, 0x5410, R18 ;  /* 0x0000541015057816 */ /* 0x000fc40000000012 */
[----:B------:R-:W-:Y:S02]  /*6970*/  SEL R27, R27, R0, P1 ;  /* 0x000000001b1b7207 */ /* 0x000fe40000800000 */
[----:B------:R-:W-:Y:S02]  /*6980*/  ISETP.LT.AND P6, PT, R89, R90, P6 ;  /* 0x0000005a5900720c */ /* 0x000fe400037c1270 */
[----:B------:R-:W-:Y:S02]  /*6990*/  SEL R0, R15, R0, P2 ;  /* 0x000000000f007207 */ /* 0x000fe40001000000 */
[----:B------:R0:W-:Y:S02]  /*69a0*/  @P3 STG.E.128.SYS [R2.64+UR4], R4 ;  /* 0x0000000402003986 */ /* 0x0001e4000c10ed04 */
[----:B0-----:R-:W-:Y:S02]  /*69b0*/  PRMT R4, R14, 0x5410, R9 ;  /* 0x000054100e047816 */ /* 0x001fe40000000009 */
[----:B------:R-:W-:-:S02]  /*69c0*/  PRMT R6, R22, 0x5410, R19 ;  /* 0x0000541016067816 */ /* 0x000fc40000000013 */
[----:B------:R-:W-:Y:S02]  /*69d0*/  PRMT R5, R12, 0x5410, R23 ;  /* 0x000054100c057816 */ /* 0x000fe40000000017 */
[----:B------:R-:W-:-:S08]  /*69e0*/  PRMT R7, R0, 0x5410, R27 ;  /* 0x0000541000077816 */ /* 0x000fd0000000001b */
        /* <DEDUP_REMOVED lines=13> */
[----:B------:R-:W-:Y:S01]  /*6ac0*/  STG.E.STRONG.GPU [UR6], R0 ;  /* 0x00000000ff007986 */ /* 0x000fe2000c114906 */
[----:B------:R-:W-:Y:S05]  /*6ad0*/  EXIT ;  /* 0x000000000000794d */ /* 0x000fea0003800000 */
.L_x_309:
[----:B------:R-:W-:-:S00]  /*6ae0*/  BRA `(.L_x_309) ;  /* 0xfffffff000007947 */ /* 0x000fc0000383ffff */
[----:B------:R-:W-:-:S00]  /*6af0*/  NOP ;  /* 0x0000000000007918 */ /* 0x000fc00000000000 */
.L_x_332:


//--------------------- .text._ZN7cutlass6KernelINS_4conv6kernel23ImplicitGemmConvolutionINS1_11threadblock21ImplicitGemmPipelinedINS_4gemm9GemmShapeILi64ELi64ELi32EEENS4_12TileIteratorINS4_48Conv2dFpropActivationTileAccessIteratorOptimizedINS_11MatrixShapeILi64ELi32EEENS_6half_tENS_6layout10TensorNHWCENS_9transform29PitchLinearWarpRakedThreadMapINS_16PitchLinearShapeILi32ELi64EEELi128ENSI_ILi4ELi8EEELi8EEENS_12AlignedArrayISD_Li8ELi16EEEEEEENSG_11threadblock19RegularTileIteratorISC_SD_NSE_37RowMajorTensorOpMultiplicandCrosswiseILi16ELi32EEELi0ESL_Li16EEENS9_INS4_44Conv2dFpropFilterTileAccessIteratorOptimizedINSB_ILi32ELi64EEESD_SF_SL_SN_Lb0EEEEENSR_ISW_SD_NSE_40ColumnMajorTensorOpMultiplicandCrosswiseILi16ELi32EEELi1ESL_Li16EEESD_SF_NS6_11threadblock9MmaPolicyINS6_4warp11MmaTensorOpINS7_ILi32ELi32ELi32EEESD_ST_SD_S10_SD_NSE_8RowMajorENS14_17MmaTensorOpPolicyINS_4arch3MmaINS7_ILi16ELi8ELi8EEELi32ESD_S17_SD_NSE_11ColumnMajorESD_S17_NS19_13OpMultiplyAddEEENSB_ILi1ELi1EEEEELi1ELb0EbEENSB_ILi0ELi0EEES1I_Li1EEENS_21NumericArrayConverterISD_SD_Li16ELNS_15FloatRoundStyleE2ENSG_6thread14UnaryTransform8IdentityEEES1P_bEENS_8epilogue11threadblock8EpilogueIS8_S1H_Li1ENS1S_22PredicatedTileIteratorINS1S_26OutputTileOptimalThreadMapINS1S_15OutputTileShapeILi64ELi8ELi2ELi1ELi1EEENS1W_ILi1ELi4ELi1ELi1ELi4EEELi128ELi8ELi16EEESD_Lb0ENSE_9NoPermuteELb0EEENS1R_4warp24FragmentIteratorTensorOpIS16_S1B_SD_NS_5ArrayISD_Li4ELb0EEES17_EENS22_20TileIteratorTensorOpIS16_S1B_SD_S17_EENS1S_18SharedLoadIteratorINS1Z_18CompactedThreadMapESD_Li16EEENS1R_6thread21LinearCombinationReluISD_Li8ESD_SD_LNS2C_9ScaleType4KindE1ELS1L_2EEENSB_ILi0ELi16EEELi1ELi1EEENS12_30GemmIdentityThreadblockSwizzleILi1EEELNS1_8OperatorE0ENS1_17Conv2dProblemSizeELNS1_9GroupModeE0EEEEEvNT_6ParamsE --------------------------
	.section	.text._ZN7cutlass6KernelINS_4conv6kernel23ImplicitGemmConvolutionINS1_11threadblock21ImplicitGemmPipelinedINS_4gemm9GemmShapeILi64ELi64ELi32EEENS4_12TileIteratorINS4_48Conv2dFpropActivationTileAccessIteratorOptimizedINS_11MatrixShapeILi64ELi32EEENS_6half_tENS_6layout10TensorNHWCENS_9transform29PitchLinearWarpRakedThreadMapINS_16PitchLinearShapeILi32ELi64EEELi128ENSI_ILi4ELi8EEELi8EEENS_12AlignedArrayISD_Li8ELi16EEEEEEENSG_11threadblock19RegularTileIteratorISC_SD_NSE_37RowMajorTensorOpMultiplicandCrosswiseILi16ELi32EEELi0ESL_Li16EEENS9_INS4_44Conv2dFpropFilterTileAccessIteratorOptimizedINSB_ILi32ELi64EEESD_SF_SL_SN_Lb0EEEEENSR_ISW_SD_NSE_40ColumnMajorTensorOpMultiplicandCrosswiseILi16ELi32EEELi1ESL_Li16EEESD_SF_NS6_11threadblock9MmaPolicyINS6_4warp11MmaTensorOpINS7_ILi32ELi32ELi32EEESD_ST_SD_S10_SD_NSE_8RowMajorENS14_17MmaTensorOpPolicyINS_4arch3MmaINS7_ILi16ELi8ELi8EEELi32ESD_S17_SD_NSE_11ColumnMajorESD_S17_NS19_13OpMultiplyAddEEENSB_ILi1ELi1EEEEELi1ELb0EbEENSB_ILi0ELi0EEES1I_Li1EEENS_21NumericArrayConverterISD_SD_Li16ELNS_15FloatRoundStyleE2ENSG_6thread14UnaryTransform8IdentityEEES1P_bEENS_8epilogue11threadblock8EpilogueIS8_S1H_Li1ENS1S_22PredicatedTileIteratorINS1S_26OutputTileOptimalThreadMapINS1S_15OutputTileShapeILi64ELi8ELi2ELi1ELi1EEENS1W_ILi1ELi4ELi1ELi1ELi4EEELi128ELi8ELi16EEESD_Lb0ENSE_9NoPermuteELb0EEENS1R_4warp24FragmentIteratorTensorOpIS16_S1B_SD_NS_5ArrayISD_Li4ELb0EEES17_EENS22_20TileIteratorTensorOpIS16_S1B_SD_S17_EENS1S_18SharedLoadIteratorINS1Z_18CompactedThreadMapESD_Li16EEENS1R_6thread21LinearCombinationReluISD_Li8ESD_SD_LNS2C_9ScaleType4KindE1ELS1L_2EEENSB_ILi0ELi16EEELi1ELi1EEENS12_30GemmIdentityThreadblockSwizzleILi1EEELNS1_8OperatorE0ENS1_17Conv2dProblemSizeELNS1_9GroupModeE0EEEEEvNT_6ParamsE,"ax",@progbits
	.sectioninfo	@"SHI_REGISTERS=80"
	.align	128
.text._ZN7cutlass6KernelINS_4conv6kernel23ImplicitGemmConvolutionINS1_11threadblock21ImplicitGemmPipelinedINS_4gemm9GemmShapeILi64ELi64ELi32EEENS4_12TileIteratorINS4_48Conv2dFpropActivationTileAccessIteratorOptimizedINS_11MatrixShapeILi64ELi32EEENS_6half_tENS_6layout10TensorNHWCENS_9transform29PitchLinearWarpRakedThreadMapINS_16PitchLinearShapeILi32ELi64EEELi128ENSI_ILi4ELi8EEELi8EEENS_12AlignedArrayISD_Li8ELi16EEEEEEENSG_11threadblock19RegularTileIteratorISC_SD_NSE_37RowMajorTensorOpMultiplicandCrosswiseILi16ELi32EEELi0ESL_Li16EEENS9_INS4_44Conv2dFpropFilterTileAccessIteratorOptimizedINSB_ILi32ELi64EEESD_SF_SL_SN_Lb0EEEEENSR_ISW_SD_NSE_40ColumnMajorTensorOpMultiplicandCrosswiseILi16ELi32EEELi1ESL_Li16EEESD_SF_NS6_11threadblock9MmaPolicyINS6_4warp11MmaTensorOpINS7_ILi32ELi32ELi32EEESD_ST_SD_S10_SD_NSE_8RowMajorENS14_17MmaTensorOpPolicyINS_4arch3MmaINS7_ILi16ELi8ELi8EEELi32ESD_S17_SD_NSE_11ColumnMajorESD_S17_NS19_13OpMultiplyAddEEENSB_ILi1ELi1EEEEELi1ELb0EbEENSB_ILi0ELi0EEES1I_Li1EEENS_21NumericArrayConverterISD_SD_Li16ELNS_15FloatRoundStyleE2ENSG_6thread14UnaryTransform8IdentityEEES1P_bEENS_8epilogue11threadblock8EpilogueIS8_S1H_Li1ENS1S_22PredicatedTileIteratorINS1S_26OutputTileOptimalThreadMapINS1S_15OutputTileShapeILi64ELi8ELi2ELi1ELi1EEENS1W_ILi1ELi4ELi1ELi1ELi4EEELi128ELi8ELi16EEESD_Lb0ENSE_9NoPermuteELb0EEENS1R_4warp24FragmentIteratorTensorOpIS16_S1B_SD_NS_5ArrayISD_Li4ELb0EEES17_EENS22_20TileIteratorTensorOpIS16_S1B_SD_S17_EENS1S_18SharedLoadIteratorINS1Z_18CompactedThreadMapESD_Li16EEENS1R_6thread21LinearCombinationReluISD_Li8ESD_SD_LNS2C_9ScaleType4KindE1ELS1L_2EEENSB_ILi0ELi16EEELi1ELi1EEENS12_30GemmIdentityThreadblockSwizzleILi1EEELNS1_8OperatorE0ENS1_17Conv2dProblemSizeELNS1_9GroupModeE0EEEEEvNT_6ParamsE:
        .type           _ZN7cutlass6KernelINS_4conv6kernel23ImplicitGemmConvolutionINS1_11threadblock21ImplicitGemmPipelinedINS_4gemm9GemmShapeILi64ELi64ELi32EEENS4_12TileIteratorINS4_48Conv2dFpropActivationTileAccessIteratorOptimizedINS_11MatrixShapeILi64ELi32EEENS_6half_tENS_6layout10TensorNHWCENS_9transform29PitchLinearWarpRakedThreadMapINS_16PitchLinearShapeILi32ELi64EEELi128ENSI_ILi4ELi8EEELi8EEENS_12AlignedArrayISD_Li8ELi16EEEEEEENSG_11threadblock19RegularTileIteratorISC_SD_NSE_37RowMajorTensorOpMultiplicandCrosswiseILi16ELi32EEELi0ESL_Li16EEENS9_INS4_44Conv2dFpropFilterTileAccessIteratorOptimizedINSB_ILi32ELi64EEESD_SF_SL_SN_Lb0EEEEENSR_ISW_SD_NSE_40ColumnMajorTensorOpMultiplicandCrosswiseILi16ELi32EEELi1ESL_Li16EEESD_SF_NS6_11threadblock9MmaPolicyINS6_4warp11MmaTensorOpINS7_ILi32ELi32ELi32EEESD_ST_SD_S10_SD_NSE_8RowMajorENS14_17MmaTensorOpPolicyINS_4arch3MmaINS7_ILi16ELi8ELi8EEELi32ESD_S17_SD_NSE_11ColumnMajorESD_S17_NS19_13OpMultiplyAddEEENSB_ILi1ELi1EEEEELi1ELb0EbEENSB_ILi0ELi0EEES1I_Li1EEENS_21NumericArrayConverterISD_SD_Li16ELNS_15FloatRoundStyleE2ENSG_6thread14UnaryTransform8IdentityEEES1P_bEENS_8epilogue11threadblock8EpilogueIS8_S1H_Li1ENS1S_22PredicatedTileIteratorINS1S_26OutputTileOptimalThreadMapINS1S_15OutputTileShapeILi64ELi8ELi2ELi1ELi1EEENS1W_ILi1ELi4ELi1ELi1ELi4EEELi128ELi8ELi16EEESD_Lb0ENSE_9NoPermuteELb0EEENS1R_4warp24FragmentIteratorTensorOpIS16_S1B_SD_NS_5ArrayISD_Li4ELb0EEES17_EENS22_20TileIteratorTensorOpIS16_S1B_SD_S17_EENS1S_18SharedLoadIteratorINS1Z_18CompactedThreadMapESD_Li16EEENS1R_6thread21LinearCombinationReluISD_Li8ESD_SD_LNS2C_9ScaleType4KindE1ELS1L_2EEENSB_ILi0ELi16EEELi1ELi1EEENS12_30GemmIdentityThreadblockSwizzleILi1EEELNS1_8OperatorE0ENS1_17Conv2dProblemSizeELNS1_9GroupModeE0EEEEEvNT_6ParamsE,@function
        .size           _ZN7cutlass6KernelINS_4conv6kernel23ImplicitGemmConvolutionINS1_11threadblock21ImplicitGemmPipelinedINS_4gemm9GemmShapeILi64ELi64ELi32EEENS4_12TileIteratorINS4_48Conv2dFpropActivationTileAccessIteratorOptimizedINS_11MatrixShapeILi64ELi32EEENS_6half_tENS_6layout10TensorNHWCENS_9transform29PitchLinearWarpRakedThreadMapINS_16PitchLinearShapeILi32ELi64EEELi128ENSI_ILi4ELi8EEELi8EEENS_12AlignedArrayISD_Li8ELi16EEEEEEENSG_11threadblock19RegularTileIteratorISC_SD_NSE_37RowMajorTensorOpMultiplicandCrosswiseILi16ELi32EEELi0ESL_Li16EEENS9_INS4_44Conv2dFpropFilterTileAccessIteratorOptimizedINSB_ILi32ELi64EEESD_SF_SL_SN_Lb0EEEEENSR_ISW_SD_NSE_40ColumnMajorTensorOpMultiplicandCrosswiseILi16ELi32EEELi1ESL_Li16EEESD_SF_NS6_11threadblock9MmaPolicyINS6_4warp11MmaTensorOpINS7_ILi32ELi32ELi32EEESD_ST_SD_S10_SD_NSE_8RowMajorENS14_17MmaTensorOpPolicyINS_4arch3MmaINS7_ILi16ELi8ELi8EEELi32ESD_S17_SD_NSE_11ColumnMajorESD_S17_NS19_13OpMultiplyAddEEENSB_ILi1ELi1EEEEELi1ELb0EbEENSB_ILi0ELi0EEES1I_Li1EEENS_21NumericArrayConverterISD_SD_Li16ELNS_15FloatRoundStyleE2ENSG_6thread14UnaryTransform8IdentityEEES1P_bEENS_8epilogue11threadblock8EpilogueIS8_S1H_Li1ENS1S_22PredicatedTileIteratorINS1S_26OutputTileOptimalThreadMapINS1S_15OutputTileShapeILi64ELi8ELi2ELi1ELi1EEENS1W_ILi1ELi4ELi1ELi1ELi4EEELi128ELi8ELi16EEESD_Lb0ENSE_9NoPermuteELb0EEENS1R_4warp24FragmentIteratorTensorOpIS16_S1B_SD_NS_5ArrayISD_Li4ELb0EEES17_EENS22_20TileIteratorTensorOpIS16_S1B_SD_S17_EENS1S_18SharedLoadIteratorINS1Z_18CompactedThreadMapESD_Li16EEENS1R_6thread21LinearCombinationReluISD_Li8ESD_SD_LNS2C_9ScaleType4KindE1ELS1L_2EEENSB_ILi0ELi16EEELi1ELi1EEENS12_30GemmIdentityThreadblockSwizzleILi1EEELNS1_8OperatorE0ENS1_17Conv2dProblemSizeELNS1_9GroupModeE0EEEEEvNT_6ParamsE,(.L_x_333 - _ZN7cutlass6KernelINS_4conv6kernel23ImplicitGemmConvolutionINS1_11threadblock21ImplicitGemmPipelinedINS_4gemm9GemmShapeILi64ELi64ELi32EEENS4_12TileIteratorINS4_48Conv2dFpropActivationTileAccessIteratorOptimizedINS_11MatrixShapeILi64ELi32EEENS_6half_tENS_6layout10TensorNHWCENS_9transform29PitchLinearWarpRakedThreadMapINS_16PitchLinearShapeILi32ELi64EEELi128ENSI_ILi4ELi8EEELi8EEENS_12AlignedArrayISD_Li8ELi16EEEEEEENSG_11threadblock19RegularTileIteratorISC_SD_NSE_37RowMajorTensorOpMultiplicandCrosswiseILi16ELi32EEELi0ESL_Li16EEENS9_INS4_44Conv2dFpropFilterTileAccessIteratorOptimizedINSB_ILi32ELi64EEESD_SF_SL_SN_Lb0EEEEENSR_ISW_SD_NSE_40ColumnMajorTensorOpMultiplicandCrosswiseILi16ELi32EEELi1ESL_Li16EEESD_SF_NS6_11threadblock9MmaPolicyINS6_4warp11MmaTensorOpINS7_ILi32ELi32ELi32EEESD_ST_SD_S10_SD_NSE_8RowMajorENS14_17MmaTensorOpPolicyINS_4arch3MmaINS7_ILi16ELi8ELi8EEELi32ESD_S17_SD_NSE_11ColumnMajorESD_S17_NS19_13OpMultiplyAddEEENSB_ILi1ELi1EEEEELi1ELb0EbEENSB_ILi0ELi0EEES1I_Li1EEENS_21NumericArrayConverterISD_SD_Li16ELNS_15FloatRoundStyleE2ENSG_6thread14UnaryTransform8IdentityEEES1P_bEENS_8epilogue11threadblock8EpilogueIS8_S1H_Li1ENS1S_22PredicatedTileIteratorINS1S_26OutputTileOptimalThreadMapINS1S_15OutputTileShapeILi64ELi8ELi2ELi1ELi1EEENS1W_ILi1ELi4ELi1ELi1ELi4EEELi128ELi8ELi16EEESD_Lb0ENSE_9NoPermuteELb0EEENS1R_4warp24FragmentIteratorTensorOpIS16_S1B_SD_NS_5ArrayISD_Li4ELb0EEES17_EENS22_20TileIteratorTensorOpIS16_S1B_SD_S17_EENS1S_18SharedLoadIteratorINS1Z_18CompactedThreadMapESD_Li16EEENS1R_6thread21LinearCombinationReluISD_Li8ESD_SD_LNS2C_9ScaleType4KindE1ELS1L_2EEENSB_ILi0ELi16EEELi1ELi1EEENS12_30GemmIdentityThreadblockSwizzleILi1EEELNS1_8OperatorE0ENS1_17Conv2dProblemSizeELNS1_9GroupModeE0EEEEEvNT_6ParamsE)
        .other          _ZN7cutlass6KernelINS_4conv6kernel23ImplicitGemmConvolutionINS1_11threadblock21ImplicitGemmPipelinedINS_4gemm9GemmShapeILi64ELi64ELi32EEENS4_12TileIteratorINS4_48Conv2dFpropActivationTileAccessIteratorOptimizedINS_11MatrixShapeILi64ELi32EEENS_6half_tENS_6layout10TensorNHWCENS_9transform29PitchLinearWarpRakedThreadMapINS_16PitchLinearShapeILi32ELi64EEELi128ENSI_ILi4ELi8EEELi8EEENS_12AlignedArrayISD_Li8ELi16EEEEEEENSG_11threadblock19RegularTileIteratorISC_SD_NSE_37RowMajorTensorOpMultiplicandCrosswiseILi16ELi32EEELi0ESL_Li16EEENS9_INS4_44Conv2dFpropFilterTileAccessIteratorOptimizedINSB_ILi32ELi64EEESD_SF_SL_SN_Lb0EEEEENSR_ISW_SD_NSE_40ColumnMajorTensorOpMultiplicandCrosswiseILi16ELi32EEELi1ESL_Li16EEESD_SF_NS6_11threadblock9MmaPolicyINS6_4warp11MmaTensorOpINS7_ILi32ELi32ELi32EEESD_ST_SD_S10_SD_NSE_8RowMajorENS14_17MmaTensorOpPolicyINS_4arch3MmaINS7_ILi16ELi8ELi8EEELi32ESD_S17_SD_NSE_11ColumnMajorESD_S17_NS19_13OpMultiplyAddEEENSB_ILi1ELi1EEEEELi1ELb0EbEENSB_ILi0ELi0EEES1I_Li1EEENS_21NumericArrayConverterISD_SD_Li16ELNS_15FloatRoundStyleE2ENSG_6thread14UnaryTransform8IdentityEEES1P_bEENS_8epilogue11threadblock8EpilogueIS8_S1H_Li1ENS1S_22PredicatedTileIteratorINS1S_26OutputTileOptimalThreadMapINS1S_15OutputTileShapeILi64ELi8ELi2ELi1ELi1EEENS1W_ILi1ELi4ELi1ELi1ELi4EEELi128ELi8ELi16EEESD_Lb0ENSE_9NoPermuteELb0EEENS1R_4warp24FragmentIteratorTensorOpIS16_S1B_SD_NS_5ArrayISD_Li4ELb0EEES17_EENS22_20TileIteratorTensorOpIS16_S1B_SD_S17_EENS1S_18SharedLoadIteratorINS1Z_18CompactedThreadMapESD_Li16EEENS1R_6thread21LinearCombinationReluISD_Li8ESD_SD_LNS2C_9ScaleType4KindE1ELS1L_2EEENSB_ILi0ELi16EEELi1ELi1EEENS12_30GemmIdentityThreadblockSwizzleILi1EEELNS1_8OperatorE0ENS1_17Conv2dProblemSizeELNS1_9GroupModeE0EEEEEvNT_6ParamsE,@"STO_CUDA_ENTRY STV_DEFAULT"
_ZN7cutlass6KernelINS_4conv6kernel23ImplicitGemmConvolutionINS1_11threadblock21ImplicitGemmPipelinedINS_4gemm9GemmShapeILi64ELi64ELi32EEENS4_12TileIteratorINS4_48Conv2dFpropActivationTileAccessIteratorOptimizedINS_11MatrixShapeILi64ELi32EEENS_6half_tENS_6layout10TensorNHWCENS_9transform29PitchLinearWarpRakedThreadMapINS_16PitchLinearShapeILi32ELi64EEELi128ENSI_ILi4ELi8EEELi8EEENS_12AlignedArrayISD_Li8ELi16EEEEEEENSG_11threadblock19RegularTileIteratorISC_SD_NSE_37RowMajorTensorOpMultiplicandCrosswiseILi16ELi32EEELi0ESL_Li16EEENS9_INS4_44Conv2dFpropFilterTileAccessIteratorOptimizedINSB_ILi32ELi64EEESD_SF_SL_SN_Lb0EEEEENSR_ISW_SD_NSE_40ColumnMajorTensorOpMultiplicandCrosswiseILi16ELi32EEELi1ESL_Li16EEESD_SF_NS6_11threadblock9MmaPolicyINS6_4warp11MmaTensorOpINS7_ILi32ELi32ELi32EEESD_ST_SD_S10_SD_NSE_8RowMajorENS14_17MmaTensorOpPolicyINS_4arch3MmaINS7_ILi16ELi8ELi8EEELi32ESD_S17_SD_NSE_11ColumnMajorESD_S17_NS19_13OpMultiplyAddEEENSB_ILi1ELi1EEEEELi1ELb0EbEENSB_ILi0ELi0EEES1I_Li1EEENS_21NumericArrayConverterISD_SD_Li16ELNS_15FloatRoundStyleE2ENSG_6thread14UnaryTransform8IdentityEEES1P_bEENS_8epilogue11threadblock8EpilogueIS8_S1H_Li1ENS1S_22PredicatedTileIteratorINS1S_26OutputTileOptimalThreadMapINS1S_15OutputTileShapeILi64ELi8ELi2ELi1ELi1EEENS1W_ILi1ELi4ELi1ELi1ELi4EEELi128ELi8ELi16EEESD_Lb0ENSE_9NoPermuteELb0EEENS1R_4warp24FragmentIteratorTensorOpIS16_S1B_SD_NS_5ArrayISD_Li4ELb0EEES17_EENS22_20TileIteratorTensorOpIS16_S1B_SD_S17_EENS1S_18SharedLoadIteratorINS1Z_18CompactedThreadMapESD_Li16EEENS1R_6thread21LinearCombinationReluISD_Li8ESD_SD_LNS2C_9ScaleType4KindE1ELS1L_2EEENSB_ILi0ELi16EEELi1ELi1EEENS12_30GemmIdentityThreadblockSwizzleILi1EEELNS1_8OperatorE0ENS1_17Conv2dProblemSizeELNS1_9GroupModeE0EEEEEvNT_6ParamsE:
        /* <DEDUP_REMOVED lines=16> */
[----:B------:R-:W-:Y:S01]  /*0100*/  IMAD.U32 R3, RZ, RZ, UR29 ;  /* 0x0000001dff037e24 */ /* 0x000fe2000f8e00ff */
[----:B------:R-:W-:Y:S01]  /*0110*/  MOV R2, c[0x0][0x20c] ;  /* 0x0000830000027a02 */ /* 0x000fe20000000f00 */
[----:B------:R-:W-:Y:S01]  /*0120*/  UMOV UR13, 0x1 ;  /* 0x00000001000d7882 */ /* 0x000fe20000000000 */
[----:B------:R-:W1:Y:S01]  /*0130*/  S2R R54, SR_CTAID.Z ;  /* 0x0000000000367919 */ /* 0x000e620000002700 */
[----:B------:R-:W-:Y:S01]  /*0140*/  ULDC UR4, c[0x0][0x17c] ;  /* 0x00005f0000047ab9 */ /* 0x000fe20000000800 */
[----:B------:R-:W-:Y:S01]  /*0150*/  ISETP.NE.AND P0, PT, R2, 0x1, PT ;  /* 0x000000010200780c */ /* 0x000fe20003f05270 */
[----:B------:R-:W-:Y:S01]  /*0160*/  UISETP.LE.AND UP0, UPT, UR13, UR4, UPT ;  /* 0x000000040d00728c */ /* 0x000fe2000bf03270 */
[----:B------:R-:W-:Y:S01]  /*0170*/  CS2R R58, SRZ ;  /* 0x00000000003a7805 */ /* 0x000fe2000001ff00 */
[----:B------:R-:W-:Y:S01]  /*0180*/  IMAD.MOV.U32 R56, RZ, RZ, RZ ;  /* 0x000000ffff387224 */ /* 0x000fe200078e00ff */
[----:B0-----:R-:W-:-:S04]  /*0190*/  SHF.R.S32.HI R64, RZ, 0x1f, R53 ;  /* 0x0000001fff407819 */ /* 0x001fc80000011435 */
[----:B------:R-:W-:-:S04]  /*01a0*/  LEA.HI R62, R64, R53, RZ, 0x5 ;  /* 0x00000035403e7211 */ /* 0x000fc800078f28ff */
[----:B------:R-:W-:Y:S02]  /*01b0*/  LOP3.LUT R0, R62, 0xffffffe0, RZ, 0xc0, !PT ;  /* 0xffffffe03e007812 */ /* 0x000fe400078ec0ff */
[----:B------:R-:W-:-:S03]  /*01c0*/  SHF.R.S32.HI R62, RZ, 0x5, R62 ;  /* 0x00000005ff3e7819 */ /* 0x000fc6000001143e */
[----:B------:R-:W-:Y:S02]  /*01d0*/  IMAD.IADD R61, R53, 0x1, -R0 ;  /* 0x00000001353d7824 */ /* 0x000fe400078e0a00 */
[----:B------:R-:W-:Y:S02]  /*01e0*/  IMAD.MOV.U32 R0, RZ, RZ, c[0x0][0x200] ;  /* 0x00008000ff007624 */ /* 0x000fe400078e00ff */
[----:B------:R-:W-:Y:S01]  /*01f0*/  IMAD.SHL.U32 R5, R62, 0x10, RZ ;  /* 0x000000103e057824 */ /* 0x000fe200078e00ff */
[----:B------:R-:W-:Y:S02]  /*0200*/  SHF.R.S32.HI R60, RZ, 0x1f, R61 ;  /* 0x0000001fff3c7819 */ /* 0x000fe4000001143d */
[----:B------:R-:W-:Y:S02]  /*0210*/  ISETP.NE.AND P1, PT, R0, 0x1, PT ;  /* 0x000000010000780c */ /* 0x000fe40003f25270 */
[----:B------:R-:W-:-:S04]  /*0220*/  LEA.HI R16, R60, R61, RZ, 0x2 ;  /* 0x0000003d3c107211 */ /* 0x000fc800078f10ff */
[C---:B------:R-:W-:Y:S02]  /*0230*/  LEA.HI.SX32 R0, R16.reuse, R5, 0x1e ;  /* 0x0000000510007211 */ /* 0x040fe400078ff2ff */
[----:B------:R-:W-:-:S03]  /*0240*/  LOP3.LUT R16, R16, 0xfffffffc, RZ, 0xc0, !PT ;  /* 0xfffffffc10107812 */ /* 0x000fc600078ec0ff */
[----:B------:R-:W-:Y:S02]  /*0250*/  IMAD R4, R3, 0x40, R0 ;  /* 0x0000004003047824 */ /* 0x000fe400078e0200 */
[----:B------:R-:W-:Y:S02]  /*0260*/  IMAD.IADD R16, R61, 0x1, -R16 ;  /* 0x000000013d107824 */ /* 0x000fe400078e0a10 */
[----:B------:R-:W-:Y:S01]  /*0270*/  IMAD.MOV.U32 R10, RZ, RZ, R4 ;  /* 0x000000ffff0a7224 */ /* 0x000fe200078e0004 */
[C---:B------:R-:W-:Y:S01]  /*0280*/  IADD3 R5, R4.reuse, 0x8, RZ ;  /* 0x0000000804057810 */ /* 0x040fe20007ffe0ff */
[----:B------:R-:W-:Y:S01]  /*0290*/  @P1 IMAD.HI.U32 R3, R4, c[0x0][0x204], RZ ;  /* 0x0000810004031a27 */ /* 0x000fe200078e00ff */
[----:B-1----:R-:W-:-:S03]  /*02a0*/  LEA R29, R54, R16, 0x2 ;  /* 0x00000010361d7211 */ /* 0x002fc600078e10ff */
[----:B------:R-:W-:Y:S01]  /*02b0*/  @P1 IMAD.HI.U32 R2, R5, c[0x0][0x204], RZ ;  /* 0x0000810005021a27 */ /* 0x000fe200078e00ff */
[----:B------:R-:W-:-:S03]  /*02c0*/  @P1 SHF.R.U32.HI R10, RZ, c[0x0][0x208], R3 ;  /* 0x00008200ff0a1a19 */ /* 0x000fc60000011603 */
[----:B------:R-:W-:Y:S02]  /*02d0*/  IMAD.MOV.U32 R8, RZ, RZ, R5 ;  /* 0x000000ffff087224 */ /* 0x000fe400078e0005 */
[----:B------:R-:W-:Y:S02]  /*02e0*/  IMAD.MOV R3, RZ, RZ, -R10 ;  /* 0x000000ffff037224 */ /* 0x000fe400078e0a0a */
[----:B------:R-:W-:Y:S01]  /*02f0*/  IMAD.SHL.U32 R29, R29, 0x8, RZ ;  /* 0x000000081d1d7824 */ /* 0x000fe200078e00ff */
[----:B------:R-:W-:Y:S01]  /*0300*/  @P1 SHF.R.U32.HI R8, RZ, c[0x0][0x208], R2 ;  /* 0x00008200ff081a19 */ /* 0x000fe20000011602 */
[----:B------:R-:W-:Y:S02]  /*0310*/  IMAD R3, R3, c[0x0][0x200], R4 ;  /* 0x0000800003037a24 */ /* 0x000fe400078e0204 */
[----:B------:R-:W-:Y:S02]  /*0320*/  IMAD R20, R10, c[0x0][0x1d8], RZ ;  /* 0x000076000a147a24 */ /* 0x000fe400078e02ff */
[----:B------:R-:W-:Y:S01]  /*0330*/  IMAD.MOV R2, RZ, RZ, -R8 ;  /* 0x000000ffff027224 */ /* 0x000fe200078e0a08 */
[----:B------:R-:W-:Y:S01]  /*0340*/  MOV R7, R3 ;  /* 0x0000000300077202 */ /* 0x000fe20000000f00 */
[----:B------:R-:W-:-:S04]  /*0350*/  @P0 IMAD.HI.U32 R4, R3, c[0x0][0x210], RZ ;  /* 0x0000840003040a27 */ /* 0x000fc800078e00ff */
[----:B------:R-:W-:Y:S01]  /*0360*/  IMAD R2, R2, c[0x0][0x200], R5 ;  /* 0x0000800002027a24 */ /* 0x000fe200078e0205 */
[----:B------:R-:W-:Y:S01]  /*0370*/  @P0 SHF.R.U32.HI R7, RZ, c[0x0][0x214], R4 ;  /* 0x00008500ff070a19 */ /* 0x000fe20000011604 */
[----:B------:R-:W-:Y:S02]  /*0380*/  IMAD.MOV.U32 R5, RZ, RZ, c[0x0][0x19c] ;  /* 0x00006700ff057624 */ /* 0x000fe400078e00ff */
[----:B------:R-:W-:Y:S02]  /*0390*/  IMAD.MOV.U32 R11, RZ, RZ, R2 ;  /* 0x000000ffff0b7224 */ /* 0x000fe400078e0002 */
[----:B------:R-:W-:Y:S01]  /*03a0*/  @P0 IMAD.HI.U32 R6, R2, c[0x0][0x210], RZ ;  /* 0x0000840002060a27 */ /* 0x000fe200078e00ff */
[----:B------:R-:W-:-:S03]  /*03b0*/  ISETP.NE.AND P2, PT, R5, 0x1, PT ;  /* 0x000000010500780c */ /* 0x000fc60003f45270 */
[----:B------:R-:W-:Y:S01]  /*03c0*/  IMAD.MOV.U32 R5, RZ, RZ, 0x1 ;  /* 0x00000001ff057424 */ /* 0x000fe200078e00ff */
[----:B------:R-:W-:Y:S01]  /*03d0*/  @P0 SHF.R.U32.HI R11, RZ, c[0x0][0x214], R6 ;  /* 0x00008500ff0b0a19 */ /* 0x000fe20000011606 */
[----:B------:R-:W-:Y:S01]  /*03e0*/  IMAD.MOV R4, RZ, RZ, -R7 ;  /* 0x000000ffff047224 */ /* 0x000fe200078e0a07 */
[----:B------:R-:W-:Y:S01]  /*03f0*/  MOV R6, c[0x0][0x18c] ;  /* 0x0000630000067a02 */ /* 0x000fe20000000f00 */
[----:B------:R-:W-:Y:S01]  /*0400*/  IMAD R18, R8, c[0x0][0x1d8], RZ ;  /* 0x0000760008127a24 */ /* 0x000fe200078e02ff */
[C---:B------:R-:W-:Y:S01]  /*0410*/  IADD3 R9, -R5.reuse, c[0x0][0x17c], RZ ;  /* 0x00005f0005097a10 */ /* 0x040fe20007ffe1ff */
[----:B------:R-:W-:Y:S01]  /*0420*/  IMAD R4, R4, c[0x0][0x20c], R3 ;  /* 0x0000830004047a24 */ /* 0x000fe200078e0203 */
[----:B------:R-:W-:Y:S01]  /*0430*/  IADD3 R5, -R5, c[0x0][0x180], RZ ;  /* 0x0000600005057a10 */ /* 0x000fe20007ffe1ff */
[----:B------:R-:W-:Y:S01]  /*0440*/  IMAD.MOV.U32 R3, RZ, RZ, c[0x0][0x190] ;  /* 0x00006400ff037624 */ /* 0x000fe200078e00ff */
[----:B------:R-:W-:Y:S01]  /*0450*/  SEL R15, R9, RZ, !P2 ;  /* 0x000000ff090f7207 */ /* 0x000fe20005000000 */
[-C--:B------:R-:W-:Y:S01]  /*0460*/  IMAD R7, R7, R6.reuse, -c[0x0][0x184] ;  /* 0x8000610007077624 */ /* 0x080fe200078e0206 */
[----:B------:R-:W-:Y:S01]  /*0470*/  SEL R14, R5, RZ, !P2 ;  /* 0x000000ff050e7207 */ /* 0x000fe20005000000 */
[----:B------:R-:W-:-:S02]  /*0480*/  IMAD R6, R11, R6, -c[0x0][0x184] ;  /* 0x800061000b067624 */ /* 0x000fc400078e0206 */
[----:B------:R-:W-:Y:S02]  /*0490*/  IMAD.MOV R11, RZ, RZ, -R11 ;  /* 0x000000ffff0b7224 */ /* 0x000fe400078e0a0b */
[-C--:B------:R-:W-:Y:S02]  /*04a0*/  IMAD R4, R4, R3.reuse, -c[0x0][0x188] ;  /* 0x8000620004047624 */ /* 0x080fe400078e0203 */
[----:B------:R-:W-:Y:S02]  /*04b0*/  IMAD R2, R11, c[0x0][0x20c], R2 ;  /* 0x000083000b027a24 */ /* 0x000fe400078e0202 */
[----:B------:R-:W-:Y:S02]  /*04c0*/  IMAD R17, R15, c[0x0][0x194], R7 ;  /* 0x000065000f117a24 */ /* 0x000fe400078e0207 */
[----:B------:R-:W-:Y:S02]  /*04d0*/  IMAD R12, R14, c[0x0][0x198], R4 ;  /* 0x000066000e0c7a24 */ /* 0x000fe400078e0204 */
[----:B------:R-:W-:Y:S01]  /*04e0*/  IMAD R3, R2, R3, -c[0x0][0x188] ;  /* 0x8000620002037624 */ /* 0x000fe200078e0203 */
[----:B------:R-:W-:Y:S01]  /*04f0*/  SHF.R.S32.HI R2, RZ, 0x1f, R29 ;  /* 0x0000001fff027819 */ /* 0x000fe2000001141d */
[----:B------:R-:W-:-:S02]  /*0500*/  IMAD R17, R17, c[0x0][0x1d4], RZ ;  /* 0x0000750011117a24 */ /* 0x000fc400078e02ff */
[----:B------:R-:W-:Y:S02]  /*0510*/  IMAD R12, R12, c[0x0][0x1d0], RZ ;  /* 0x000074000c0c7a24 */ /* 0x000fe400078e02ff */
[----:B------:R-:W-:Y:S01]  /*0520*/  IMAD R15, R15, c[0x0][0x194], R6 ;  /* 0x000065000f0f7a24 */ /* 0x000fe200078e0206 */
[----:B------:R-:W-:Y:S01]  /*0530*/  SHF.R.S32.HI R11, RZ, 0x1f, R17 ;  /* 0x0000001fff0b7819 */ /* 0x000fe20000011411 */
[----:B------:R-:W-:Y:S01]  /*0540*/  IMAD R14, R14, c[0x0][0x198], R3 ;  /* 0x000066000e0e7a24 */ /* 0x000fe200078e0203 */
[----:B------:R-:W-:Y:S01]  /*0550*/  IADD3 R17, P1, P0, R17, R12, R29 ;  /* 0x0000000c11117210 */ /* 0x000fe2000783e01d */
[----:B------:R-:W-:Y:S01]  /*0560*/  IMAD R15, R15, c[0x0][0x1d4], RZ ;  /* 0x000075000f0f7a24 */ /* 0x000fe200078e02ff */
[----:B------:R-:W-:Y:S01]  /*0570*/  SHF.R.S32.HI R12, RZ, 0x1f, R12 ;  /* 0x0000001fff0c7819 */ /* 0x000fe2000001140c */
[----:B------:R-:W-:-:S03]  /*0580*/  IMAD R14, R14, c[0x0][0x1d0], RZ ;  /* 0x000074000e0e7a24 */ /* 0x000fc600078e02ff */
[----:B------:R-:W-:Y:S02]  /*0590*/  IADD3.X R11, R11, R12, R2, P1, P0 ;  /* 0x0000000c0b0b7210 */ /* 0x000fe40000fe0402 */
[----:B------:R-:W-:Y:S02]  /*05a0*/  SHF.R.S32.HI R13, RZ, 0x1f, R15 ;  /* 0x0000001fff0d7819 */ /* 0x000fe4000001140f */
[----:B------:R-:W-:Y:S02]  /*05b0*/  IADD3 R15, P1, P0, R15, R14, R29 ;  /* 0x0000000e0f0f7210 */ /* 0x000fe4000783e01d */
[----:B------:R-:W-:Y:S02]  /*05c0*/  SHF.R.S32.HI R14, RZ, 0x1f, R14 ;  /* 0x0000001fff0e7819 */ /* 0x000fe4000001140e */
[----:B------:R-:W-:Y:S02]  /*05d0*/  IADD3 R12, P3, R20, R17, RZ ;  /* 0x00000011140c7210 */ /* 0x000fe40007f7e0ff */
[----:B------:R-:W-:-:S02]  /*05e0*/  IADD3.X R13, R13, R14, R2, P1, P0 ;  /* 0x0000000e0d0d7210 */ /* 0x000fc40000fe0402 */
[----:B------:R-:W-:Y:S02]  /*05f0*/  LEA.HI.X.SX32 R11, R20, R11, 0x1, P3 ;  /* 0x0000000b140b7211 */ /* 0x000fe400018f0eff */
[----:B------:R-:W-:Y:S02]  /*0600*/  LEA R34, P1, R12, c[0x0][0x218], 0x1 ;  /* 0x000086000c227a11 */ /* 0x000fe400078208ff */
[----:B------:R-:W-:Y:S02]  /*0610*/  IADD3 R14, P0, R18, R15, RZ ;  /* 0x0000000f120e7210 */ /* 0x000fe40007f1e0ff */
[----:B------:R-:W-:Y:S02]  /*0620*/  LEA.HI.X R35, R12, c[0x0][0x21c], R11, 0x1, P1 ;  /* 0x000087000c237a11 */ /* 0x000fe400008f0c0b */
[----:B------:R-:W-:Y:S02]  /*0630*/  PLOP3.LUT P1, PT, PT, PT, UP0, 0x80, 0x0 ;  /* 0x000000000000781c */ /* 0x000fe40003f2f008 */
[----:B------:R-:W-:-:S02]  /*0640*/  LEA.HI.X.SX32 R13, R18, R13, 0x1, P0 ;  /* 0x0000000d120d7211 */ /* 0x000fc400000f0eff */
        /* <DEDUP_REMOVED lines=8> */
.L_x_311:
        /* <DEDUP_REMOVED lines=17> */
.L_x_310:
[----:B------:R-:W-:Y:S01]  /*07e0*/  ULDC UR4, c[0x0][0x180] ;  /* 0x0000600000047ab9 */ /* 0x000fe20000000800 */
[----:B------:R-:W-:Y:S01]  /*07f0*/  MOV R57, RZ ;  /* 0x000000ff00397202 */ /* 0x000fe20000000f00 */
[----:B------:R-:W-:-:S06]  /*0800*/  UISETP.LE.AND UP0, UPT, UR13, UR4, UPT ;  /* 0x000000040d00728c */ /* 0x000fcc000bf03270 */
[----:B------:R-:W-:-:S12]  /*0810*/  PLOP3.LUT P0, PT, PT, PT, UP0, 0x80, 0x0 ;  /* 0x000000000000781c */ /* 0x000fd80003f0f008 */
[----:B------:R-:W-:Y:S05]  /*0820*/  @!P0 BRA `(.L_x_312) ;  /* 0x0000014000008947 */ /* 0x000fea0003800000 */
[----:B------:R-:W-:Y:S02]  /*0830*/  MOV R59, RZ ;  /* 0x000000ff003b7202 */ /* 0x000fe40000000f00 */
[----:B------:R-:W-:Y:S02]  /*0840*/  MOV R57, RZ ;  /* 0x000000ff00397202 */ /* 0x000fe40000000f00 */
[----:B------:R-:W-:-:S04]  /*0850*/  MOV R10, RZ ;  /* 0x000000ff000a7202 */ /* 0x000fc80000000f00 */
.L_x_313:
[C---:B------:R-:W-:Y:S02]  /*0860*/  SEL R6, R5.reuse, R10, !P2 ;  /* 0x0000000a05067207 */ /* 0x040fe40005000000 */
[----:B------:R-:W-:-:S03]  /*0870*/  IADD3 R5, R5, -0x1, RZ ;  /* 0xffffffff05057810 */ /* 0x000fc60007ffe0ff */
[C---:B------:R-:W-:Y:S02]  /*0880*/  IMAD R7, R6.reuse, c[0x0][0x198], R4 ;  /* 0x0000660006077a24 */ /* 0x040fe400078e0204 */
[----:B------:R-:W-:-:S03]  /*0890*/  IMAD R6, R6, c[0x0][0x198], R3 ;  /* 0x0000660006067a24 */ /* 0x000fc600078e0203 */
[C---:B------:R-:W-:Y:S02]  /*08a0*/  ISETP.GE.AND P1, PT, R7.reuse, c[0x0][0x168], PT ;  /* 0x00005a0007007a0c */ /* 0x040fe40003f26270 */
[C---:B------:R-:W-:Y:S02]  /*08b0*/  ISETP.GE.AND P0, PT, R6.reuse, c[0x0][0x168], PT ;  /* 0x00005a0006007a0c */ /* 0x040fe40003f06270 */
        /* <DEDUP_REMOVED lines=11> */
.L_x_312:
[----:B------:R-:W-:Y:S01]  /*0970*/  IABS R5, c[0x0][0x1a4] ;  /* 0x0000690000057a13 */ /* 0x000fe20000000000 */
[----:B------:R-:W-:Y:S01]  /*0980*/  ULDC UR5, c[0x0][0x16c] ;  /* 0x00005b0000057ab9 */ /* 0x000fe20000000800 */
[----:B------:R-:W-:Y:S01]  /*0990*/  ISETP.NE.AND P3, PT, RZ, c[0x0][0x1a4], PT ;  /* 0x00006900ff007a0c */ /* 0x000fe20003f65270 */
[----:B------:R-:W-:Y:S01]  /*09a0*/  ULDC UR4, c[0x0][0x1a4] ;  /* 0x0000690000047ab9 */ /* 0x000fe20000000800 */
[----:B------:R-:W-:Y:S01]  /*09b0*/  CS2R R20, SRZ ;  /* 0x0000000000147805 */ /* 0x000fe2000001ff00 */
[----:B------:R-:W-:Y:S01]  /*09c0*/  ULOP3.LUT UR4, UR5, UR4, URZ, 0x3c, !UPT ;  /* 0x0000000405047292 */ /* 0x000fe2000f8e3c3f */
[----:B------:R-:W0:Y:S01]  /*09d0*/  I2F.RP R8, R5 ;  /* 0x0000000500087306 */ /* 0x000e220000209400 */
[----:B------:R-:W-:Y:S01]  /*09e0*/  CS2R R22, SRZ ;  /* 0x0000000000167805 */ /* 0x000fe2000001ff00 */
[----:B------:R-:W-:Y:S01]  /*09f0*/  CS2R R12, SRZ ;  /* 0x00000000000c7805 */ /* 0x000fe2000001ff00 */
[----:B------:R-:W-:Y:S01]  /*0a00*/  CS2R R14, SRZ ;  /* 0x00000000000e7805 */ /* 0x000fe2000001ff00 */
[----:B------:R-:W-:Y:S01]  /*0a10*/  CS2R R10, SRZ ;  /* 0x00000000000a7805 */ /* 0x000fe2000001ff00 */
[----:B------:R-:W-:Y:S01]  /*0a20*/  ISETP.LE.AND P2, PT, RZ, UR4, PT ;  /* 0x00000004ff007c0c */ /* 0x000fe2000bf43270 */
[----:B------:R-:W-:Y:S01]  /*0a30*/  ULDC.64 UR8, c[0x0][0x248] ;  /* 0x0000920000087ab9 */ /* 0x000fe20000000a00 */
[----:B------:R-:W-:Y:S01]  /*0a40*/  SHF.R.U32.HI R24, RZ, 0x5, R53 ;  /* 0x00000005ff187819 */ /* 0x000fe20000011635 */
[----:B------:R-:W-:Y:S01]  /*0a50*/  ULDC.64 UR10, c[0x0][0x240] ;  /* 0x00009000000a7ab9 */ /* 0x000fe20000000a00 */
[----:B0-----:R0:W1:Y:S02]  /*0a60*/  MUFU.RCP R6, R8 ;  /* 0x0000000800067308 */ /* 0x0010640000001000 */
[----:B0-----:R-:W-:Y:S01]  /*0a70*/  CS2R R8, SRZ ;  /* 0x0000000000087805 */ /* 0x001fe2000001ff00 */
[----:B-1----:R-:W-:-:S06]  /*0a80*/  IADD3 R6, R6, 0xffffffe, RZ ;  /* 0x0ffffffe06067810 */ /* 0x002fcc0007ffe0ff */
[----:B------:R0:W1:Y:S02]  /*0a90*/  F2I.FTZ.U32.TRUNC.NTZ R7, R6 ;  /* 0x0000000600077305 */ /* 0x000064000021f000 */
[----:B0-----:R-:W-:Y:S02]  /*0aa0*/  IMAD.MOV.U32 R6, RZ, RZ, RZ ;  /* 0x000000ffff067224 */ /* 0x001fe400078e00ff */
[----:B-1----:R-:W-:-:S04]  /*0ab0*/  IMAD.MOV R3, RZ, RZ, -R7 ;  /* 0x000000ffff037224 */ /* 0x002fc800078e0a07 */
[----:B------:R-:W-:Y:S01]  /*0ac0*/  IMAD R4, R3, R5, RZ ;  /* 0x0000000503047224 */ /* 0x000fe200078e02ff */
[----:B------:R-:W-:-:S03]  /*0ad0*/  IABS R3, c[0x0][0x16c] ;  /* 0x00005b0000037a13 */ /* 0x000fc60000000000 */
[----:B------:R-:W-:-:S06]  /*0ae0*/  IMAD.HI.U32 R4, R7, R4, R6 ;  /* 0x0000000407047227 */ /* 0x000fcc00078e0006 */
[----:B------:R-:W-:-:S04]  /*0af0*/  IMAD.HI.U32 R52, R4, R3, RZ ;  /* 0x0000000304347227 */ /* 0x000fc800078e00ff */
[----:B------:R-:W-:-:S04]  /*0b00*/  IMAD.MOV R4, RZ, RZ, -R52 ;  /* 0x000000ffff047224 */ /* 0x000fc800078e0a34 */
[----:B------:R-:W-:Y:S02]  /*0b10*/  IMAD R4, R5, R4, R3 ;  /* 0x0000000405047224 */ /* 0x000fe400078e0203 */
[----:B------:R-:W-:-:S03]  /*0b20*/  IMAD.U32 R3, RZ, RZ, UR28 ;  /* 0x0000001cff037e24 */ /* 0x000fc6000f8e00ff */
[----:B------:R-:W-:-:S12]  /*0b30*/  ISETP.GT.U32.AND P1, PT, R5, R4, PT ;  /* 0x000000040500720c */ /* 0x000fd80003f24070 */
[----:B------:R-:W-:Y:S01]  /*0b40*/  @!P1 IMAD.IADD R4, R4, 0x1, -R5 ;  /* 0x0000000104049824 */ /* 0x000fe200078e0a05 */
[----:B------:R-:W-:-:S04]  /*0b50*/  @!P1 IADD3 R52, R52, 0x1, RZ ;  /* 0x0000000134349810 */ /* 0x000fc80007ffe0ff */
[----:B------:R-:W-:Y:S01]  /*0b60*/  ISETP.GE.U32.AND P0, PT, R4, R5, PT ;  /* 0x000000050400720c */ /* 0x000fe20003f06070 */
[----:B------:R-:W-:-:S05]  /*0b70*/  IMAD R4, R3, 0x40, R0 ;  /* 0x0000004003047824 */ /* 0x000fca00078e0200 */
[C---:B------:R-:W-:Y:S02]  /*0b80*/  IADD3 R3, R4.reuse, 0x8, RZ ;  /* 0x0000000804037810 */ /* 0x040fe40007ffe0ff */
[C---:B------:R-:W-:Y:S01]  /*0b90*/  ISETP.GE.AND P1, PT, R4.reuse, c[0x0][0x178], PT ;  /* 0x00005e0004007a0c */ /* 0x040fe20003f26270 */
[----:B------:R-:W-:-:S03]  /*0ba0*/  IMAD R4, R4, c[0x0][0x228], RZ ;  /* 0x00008a0004047a24 */ /* 0x000fc600078e02ff */
[----:B------:R-:W-:Y:S02]  /*0bb0*/  @P0 IADD3 R52, R52, 0x1, RZ ;  /* 0x0000000134340810 */ /* 0x000fe40007ffe0ff */
[----:B------:R-:W-:Y:S02]  /*0bc0*/  ISETP.GE.AND P0, PT, R3, c[0x0][0x178], PT ;  /* 0x00005e0003007a0c */ /* 0x000fe40003f06270 */
[----:B------:R-:W-:Y:S01]  /*0bd0*/  SEL R6, RZ, 0x1, P1 ;  /* 0x00000001ff067807 */ /* 0x000fe20000800000 */
[----:B------:R-:W-:Y:S01]  /*0be0*/  @!P2 IMAD.MOV R52, RZ, RZ, -R52 ;  /* 0x000000ffff34a224 */ /* 0x000fe200078e0a34 */
[----:B------:R-:W-:-:S04]  /*0bf0*/  SEL R3, RZ, 0xffffffff, P0 ;  /* 0xffffffffff037807 */ /* 0x000fc80000000000 */
[----:B------:R-:W-:Y:S01]  /*0c00*/  @!P3 LOP3.LUT R52, RZ, c[0x0][0x1a4], RZ, 0x33, !PT ;  /* 0x00006900ff34ba12 */ /* 0x000fe200078e33ff */
[----:B------:R-:W-:-:S03]  /*0c10*/  IMAD.SHL.U32 R3, R3, 0x2, RZ ;  /* 0x0000000203037824 */ /* 0x000fc600078e00ff */
[----:B------:R-:W-:Y:S02]  /*0c20*/  ISETP.GE.U32.AND P1, PT, R29, R52, PT ;  /* 0x000000341d00720c */ /* 0x000fe40003f26070 */
[----:B------:R-:W-:Y:S02]  /*0c30*/  LOP3.LUT R6, R3, 0x2, R6, 0xe2, !PT ;  /* 0x0000000203067812 */ /* 0x000fe400078ee206 */
[C---:B------:R-:W-:Y:S02]  /*0c40*/  IADD3 R3, P0, R29.reuse, R4, RZ ;  /* 0x000000041d037210 */ /* 0x040fe40007f1e0ff */
[----:B------:R-:W-:Y:S02]  /*0c50*/  SEL R19, R6, RZ, !P1 ;  /* 0x000000ff06137207 */ /* 0x000fe40004800000 */
[----:B------:R-:W-:Y:S01]  /*0c60*/  LEA.HI.X.SX32 R2, R4, R2, 0x1, P0 ;  /* 0x0000000204027211 */ /* 0x000fe200000f0eff */
[----:B------:R-:W-:Y:S01]  /*0c70*/  CS2R R6, SRZ ;  /* 0x0000000000067805 */ /* 0x000fe2000001ff00 */
[----:B------:R-:W-:-:S02]  /*0c80*/  ISETP.GE.U32.AND P0, PT, R29, c[0x0][0x16c], PT ;  /* 0x00005b001d007a0c */ /* 0x000fc40003f06070 */
[----:B------:R-:W-:Y:S02]  /*0c90*/  LEA R36, P1, R3, c[0x0][0x250], 0x1 ;  /* 0x0000940003247a11 */ /* 0x000fe400078208ff */
[----:B------:R-:W-:Y:S02]  /*0ca0*/  SEL R57, R57, RZ, !P0 ;  /* 0x000000ff39397207 */ /* 0x000fe40004000000 */
[----:B------:R-:W-:Y:S02]  /*0cb0*/  SEL R56, R56, RZ, !P0 ;  /* 0x000000ff38387207 */ /* 0x000fe40004000000 */
[----:B------:R-:W-:Y:S02]  /*0cc0*/  SEL R59, R59, RZ, !P0 ;  /* 0x000000ff3b3b7207 */ /* 0x000fe40004000000 */
[----:B------:R-:W-:Y:S02]  /*0cd0*/  SEL R58, R58, RZ, !P0 ;  /* 0x000000ff3a3a7207 */ /* 0x000fe40004000000 */
[----:B------:R-:W-:-:S02]  /*0ce0*/  SHF.R.U32.HI R4, RZ, 0x1, R19 ;  /* 0x00000001ff047819 */ /* 0x000fc40000011613 */
[----:B------:R-:W-:Y:S02]  /*0cf0*/  LOP3.LUT P4, RZ, R57, 0x1, R56, 0x80, !PT ;  /* 0x0000000139ff7812 */ /* 0x000fe40007888038 */
[----:B------:R-:W-:Y:S02]  /*0d00*/  LOP3.LUT P3, RZ, R59, 0x1, R58, 0x80, !PT ;  /* 0x000000013bff7812 */ /* 0x000fe4000786803a */
[----:B------:R-:W-:Y:S02]  /*0d10*/  LEA.HI.X R37, R3, c[0x0][0x254], R2, 0x1, P1 ;  /* 0x0000950003257a11 */ /* 0x000fe400008f0c02 */
[----:B------:R-:W-:Y:S02]  /*0d20*/  LOP3.LUT P2, RZ, R19, 0x1, RZ, 0xc0, !PT ;  /* 0x0000000113ff7812 */ /* 0x000fe4000784c0ff */
[----:B------:R-:W-:Y:S02]  /*0d30*/  ISETP.NE.U32.AND P1, PT, R4, RZ, PT ;  /* 0x000000ff0400720c */ /* 0x000fe40003f25070 */
[----:B------:R-:W-:Y:S01]  /*0d40*/  IADD3 R30, P0, R36, c[0x0][0x238], RZ ;  /* 0x00008e00241e7a10 */ /* 0x000fe20007f1e0ff */
[----:B------:R-:W-:-:S03]  /*0d50*/  CS2R R4, SRZ ;  /* 0x0000000000047805 */ /* 0x000fc6000001ff00 */
[----:B------:R-:W-:Y:S01]  /*0d60*/  IADD3.X R31, R37, c[0x0][0x23c], RZ, P0, !PT ;  /* 0x00008f00251f7a10 */ /* 0x000fe200007fe4ff */
[----:B------:R-:W2:Y:S04]  /*0d70*/  @P3 LDG.E.LTC128B.128.SYS R20, [R32] ;  /* 0x0000000020143381 */ /* 0x000ea800001eed20 */
[----:B------:R-:W3:Y:S04]  /*0d80*/  @P4 LDG.E.LTC128B.128.SYS R4, [R34] ;  /* 0x0000000022044381 */ /* 0x000ee800001eed20 */
[----:B------:R-:W4:Y:S04]  /*0d90*/  @P2 LDG.E.LTC128B.128.SYS R12, [R36] ;  /* 0x00000000240c2381 */ /* 0x000f2800001eed20 */
[----:B------:R-:W4:Y:S04]  /*0da0*/  @P1 LDG.E.LTC128B.128.SYS R8, [R30] ;  /* 0x000000001e081381 */ /* 0x000f2800001eed20 */
[----:B------:R-:W0:Y:S01]  /*0db0*/  SHFL.IDX PT, R24, R24, RZ, 0x1f ;  /* 0x00001fff18187589 */ /* 0x000e2200000e0000 */
[----:B------:R-:W-:-:S02]  /*0dc0*/  LEA.HI R2, R0, R0, RZ, 0x1 ;  /* 0x0000000000027211 */ /* 0x000fc400078f08ff */
[----:B------:R-:W-:Y:S02]  /*0dd0*/  IADD3 R18, R0, 0x8, RZ ;  /* 0x0000000800127810 */ /* 0x000fe40007ffe0ff */
[----:B------:R-:W-:Y:S02]  /*0de0*/  LOP3.LUT R27, R2, 0x3ffffffe, RZ, 0xc0, !PT ;  /* 0x3ffffffe021b7812 */ /* 0x000fe400078ec0ff */
[----:B------:R-:W-:-:S03]  /*0df0*/  LEA.HI R3, R18, R18, RZ, 0x1 ;  /* 0x0000001212037211 */ /* 0x000fc600078f08ff */
[----:B------:R-:W-:Y:S02]  /*0e00*/  IMAD.IADD R27, R0, 0x1, -R27 ;  /* 0x00000001001b7824 */ /* 0x000fe400078e0a1b */
[----:B------:R-:W-:Y:S01]  /*0e10*/  IMAD.SHL.U32 R0, R53, 0x4, RZ ;  /* 0x0000000435007824 */ /* 0x000fe200078e00ff */
[----:B------:R-:W-:Y:S01]  /*0e20*/  LOP3.LUT R17, R3, 0x3ffffffe, RZ, 0xc0, !PT ;  /* 0x3ffffffe03117812 */ /* 0x000fe200078ec0ff */
[----:B------:R-:W-:Y:S01]  /*0e30*/  IMAD R27, R27, 0x4, R16 ;  /* 0x000000041b1b7824 */ /* 0x000fe200078e0210 */
[----:B------:R-:W-:Y:S02]  /*0e40*/  LOP3.LUT R25, R53, 0x6, RZ, 0xc0, !PT ;  /* 0x0000000635197812 */ /* 0x000fe400078ec0ff */
[----:B------:R-:W-:Y:S01]  /*0e50*/  LOP3.LUT R0, R0, 0x4, RZ, 0xc0, !PT ;  /* 0x0000000400007812 */ /* 0x000fe200078ec0ff */
[----:B------:R-:W-:Y:S01]  /*0e60*/  IMAD.IADD R17, R18, 0x1, -R17 ;  /* 0x0000000112117824 */ /* 0x000fe200078e0a11 */
[----:B------:R-:W-:Y:S02]  /*0e70*/  SHF.R.S32.HI R26, RZ, 0x1, R2 ;  /* 0x00000001ff1a7819 */ /* 0x000fe40000011402 */
[----:B------:R-:W-:Y:S01]  /*0e80*/  LEA.HI R0, R25, R0, RZ, 0x1f ;  /* 0x0000000019007211 */ /* 0x000fe200078ff8ff */
[----:B------:R-:W-:Y:S01]  /*0e90*/  IMAD R17, R17, 0x4, R16 ;  /* 0x0000000411117824 */ /* 0x000fe200078e0210 */
[----:B------:R-:W-:Y:S01]  /*0ea0*/  SHF.R.S32.HI R25, RZ, 0x1f, R2 ;  /* 0x0000001fff197819 */ /* 0x000fe20000011402 */
[----:B0-----:R0:W1:Y:S01]  /*0eb0*/  R2UR UR5, R24 ;  /* 0x00000000180573c2 */ /* 0x00106200000e0000 */
[----:B------:R-:W-:-:S02]  /*0ec0*/  SHF.R.S32.HI R16, RZ, 0x1, R3 ;  /* 0x00000001ff107819 */ /* 0x000fc40000011403 */
[----:B------:R-:W-:Y:S02]  /*0ed0*/  LEA.HI R25, R25, R26, RZ, 0x2 ;  /* 0x0000001a19197211 */ /* 0x000fe400078f10ff */
[----:B0-----:R-:W-:Y:S02]  /*0ee0*/  SHF.R.S32.HI R24, RZ, 0x1f, R27 ;  /* 0x0000001fff187819 */ /* 0x001fe4000001141b */
[----:B------:R-:W-:Y:S02]  /*0ef0*/  SHF.R.S32.HI R3, RZ, 0x1f, R3 ;  /* 0x0000001fff037819 */ /* 0x000fe40000011403 */
[----:B------:R-:W-:Y:S02]  /*0f00*/  LEA.HI R24, R24, R27, RZ, 0x2 ;  /* 0x0000001b18187211 */ /* 0x000fe400078f10ff */
[----:B------:R-:W-:Y:S02]  /*0f10*/  SHF.R.S32.HI R2, RZ, 0x1f, R17 ;  /* 0x0000001fff027819 */ /* 0x000fe40000011411 */
[----:B------:R-:W-:-:S02]  /*0f20*/  LOP3.LUT R25, R25, 0x1ffffffc, RZ, 0xc0, !PT ;  /* 0x1ffffffc19197812 */ /* 0x000fc400078ec0ff */
[----:B------:R-:W-:Y:S02]  /*0f30*/  LOP3.LUT R24, R24, 0xfffffffc, RZ, 0xc0, !PT ;  /* 0xfffffffc18187812 */ /* 0x000fe400078ec0ff */
[----:B------:R-:W-:Y:S02]  /*0f40*/  LEA.HI R3, R3, R16, RZ, 0x2 ;  /* 0x0000001003037211 */ /* 0x000fe400078f10ff */
[----:B------:R-:W-:Y:S01]  /*0f50*/  LEA.HI R2, R2, R17, RZ, 0x2 ;  /* 0x0000001102027211 */ /* 0x000fe200078f10ff */
[----:B------:R-:W-:Y:S01]  /*0f60*/  IMAD.IADD R25, R26, 0x1, -R25 ;  /* 0x000000011a197824 */ /* 0x000fe200078e0a19 */
[----:B------:R-:W-:Y:S01]  /*0f70*/  LOP3.LUT R3, R3, 0x1ffffffc, RZ, 0xc0, !PT ;  /* 0x1ffffffc03037812 */ /* 0x000fe200078ec0ff */
[----:B------:R-:W-:Y:S01]  /*0f80*/  IMAD.IADD R18, R27, 0x1, -R24 ;  /* 0x000000011b127824 */ /* 0x000fe200078e0a18 */
[----:B------:R-:W-:-:S03]  /*0f90*/  LOP3.LUT R2, R2, 0xfffffffc, RZ, 0xc0, !PT ;  /* 0xfffffffc02027812 */ /* 0x000fc600078ec0ff */
[----:B------:R-:W-:Y:S01]  /*0fa0*/  IMAD.IADD R3, R16, 0x1, -R3 ;  /* 0x0000000110037824 */ /* 0x000fe200078e0a03 */
[----:B------:R-:W-:Y:S01]  /*0fb0*/  LOP3.LUT R25, R18, R25, RZ, 0x3c, !PT ;  /* 0x0000001912197212 */ /* 0x000fe200078e3cff */
[----:B------:R-:W-:-:S05]  /*0fc0*/  IMAD.IADD R18, R17, 0x1, -R2 ;  /* 0x0000000111127824 */ /* 0x000fca00078e0a02 */
[----:B------:R-:W-:Y:S01]  /*0fd0*/  LOP3.LUT R3, R18, R3, RZ, 0x3c, !PT ;  /* 0x0000000312037212 */ /* 0x000fe200078e3cff */
[----:B------:R-:W-:-:S04]  /*0fe0*/  IMAD.IADD R25, R24, 0x1, R25 ;  /* 0x0000000118197824 */ /* 0x000fc800078e0219 */
[----:B------:R-:W-:Y:S01]  /*0ff0*/  IMAD.IADD R3, R2, 0x1, R3 ;  /* 0x0000000102037824 */ /* 0x000fe200078e0203 */
[----:B------:R-:W-:Y:S01]  /*1000*/  ULDC UR6, c[0x0][0x180] ;  /* 0x0000600000067ab9 */ /* 0x000fe20000000800 */
[----:B------:R-:W-:Y:S02]  /*1010*/  IMAD R25, R26, 0x10, R25 ;  /* 0x000000101a197824 */ /* 0x000fe400078e0219 */
[----:B------:R-:W-:Y:S01]  /*1020*/  IMAD R3, R16, 0x10, R3 ;  /* 0x0000001010037824 */ /* 0x000fe200078e0203 */
[----:B------:R-:W-:Y:S01]  /*1030*/  UISETP.NE.AND UP2, UPT, UR13, UR6, UPT ;  /* 0x000000060d00728c */ /* 0x000fe2000bf45270 */
[----:B------:R-:W-:Y:S02]  /*1040*/  IMAD.SHL.U32 R25, R25, 0x8, RZ ;  /* 0x0000000819197824 */ /* 0x000fe400078e00ff */
[----:B------:R-:W-:Y:S01]  /*1050*/  IMAD.SHL.U32 R17, R3, 0x8, RZ ;  /* 0x0000000803117824 */ /* 0x000fe200078e00ff */
[----:B------:R-:W-:Y:S02]  /*1060*/  ULDC UR4, c[0x0][0x22c] ;  /* 0x00008b0000047ab9 */ /* 0x000fe40000000800 */
[----:B------:R-:W-:Y:S01]  /*1070*/  SHF.R.S32.HI R2, RZ, 0x1f, R25 ;  /* 0x0000001fff027819 */ /* 0x000fe20000011419 */
[----:B------:R-:W-:Y:S01]  /*1080*/  UISETP.NE.AND UP1, UPT, UR13, UR4, UPT ;  /* 0x000000040d00728c */ /* 0x000fe2000bf25270 */
[----:B------:R-:W-:Y:S01]  /*1090*/  SHF.R.S32.HI R74, RZ, 0x1f, R17 ;  /* 0x0000001fff4a7819 */ /* 0x000fe20000011411 */
[----:B-1----:R-:W-:Y:S01]  /*10a0*/  USHF.R.S32.HI UR25, URZ, 0x1f, UR5 ;  /* 0x0000001f3f197899 */ /* 0x002fe20008011405 */
[----:B------:R-:W-:Y:S01]  /*10b0*/  LEA.HI R75, R2, R25, RZ, 0x3 ;  /* 0x00000019024b7211 */ /* 0x000fe200078f18ff */
[----:B------:R-:W-:Y:S01]  /*10c0*/  ULDC UR4, c[0x0][0x17c] ;  /* 0x00005f0000047ab9 */ /* 0x000fe20000000800 */
[----:B------:R-:W-:Y:S01]  /*10d0*/  LEA.HI R74, R74, R17, RZ, 0x3 ;  /* 0x000000114a4a7211 */ /* 0x000fe200078f18ff */
[----:B------:R-:W-:-:S02]  /*10e0*/  @!UP2 UISETP.LT.AND UP3, UPT, UR13, UR4, UPT ;  /* 0x000000040d00a28c */ /* 0x000fc4000bf61270 */
[----:B------:R-:W-:Y:S01]  /*10f0*/  ULEA.HI UR25, UR25, UR5, URZ, 0x2 ;  /* 0x0000000519197291 */ /* 0x000fe2000f8f103f */
[----:B------:R-:W-:Y:S01]  /*1100*/  SHF.R.S32.HI R75, RZ, 0x3, R75 ;  /* 0x00000003ff4b7819 */ /* 0x000fe2000001144b */
[----:B------:R-:W-:Y:S01]  /*1110*/  UMOV UR15, URZ ;  /* 0x0000003f000f7c82 */ /* 0x000fe20008000000 */
[----:B------:R-:W-:Y:S01]  /*1120*/  SHF.R.S32.HI R74, RZ, 0x3, R74 ;  /* 0x00000003ff4a7819 */ /* 0x000fe2000001144a */
[----:B------:R-:W-:Y:S02]  /*1130*/  @!UP2 USEL UR15, UR13, 0x2, UP3 ;  /* 0x000000020d0fa887 */ /* 0x000fe40009800000 */
[----:B------:R-:W-:Y:S02]  /*1140*/  ULOP3.LUT UR4, UR25, 0xfffffffc, URZ, 0xc0, !UPT ;  /* 0xfffffffc19047892 */ /* 0x000fe4000f8ec03f */
[----:B------:R-:W-:Y:S02]  /*1150*/  UISETP.NE.AND UP0, UPT, UR15, 0x2, UPT ;  /* 0x000000020f00788c */ /* 0x000fe4000bf05270 */
[----:B------:R-:W-:-:S04]  /*1160*/  UIADD3 UR5, UR5, -UR4, URZ ;  /* 0x8000000405057290 */ /* 0x000fc8000fffe03f */
[----:B------:R-:W-:Y:S01]  /*1170*/  ULEA.HI UR23, UR5, UR5, URZ, 0x1 ;  /* 0x0000000505177291 */ /* 0x000fe2000f8f083f */
[----:B------:R-:W-:Y:S01]  /*1180*/  PLOP3.LUT P0, PT, PT, PT, UP0, 0x80, 0x0 ;  /* 0x000000000000781c */ /* 0x000fe20003f0f008 */
[----:B------:R-:W-:Y:S01]  /*1190*/  IMAD.SHL.U32 R3, R53, 0x8, RZ ;  /* 0x0000000835037824 */ /* 0x000fe200078e00ff */
[----:B------:R-:W-:Y:S02]  /*11a0*/  USHF.R.S32.HI UR25, URZ, 0x2, UR25 ;  /* 0x000000023f197899 */ /* 0x000fe40008011419 */
[----:B------:R-:W-:Y:S02]  /*11b0*/  ULOP3.LUT UR24, UR23, 0xfffffffe, URZ, 0xc0, !UPT ;  /* 0xfffffffe17187892 */ /* 0x000fe4000f8ec03f */
[----:B------:R-:W-:Y:S02]  /*11c0*/  USEL UR14, UR8, UR10, !UP1 ;  /* 0x0000000a080e7287 */ /* 0x000fe4000c800000 */
[----:B------:R-:W-:Y:S02]  /*11d0*/  UMOV UR12, 0x8 ;  /* 0x00000008000c7882 */ /* 0x000fe40000000000 */
[----:B------:R-:W-:Y:S01]  /*11e0*/  ULDC UR10, c[0x2][0x0] ;  /* 0x00800000000a7ab9 */ /* 0x000fe20000000800 */
[----:B------:R-:W-:Y:S01]  /*11f0*/  IMAD.MOV.U32 R55, RZ, RZ, R29 ;  /* 0x000000ffff377224 */ /* 0x000fe200078e001d */
[----:B------:R-:W-:Y:S01]  /*1200*/  ULDC UR6, c[0x0][0x1c4] ;  /* 0x0000710000067ab9 */ /* 0x000fe20000000800 */
[----:B------:R-:W-:Y:S01]  /*1210*/  LOP3.LUT R3, R3, 0xf0, RZ, 0xc0, !PT ;  /* 0x000000f003037812 */ /* 0x000fe200078ec0ff */
[----:B------:R-:W-:-:S02]  /*1220*/  USHF.L.U32 UR4, UR25, 0x3, URZ ;  /* 0x0000000319047899 */ /* 0x000fc4000800063f */
[----:B------:R-:W-:Y:S02]  /*1230*/  UIADD3 UR24, UR5, -UR24, URZ ;  /* 0x8000001805187290 */ /* 0x000fe4000fffe03f */
[----:B------:R-:W-:Y:S02]  /*1240*/  UIMAD UR10, UR15, UR12, UR10 ;  /* 0x0000000c0f0a72a4 */ /* 0x000fe4000f8e020a */
[----:B------:R-:W-:Y:S02]  /*1250*/  USHF.R.S32.HI UR23, URZ, 0x1, UR23 ;  /* 0x000000013f177899 */ /* 0x000fe40008011417 */
[----:B------:R-:W-:Y:S01]  /*1260*/  UISETP.LE.AND UP0, UPT, UR13, UR6, UPT ;  /* 0x000000060d00728c */ /* 0x000fe2000bf03270 */
[----:B------:R-:W-:Y:S01]  /*1270*/  @!P0 IADD3 R55, R29, c[0x0][0x1f8], RZ ;  /* 0x00007e001d378a10 */ /* 0x000fe20007ffe0ff */
[----:B------:R-:W-:Y:S01]  /*1280*/  ULEA UR5, UR24, UR4, 0x8 ;  /* 0x0000000418057291 */ /* 0x000fe2000f8e403f */
[----:B------:R-:W-:Y:S01]  /*1290*/  IMAD.IADD R0, R0, 0x1, R3 ;  /* 0x0000000100007824 */ /* 0x000fe200078e0203 */
[----:B------:R-:W-:-:S02]  /*12a0*/  ULDC UR7, c[0x0][0x230] ;  /* 0x00008c0000077ab9 */ /* 0x000fc40000000800 */
[----:B------:R-:W-:Y:S01]  /*12b0*/  ULEA UR4, UR23, UR4, 0x8 ;  /* 0x0000000417047291 */ /* 0x000fe2000f8e403f */
[----:B------:R-:W-:Y:S01]  /*12c0*/  PLOP3.LUT P0, PT, PT, PT, UP0, 0x80, 0x0 ;  /* 0x000000000000781c */ /* 0x000fe20003f0f008 */
[----:B------:R-:W-:Y:S01]  /*12d0*/  USEL UR7, URZ, UR7, UP1 ;  /* 0x000000073f077287 */ /* 0x000fe20008800000 */
[----:B------:R-:W-:Y:S01]  /*12e0*/  ISETP.GE.U32.AND P4, PT, R55, c[0x0][0x16c], PT ;  /* 0x00005b0037007a0c */ /* 0x000fe20003f86070 */
[----:B------:R-:W-:Y:S01]  /*12f0*/  USHF.L.U32 UR5, UR5, 0x4, URZ ;  /* 0x0000000405057899 */ /* 0x000fe2000800063f */
[----:B------:R-:W-:Y:S01]  /*1300*/  IMAD.SHL.U32 R18, R0, 0x10, RZ ;  /* 0x0000001000127824 */ /* 0x000fe200078e00ff */
[----:B------:R-:W-:Y:S02]  /*1310*/  ULEA UR4, UR4, 0x2000, 0x4 ;  /* 0x0000200004047891 */ /* 0x000fe4000f8e203f */
[----:B------:R-:W-:Y:S01]  /*1320*/  USEL UR11, UR9, UR11, !UP1 ;  /* 0x0000000b090b7287 */ /* 0x000fe2000c800000 */
[----:B------:R-:W-:Y:S01]  /*1330*/  IADD3 R70, P1, R30, UR14, RZ ;  /* 0x0000000e1e467c10 */ /* 0x000fe2000ff3e0ff */
[----:B------:R-:W-:Y:S01]  /*1340*/  ULDC.64 UR16, c[0x0][UR10+0x160] ;  /* 0x000058000a107abb */ /* 0x000fe20008000a00 */
[----:B------:R-:W-:-:S02]  /*1350*/  IADD3 R73, R29, UR7, RZ ;  /* 0x000000071d497c10 */ /* 0x000fc4000fffe0ff */
[----:B------:R-:W-:Y:S02]  /*1360*/  IADD3 R66, P3, R32, UR16, RZ ;  /* 0x0000001020427c10 */ /* 0x000fe4000ff7e0ff */
[----:B------:R-:W-:Y:S01]  /*1370*/  IADD3 R68, P2, R34, UR16, RZ ;  /* 0x0000001022447c10 */ /* 0x000fe2000ff5e0ff */
[----:B------:R-:W-:Y:S01]  /*1380*/  UMOV UR27, URZ ;  /* 0x0000003f001b7c82 */ /* 0x000fe20008000000 */
[----:B------:R-:W-:Y:S01]  /*1390*/  IADD3.X R71, R31, UR11, RZ, P1, !PT ;  /* 0x0000000b1f477c10 */ /* 0x000fe20008ffe4ff */
[----:B------:R-:W-:Y:S01]  /*13a0*/  UMOV UR26, 0x1 ;  /* 0x00000001001a7882 */ /* 0x000fe20000000000 */
[----:B------:R-:W-:Y:S01]  /*13b0*/  ISETP.GE.U32.AND P1, PT, R73, R52, PT ;  /* 0x000000344900720c */ /* 0x000fe20003f26070 */
[----:B------:R-:W-:Y:S01]  /*13c0*/  @!UP2 USEL UR27, URZ, 0x1, !UP3 ;  /* 0x000000013f1ba887 */ /* 0x000fe2000d800000 */
[----:B------:R-:W-:Y:S01]  /*13d0*/  IADD3.X R63, R33, UR17, RZ, P3, !PT ;  /* 0x00000011213f7c10 */ /* 0x000fe20009ffe4ff */
[----:B------:R-:W-:Y:S01]  /*13e0*/  @!UP2 UMOV UR26, URZ ;  /* 0x0000003f001aac82 */ /* 0x000fe20008000000 */
[----:B------:R-:W-:Y:S01]  /*13f0*/  IADD3.X R65, R35, UR17, RZ, P2, !PT ;  /* 0x0000001123417c10 */ /* 0x000fe200097fe4ff */
[----:B------:R-:W-:Y:S01]  /*1400*/  CS2R R2, SRZ ;  /* 0x0000000000027805 */ /* 0x000fe2000001ff00 */
[----:B------:R-:W-:Y:S01]  /*1410*/  CS2R R16, SRZ ;  /* 0x0000000000107805 */ /* 0x000fe2000001ff00 */
[----:B------:R-:W-:Y:S01]  /*1420*/  @P4 CS2R R58, SRZ ;  /* 0x00000000003a4805 */ /* 0x000fe2000001ff00 */
[----:B------:R-:W-:Y:S01]  /*1430*/  @P4 CS2R R56, SRZ ;  /* 0x0000000000384805 */ /* 0x000fe2000001ff00 */
[----:B------:R-:W-:Y:S01]  /*1440*/  SEL R72, R19, RZ, !P1 ;  /* 0x000000ff13487207 */ /* 0x000fe20004800000 */
[----:B---3--:R0:W-:Y:S04]  /*1450*/  STS.128 [R75.X16], R4 ;  /* 0x000000044b007388 */ /* 0x0081e8000000cc00 */
[----:B--2---:R-:W-:Y:S04]  /*1460*/  STS.128 [R74.X16], R20 ;  /* 0x000000144a007388 */ /* 0x004fe8000000cc00 */
[----:B----4-:R1:W-:Y:S04]  /*1470*/  STS.128 [R75.X16+0x2000], R12 ;  /* 0x0020000c4b007388 */ /* 0x0103e8000000cc00 */
[----:B------:R2:W-:Y:S04]  /*1480*/  STS.128 [R74.X16+0x2000], R8 ;  /* 0x002000084a007388 */ /* 0x0005e8000000cc00 */
[----:B------:R-:W-:Y:S01]  /*1490*/  BAR.SYNC.DEFER_BLOCKING 0x0 ;  /* 0x0000000000007b1d */ /* 0x000fe20000010000 */
[----:B0-----:R-:W-:Y:S01]  /*14a0*/  CS2R R4, SRZ ;  /* 0x0000000000047805 */ /* 0x001fe2000001ff00 */
[----:B------:R-:W-:Y:S01]  /*14b0*/  CS2R R6, SRZ ;  /* 0x0000000000067805 */ /* 0x000fe2000001ff00 */
[----:B-1----:R-:W-:Y:S01]  /*14c0*/  CS2R R12, SRZ ;  /* 0x00000000000c7805 */ /* 0x002fe2000001ff00 */
[----:B------:R-:W-:Y:S01]  /*14d0*/  CS2R R14, SRZ ;  /* 0x00000000000e7805 */ /* 0x000fe2000001ff00 */
[----:B--2---:R-:W-:Y:S01]  /*14e0*/  CS2R R8, SRZ ;  /* 0x0000000000087805 */ /* 0x004fe2000001ff00 */
[----:B------:R-:W-:Y:S01]  /*14f0*/  CS2R R10, SRZ ;  /* 0x00000000000a7805 */ /* 0x000fe2000001ff00 */
[----:B------:R0:W1:Y:S08]  /*1500*/  LDSM.16.M88.4 R20, [R18+UR5] ;  /* 0x000000051214783b */ /* 0x0000700008000200 */
[----:B------:R0:W2:Y:S01]  /*1510*/  LDSM.16.M88.4 R24, [R18+UR4] ;  /* 0x000000041218783b */ /* 0x0000a20008000200 */
[----:B------:R-:W-:Y:S05]  /*1520*/  @!P0 BRA `(.L_x_314) ;  /* 0x0000095000008947 */ /* 0x000fea0003800000 */
[----:B------:R-:W-:Y:S01]  /*1530*/  ULDC UR6, c[0x0][0x22c] ;  /* 0x00008b0000067ab9 */ /* 0x000fe20000000800 */
[----:B------:R-:W-:Y:S01]  /*1540*/  IMAD.SHL.U32 R75, R75, 0x10, RZ ;  /* 0x000000104b4b7824 */ /* 0x000fe200078e00ff */
[----:B------:R-:W-:Y:S01]  /*1550*/  UISETP.NE.AND UP0, UPT, UR13, UR6, UPT ;  /* 0x000000060d00728c */ /* 0x000fe2000bf05270 */
[----:B------:R-:W-:Y:S01]  /*1560*/  SHF.L.U32 R74, R74, 0x4, RZ ;  /* 0x000000044a4a7819 */ /* 0x000fe200000006ff */
        /* <DEDUP_REMOVED lines=8> */
[----:B------:R-:W-:Y:S01]  /*15f0*/  CS2R R16, SRZ ;  /* 0x0000000000107805 */ /* 0x000fe2000001ff00 */
[----:B------:R-:W-:-:S02]  /*1600*/  ULDC UR22, c[0x0][0x1c4] ;  /* 0x0000710000167ab9 */ /* 0x000fc40000000800 */
[----:B------:R-:W-:Y:S02]  /*1610*/  UMOV UR21, 0x80 ;  /* 0x0000008000157882 */ /* 0x000fe40000000000 */
[----:B------:R-:W-:Y:S02]  /*1620*/  UIADD3 UR22, UR13, UR22, URZ ;  /* 0x000000160d167290 */ /* 0x000fe4000fffe03f */
[----:B------:R-:W-:Y:S02]  /*1630*/  USEL UR16, URZ, 0x1, !UP0 ;  /* 0x000000013f107887 */ /* 0x000fe4000c000000 */
[----:B------:R-:W-:Y:S02]  /*1640*/  UMOV UR20, 0x80 ;  /* 0x0000008000147882 */ /* 0x000fe40000000000 */
[----:B------:R-:W-:Y:S02]  /*1650*/  UMOV UR19, 0x1 ;  /* 0x0000000100137882 */ /* 0x000fe40000000000 */
.L_x_315:
[-C--:B-12--5:R-:W5:Y:S01]  /*1660*/  HMMA.1688.F16 R16, R20, R24.reuse, R16 ;  /* 0x000000181410723c */ /* 0x0a6f620000000010 */
[----:B------:R-:W-:Y:S01]  /*1670*/  USHF.L.U32 UR7, UR13, UR27, URZ ;  /* 0x0000001b0d077299 */ /* 0x000fe2000800063f */
[----:B0-----:R-:W-:Y:S01]  /*1680*/  CS2R R48, SRZ ;  /* 0x0000000000307805 */ /* 0x001fe2000001ff00 */
[----:B------:R-:W-:Y:S01]  /*1690*/  USHF.L.U32 UR6, UR13, UR26, URZ ;  /* 0x0000001a0d067299 */ /* 0x000fe2000800063f */
[----:B------:R-:W-:Y:S01]  /*16a0*/  CS2R R50, SRZ ;  /* 0x0000000000327805 */ /* 0x000fe2000001ff00 */
[----:B------:R-:W-:Y:S01]  /*16b0*/  CS2R R44, SRZ ;  /* 0x00000000002c7805 */ /* 0x000fe2000001ff00 */
[----:B------:R-:W-:Y:S01]  /*16c0*/  CS2R R46, SRZ ;  /* 0x00000000002e7805 */ /* 0x000fe2000001ff00 */
[----:B------:R-:W-:Y:S01]  /*16d0*/  LOP3.LUT P1, RZ, R56, UR7, RZ, 0xc0, !PT ;  /* 0x0000000738ff7c12 */ /* 0x000fe2000f82c0ff */
[----:B------:R-:W5:Y:S01]  /*16e0*/  HMMA.1688.F16 R14, R22, R24, R14 ;  /* 0x00000018160e723c */ /* 0x000f62000000000e */
[----:B------:R-:W-:Y:S01]  /*16f0*/  CS2R R40, SRZ ;  /* 0x0000000000287805 */ /* 0x000fe2000001ff00 */
[----:B------:R-:W-:Y:S01]  /*1700*/  LOP3.LUT P0, RZ, R57, UR6, RZ, 0xc0, !PT ;  /* 0x0000000639ff7c12 */ /* 0x000fe2000f80c0ff */
[----:B------:R-:W-:Y:S01]  /*1710*/  CS2R R42, SRZ ;  /* 0x00000000002a7805 */ /* 0x000fe2000001ff00 */
[----:B------:R-:W-:Y:S01]  /*1720*/  LOP3.LUT P4, RZ, R58, UR7, RZ, 0xc0, !PT ;  /* 0x000000073aff7c12 */ /* 0x000fe2000f88c0ff */
[----:B------:R-:W-:Y:S01]  /*1730*/  CS2R R38, SRZ ;  /* 0x0000000000267805 */ /* 0x000fe2000001ff00 */
[----:B------:R-:W-:Y:S01]  /*1740*/  PLOP3.LUT P0, PT, P0, P1, PT, 0x80, 0x0 ;  /* 0x000000000000781c */ /* 0x000fe20000703070 */
[----:B------:R-:W-:Y:S01]  /*1750*/  LDSM.16.M88.4 R28, [R0+UR5] ;  /* 0x00000005001c783b */ /* 0x000fe20008000200 */
[-C--:B------:R-:W5:Y:S01]  /*1760*/  HMMA.1688.F16 R12, R22, R25.reuse, R12 ;  /* 0x00000019160c723c */ /* 0x080f62000000000c */
[----:B------:R-:W-:Y:S01]  /*1770*/  LOP3.LUT P3, RZ, R59, UR6, RZ, 0xc0, !PT ;  /* 0x000000063bff7c12 */ /* 0x000fe2000f86c0ff */
[----:B------:R-:W-:Y:S01]  /*1780*/  UIADD3 UR16, UR16, 0x1, URZ ;  /* 0x0000000110107890 */ /* 0x000fe2000fffe03f */
[C---:B------:R-:W-:Y:S01]  /*1790*/  LOP3.LUT P2, RZ, R72.reuse, 0x1, RZ, 0xc0, !PT ;  /* 0x0000000148ff7812 */ /* 0x040fe2000784c0ff */
[----:B------:R-:W-:Y:S01]  /*17a0*/  UMOV UR14, UR5 ;  /* 0x00000005000e7c82 */ /* 0x000fe20008000000 */
[----:B------:R-:W-:Y:S01]  /*17b0*/  PLOP3.LUT P3, PT, P3, P4, PT, 0x80, 0x0 ;  /* 0x000000000000781c */ /* 0x000fe20001f69070 */
[----:B------:R-:W-:Y:S01]  /*17c0*/  UMOV UR15, UR4 ;  /* 0x00000004000f7c82 */ /* 0x000fe20008000000 */
[----:B------:R-:W1:Y:S01]  /*17d0*/  LDSM.16.M88.4 R32, [R0+UR4] ;  /* 0x000000040020783b */ /* 0x000e620008000200 */
[----:B------:R-:W5:Y:S01]  /*17e0*/  HMMA.1688.F16 R10, R20, R25, R10 ;  /* 0x00000019140a723c */ /* 0x000f62000000000a */
[----:B------:R-:W-:Y:S01]  /*17f0*/  ULDC UR6, c[0x0][0x180] ;  /* 0x0000600000067ab9 */ /* 0x000fe20000000800 */
[----:B------:R-:W-:Y:S01]  /*1800*/  @P0 IMAD.MOV.U32 R69, RZ, RZ, R65 ;  /* 0x000000ffff450224 */ /* 0x000fe200078e0041 */
[----:B------:R-:W-:Y:S01]  /*1810*/  LOP3.LUT R36, R72, 0x2, RZ, 0xc0, !PT ;  /* 0x0000000248247812 */ /* 0x000fe200078ec0ff */
[----:B------:R-:W-:Y:S01]  /*1820*/  UIADD3 UR26, UR26, 0x1, URZ ;  /* 0x000000011a1a7890 */ /* 0x000fe2000fffe03f */
[----:B------:R-:W-:Y:S01]  /*1830*/  LOP3.LUT R19, R18, 0x20, RZ, 0x3c, !PT ;  /* 0x0000002012137812 */ /* 0x000fe200078e3cff */
[----:B------:R-:W-:Y:S01]  /*1840*/  UMOV UR18, URZ ;  /* 0x0000003f00127c82 */ /* 0x000fe20008000000 */
[----:B------:R2:W3:Y:S01]  /*1850*/  @P2 LDG.E.LTC128B.128.SYS R40, [R70] ;  /* 0x0000000046282381 */ /* 0x0004e200001eed20 */
[-C--:B------:R-:W5:Y:S01]  /*1860*/  HMMA.1688.F16 R8, R20, R26.reuse, R8 ;  /* 0x0000001a1408723c */ /* 0x080f620000000008 */
[----:B------:R-:W-:Y:S01]  /*1870*/  UISETP.NE.AND UP3, UPT, UR26, UR6, UPT ;  /* 0x000000061a00728c */ /* 0x000fe2000bf65270 */
[----:B------:R-:W-:Y:S01]  /*1880*/  @P3 IMAD.MOV.U32 R67, RZ, RZ, R63 ;  /* 0x000000ffff433224 */ /* 0x000fe200078e003f */
[----:B------:R-:W-:Y:S01]  /*1890*/  SHF.R.U32.HI R36, RZ, 0x1, R36 ;  /* 0x00000001ff247819 */ /* 0x000fe20000011624 */
[----:B------:R-:W-:Y:S02]  /*18a0*/  ULDC UR6, c[0x0][0x17c] ;  /* 0x00005f0000067ab9 */ /* 0x000fe40000000800 */
[----:B------:R-:W-:Y:S01]  /*18b0*/  UIADD3 UR22, UR22, -0x1, URZ ;  /* 0xffffffff16167890 */ /* 0x000fe2000fffe03f */
[----:B------:R-:W-:Y:S01]  /*18c0*/  ISETP.NE.U32.AND P1, PT, R36, RZ, PT ;  /* 0x000000ff2400720c */ /* 0x000fe20003f25070 */
[----:B------:R-:W5:Y:S01]  /*18d0*/  HMMA.1688.F16 R6, R22, R26, R6 ;  /* 0x0000001a1606723c */ /* 0x000f620000000006 */
[----:B--2---:R2:W3:Y:S01]  /*18e0*/  @P0 LDG.E.LTC128B.128.SYS R48, [R68] ;  /* 0x0000000044300381 */ /* 0x0044e200001eed20 */
[----:B------:R-:W-:Y:S01]  /*18f0*/  IADD3 R76, P0, R70, c[0x0][0x238], RZ ;  /* 0x00008e00464c7a10 */ /* 0x000fe20007f1e0ff */
[----:B------:R-:W-:Y:S01]  /*1900*/  CS2R R36, SRZ ;  /* 0x0000000000247805 */ /* 0x000fe2000001ff00 */
[----:B------:R-:W-:Y:S02]  /*1910*/  @!UP3 UIADD3 UR17, UR27, 0x1, URZ ;  /* 0x000000011b11b890 */ /* 0x000fe4000fffe03f */
[----:B------:R-:W-:Y:S01]  /*1920*/  IADD3.X R77, R71, c[0x0][0x23c], RZ, P0, !PT ;  /* 0x00008f00474d7a10 */ /* 0x000fe200007fe4ff */
[----:B------:R-:W-:Y:S01]  /*1930*/  UMOV UR10, UR20 ;  /* 0x00000014000a7c82 */ /* 0x000fe20008000000 */
[-C--:B------:R-:W5:Y:S01]  /*1940*/  HMMA.1688.F16 R4, R22, R27.reuse, R4 ;  /* 0x0000001b1604723c */ /* 0x080f620000000004 */
[----:B------:R-:W-:Y:S02]  /*1950*/  @!UP3 UISETP.GE.AND UP2, UPT, UR17, UR6, UPT ;  /* 0x000000061100b28c */ /* 0x000fe4000bf46270 */
[----:B--2---:R2:W4:Y:S01]  /*1960*/  @P3 LDG.E.LTC128B.128.SYS R44, [R66] ;  /* 0x00000000422c3381 */ /* 0x00452200001eed20 */
[----:B------:R-:W-:Y:S02]  /*1970*/  ULDC UR6, c[0x0][0x22c] ;  /* 0x00008b0000067ab9 */ /* 0x000fe40000000800 */
[----:B------:R-:W-:Y:S02]  /*1980*/  UISETP.NE.AND UP0, UPT, UR16, UR6, UPT ;  /* 0x000000061000728c */ /* 0x000fe4000bf05270 */
[----:B------:R5:W5:Y:S01]  /*1990*/  HMMA.1688.F16 R2, R20, R27, R2 ;  /* 0x0000001b1402723c */ /* 0x000b620000000002 */
[----:B------:R-:W-:Y:S02]  /*19a0*/  ULDC.64 UR6, c[0x0][0x240] ;  /* 0x0000900000067ab9 */ /* 0x000fe40000000a00 */
[----:B------:R-:W-:Y:S02]  /*19b0*/  USEL UR31, UR9, UR7, !UP0 ;  /* 0x00000007091f7287 */ /* 0x000fe4000c000000 */
[----:B--2---:R-:W2:Y:S01]  /*19c0*/  @P1 LDG.E.LTC128B.128.SYS R36, [R76] ;  /* 0x000000004c241381 */ /* 0x004ea200001eed20 */
[----:B------:R-:W-:Y:S02]  /*19d0*/  USEL UR6, UR8, UR6, !UP0 ;  /* 0x0000000608067287 */ /* 0x000fe4000c000000 */
[-C--:B-1---5:R-:W5:Y:S01]  /*19e0*/  HMMA.1688.F16 R16, R28, R32.reuse, R16 ;  /* 0x000000201c10723c */ /* 0x0a2f620000000010 */
[----:B------:R-:W-:Y:S02]  /*19f0*/  USEL UR16, UR16, URZ, UP0 ;  /* 0x0000003f10107287 */ /* 0x000fe40008000000 */
[----:B------:R-:W-:Y:S01]  /*1a00*/  ULDC UR7, c[0x0][0x230] ;  /* 0x00008c0000077ab9 */ /* 0x000fe20000000800 */
[----:B------:R-:W-:Y:S01]  /*1a10*/  IADD3 R70, P1, R76, UR6, RZ ;  /* 0x000000064c467c10 */ /* 0x000fe2000ff3e0ff */
[----:B------:R-:W-:Y:S02]  /*1a20*/  USEL UR7, URZ, UR7, UP0 ;  /* 0x000000073f077287 */ /* 0x000fe40008000000 */
[----:B------:R-:W-:Y:S01]  /*1a30*/  LDSM.16.M88.4 R20, [R19+UR5] ;  /* 0x000000051314783b */ /* 0x000fe20008000200 */
[----:B------:R-:W5:Y:S01]  /*1a40*/  HMMA.1688.F16 R14, R30, R32, R14 ;  /* 0x000000201e0e723c */ /* 0x000f62000000000e */
[----:B------:R-:W-:Y:S01]  /*1a50*/  UISETP.NE.AND UP0, UPT, UR19, 0x1, UPT ;  /* 0x000000011300788c */ /* 0x000fe2000bf05270 */
[----:B------:R-:W-:Y:S01]  /*1a60*/  IADD3.X R71, R77, UR31, RZ, P1, !PT ;  /* 0x0000001f4d477c10 */ /* 0x000fe20008ffe4ff */
[----:B------:R-:W-:Y:S01]  /*1a70*/  @!UP3 USEL UR18, UR13, 0x2, !UP2 ;  /* 0x000000020d12b887 */ /* 0x000fe2000d000000 */
[----:B------:R-:W-:Y:S01]  /*1a80*/  IADD3 R73, R73, UR7, RZ ;  /* 0x0000000749497c10 */ /* 0x000fe2000fffe0ff */
[----:B------:R-:W-:Y:S02]  /*1a90*/  UMOV UR11, UR21 ;  /* 0x00000015000b7c82 */ /* 0x000fe40008000000 */
[----:B0-----:R1:W0:Y:S01]  /*1aa0*/  LDSM.16.M88.4 R24, [R19+UR4] ;  /* 0x000000041318783b */ /* 0x0012220008000200 */
[-C--:B------:R-:W5:Y:S01]  /*1ab0*/  HMMA.1688.F16 R12, R30, R33.reuse, R12 ;  /* 0x000000211e0c723c */ /* 0x080f62000000000c */
[----:B------:R-:W-:Y:S01]  /*1ac0*/  UISETP.NE.AND UP1, UPT, UR18, 0x2, UPT ;  /* 0x000000021200788c */ /* 0x000fe2000bf25270 */
[----:B------:R-:W-:Y:S01]  /*1ad0*/  ISETP.GE.U32.AND P3, PT, R73, R52, PT ;  /* 0x000000344900720c */ /* 0x000fe20003f66070 */
[----:B------:R-:W-:Y:S02]  /*1ae0*/  ULDC UR30, c[0x2][0x0] ;  /* 0x00800000001e7ab9 */ /* 0x000fe40000000800 */
[----:B------:R-:W-:Y:S01]  /*1af0*/  UIMAD UR30, UR18, UR12, UR30 ;  /* 0x0000000c121e72a4 */ /* 0x000fe2000f8e021e */
[----:B-1----:R-:W-:Y:S01]  /*1b00*/  LOP3.LUT R19, R18, 0x30, RZ, 0x3c, !PT ;  /* 0x0000003012137812 */ /* 0x002fe200078e3cff */
[----:B------:R-:W-:Y:S01]  /*1b10*/  @!UP3 UMOV UR26, URZ ;  /* 0x0000003f001abc82 */ /* 0x000fe20008000000 */
[----:B------:R-:W5:Y:S01]  /*1b20*/  HMMA.1688.F16 R10, R28, R33, R10 ;  /* 0x000000211c0a723c */ /* 0x000f62000000000a */
[----:B------:R-:W-:Y:S01]  /*1b30*/  PLOP3.LUT P0, PT, PT, PT, UP1, 0x80, 0x0 ;  /* 0x000000000000781c */ /* 0x000fe20003f0f018 */
[----:B------:R-:W-:Y:S01]  /*1b40*/  @!UP3 USEL UR27, UR17, URZ, !UP2 ;  /* 0x0000003f111bb287 */ /* 0x000fe2000d000000 */
[----:B------:R-:W-:Y:S01]  /*1b50*/  SEL R72, R72, RZ, !P3 ;  /* 0x000000ff48487207 */ /* 0x000fe20005800000 */
[----:B------:R-:W-:Y:S04]  /*1b60*/  ULOP3.LUT UR19, UR19, 0x1, URZ, 0x3c, !UPT ;  /* 0x0000000113137892 */ /* 0x000fe8000f8e3c3f */
[-C--:B------:R-:W5:Y:S01]  /*1b70*/  HMMA.1688.F16 R8, R28, R34.reuse, R8 ;  /* 0x000000221c08723c */ /* 0x080f620000000008 */
[----:B------:R-:W-:Y:S02]  /*1b80*/  ULDC.64 UR6, c[0x0][UR30+0x160] ;  /* 0x000058001e067abb */ /* 0x000fe40008000a00 */
[----:B------:R-:W-:Y:S02]  /*1b90*/  IADD3 R66, P2, R66, UR6, RZ ;  /* 0x0000000642427c10 */ /* 0x000fe4000ff5e0ff */
[----:B------:R-:W-:Y:S03]  /*1ba0*/  @!P0 IADD3 R55, R55, c[0x0][0x1f8], RZ ;  /* 0x00007e0037378a10 */ /* 0x000fe60007ffe0ff */
[----:B------:R-:W5:Y:S02]  /*1bb0*/  HMMA.1688.F16 R6, R30, R34, R6 ;  /* 0x000000221e06723c */ /* 0x000f640000000006 */
[----:B------:R-:W-:Y:S02]  /*1bc0*/  ISETP.GE.U32.AND P0, PT, R55, c[0x0][0x16c], PT ;  /* 0x00005b0037007a0c */ /* 0x000fe40003f06070 */
[----:B------:R-:W-:Y:S02]  /*1bd0*/  IADD3 R68, P1, R68, UR6, RZ ;  /* 0x0000000644447c10 */ /* 0x000fe4000ff3e0ff */
[----:B------:R-:W-:Y:S02]  /*1be0*/  IADD3.X R63, R63, UR7, RZ, P2, !PT ;  /* 0x000000073f3f7c10 */ /* 0x000fe400097fe4ff */
[-C--:B------:R-:W5:Y:S01]  /*1bf0*/  HMMA.1688.F16 R4, R30, R35.reuse, R4 ;  /* 0x000000231e04723c */ /* 0x080f620000000004 */
[----:B------:R-:W-:Y:S05]  /*1c00*/  IADD3.X R65, R65, UR7, RZ, P1, !PT ;  /* 0x0000000741417c10 */ /* 0x000fea0008ffe4ff */
[----:B------:R-:W-:Y:S02]  /*1c10*/  @P0 CS2R R58, SRZ ;  /* 0x00000000003a0805 */ /* 0x000fe4000001ff00 */
[----:B------:R5:W5:Y:S01]  /*1c20*/  HMMA.1688.F16 R2, R28, R35, R2 ;  /* 0x000000231c02723c */ /* 0x000b620000000002 */
[----:B------:R-:W-:Y:S05]  /*1c30*/  @P0 CS2R R56, SRZ ;  /* 0x0000000000380805 */ /* 0x000fea000001ff00 */
[----:B-----5:R-:W-:Y:S01]  /*1c40*/  LDSM.16.M88.4 R28, [R19+UR5] ;  /* 0x00000005131c783b */ /* 0x020fe20008000200 */
[----:B------:R-:W-:Y:S01]  /*1c50*/  @UP0 UIADD3 UR5, UR5, -0x80, URZ ;  /* 0xffffff8005050890 */ /* 0x000fe2000fffe03f */
[-C--:B0-----:R-:W5:Y:S01]  /*1c60*/  HMMA.1688.F16 R16, R20, R24.reuse, R16 ;  /* 0x000000181410723c */ /* 0x081f620000000010 */
[----:B------:R-:W-:Y:S05]  /*1c70*/  @!UP0 UIADD3 UR5, UR14, 0x80, URZ ;  /* 0x000000800e058890 */ /* 0x000fea000fffe03f */
[----:B------:R-:W0:Y:S01]  /*1c80*/  LDSM.16.M88.4 R32, [R19+UR4] ;  /* 0x000000041320783b */ /* 0x000e220008000200 */
[----:B------:R-:W-:Y:S01]  /*1c90*/  @UP0 UIADD3 UR4, UR4, -0x80, URZ ;  /* 0xffffff8004040890 */ /* 0x000fe2000fffe03f */
[----:B------:R-:W5:Y:S01]  /*1ca0*/  HMMA.1688.F16 R14, R22, R24, R14 ;  /* 0x00000018160e723c */ /* 0x000f62000000000e */
[----:B------:R-:W-:Y:S07]  /*1cb0*/  @!UP0 UIADD3 UR4, UR15, 0x80, URZ ;  /* 0x000000800f048890 */ /* 0x000fee000fffe03f */
[-C--:B------:R-:W5:Y:S08]  /*1cc0*/  HMMA.1688.F16 R12, R22, R25.reuse, R12 ;  /* 0x00000019160c723c */ /* 0x080f70000000000c */
[----:B------:R-:W5:Y:S08]  /*1cd0*/  HMMA.1688.F16 R10, R20, R25, R10 ;  /* 0x00000019140a723c */ /* 0x000f70000000000a */
[-C--:B------:R-:W5:Y:S08]  /*1ce0*/  HMMA.1688.F16 R8, R20, R26.reuse, R8 ;  /* 0x0000001a1408723c */ /* 0x080f700000000008 */
[----:B------:R-:W5:Y:S08]  /*1cf0*/  HMMA.1688.F16 R6, R22, R26, R6 ;  /* 0x0000001a1606723c */ /* 0x000f700000000006 */
[-C--:B------:R-:W5:Y:S08]  /*1d00*/  HMMA.1688.F16 R4, R22, R27.reuse, R4 ;  /* 0x0000001b1604723c */ /* 0x080f700000000004 */
[----:B------:R-:W5:Y:S08]  /*1d10*/  HMMA.1688.F16 R2, R20, R27, R2 ;  /* 0x0000001b1402723c */ /* 0x000f700000000002 */
[-C--:B0----5:R5:W5:Y:S08]  /*1d20*/  HMMA.1688.F16 R16, R28, R32.reuse, R16 ;  /* 0x000000201c10723c */ /* 0x0a1b700000000010 */
[----:B------:R5:W5:Y:S08]  /*1d30*/  HMMA.1688.F16 R14, R30, R32, R14 ;  /* 0x000000201e0e723c */ /* 0x000b70000000000e */
[-C--:B------:R5:W5:Y:S08]  /*1d40*/  HMMA.1688.F16 R12, R30, R33.reuse, R12 ;  /* 0x000000211e0c723c */ /* 0x080b70000000000c */
[----:B------:R5:W5:Y:S08]  /*1d50*/  HMMA.1688.F16 R10, R28, R33, R10 ;  /* 0x000000211c0a723c */ /* 0x000b70000000000a */
[-C--:B------:R5:W5:Y:S08]  /*1d60*/  HMMA.1688.F16 R8, R28, R34.reuse, R8 ;  /* 0x000000221c08723c */ /* 0x080b700000000008 */
[----:B------:R5:W5:Y:S08]  /*1d70*/  HMMA.1688.F16 R6, R30, R34, R6 ;  /* 0x000000221e06723c */ /* 0x000b700000000006 */
[-C--:B------:R5:W5:Y:S08]  /*1d80*/  HMMA.1688.F16 R4, R30, R35.reuse, R4 ;  /* 0x000000231e04723c */ /* 0x080b700000000004 */
[----:B------:R5:W5:Y:S01]  /*1d90*/  HMMA.1688.F16 R2, R28, R35, R2 ;  /* 0x000000231c02723c */ /* 0x000b620000000002 */
[----:B---3--:R0:W-:Y:S10]  /*1da0*/  STS.128 [R75+UR20], R48 ;  /* 0x000000304b007988 */ /* 0x0081f40008000c14 */
[----:B----4-:R0:W-:Y:S01]  /*1db0*/  STS.128 [R74+UR20], R44 ;  /* 0x0000002c4a007988 */ /* 0x0101e20008000c14 */
[----:B------:R-:W-:Y:S02]  /*1dc0*/  @UP0 UIADD3 UR20, UR20, 0x80, URZ ;  /* 0x0000008014140890 */ /* 0x000fe4000fffe03f */
[----:B------:R-:W-:Y:S07]  /*1dd0*/  @!UP0 UIADD3 UR20, UR10, -0x80, URZ ;  /* 0xffffff800a148890 */ /* 0x000fee000fffe03f */
[----:B------:R0:W-:Y:S10]  /*1de0*/  STS.128 [R75+UR21+0x2000], R40 ;  /* 0x002000284b007988 */ /* 0x0001f40008000c15 */
[----:B--2---:R0:W-:Y:S01]  /*1df0*/  STS.128 [R74+UR21+0x2000], R36 ;  /* 0x002000244a007988 */ /* 0x0041e20008000c15 */
[----:B------:R-:W-:Y:S02]  /*1e00*/  @UP0 UIADD3 UR21, UR21, 0x80, URZ ;  /* 0x0000008015150890 */ /* 0x000fe4000fffe03f */
[----:B------:R-:W-:Y:S02]  /*1e10*/  @!UP0 UIADD3 UR21, UR11, -0x80, URZ ;  /* 0xffffff800b158890 */ /* 0x000fe4000fffe03f */
[----:B------:R-:W-:Y:S05]  /*1e20*/  UISETP.GT.AND UP0, UPT, UR22, 0x1, UPT ;  /* 0x000000011600788c */ /* 0x000fea000bf04270 */
[----:B------:R-:W-:Y:S01]  /*1e30*/  BAR.SYNC.DEFER_BLOCKING 0x0 ;  /* 0x0000000000007b1d */ /* 0x000fe20000010000 */
[----:B------:R-:W-:Y:S09]  /*1e40*/  PLOP3.LUT P0, PT, PT, PT, UP0, 0x80, 0x0 ;  /* 0x000000000000781c */ /* 0x000ff20003f0f008 */
[----:B------:R0:W1:Y:S08]  /*1e50*/  LDSM.16.M88.4 R20, [R18+UR5] ;  /* 0x000000051214783b */ /* 0x0000700008000200 */
[----:B------:R0:W1:Y:S01]  /*1e60*/  LDSM.16.M88.4 R24, [R18+UR4] ;  /* 0x000000041218783b */ /* 0x0000620008000200 */
[----:B------:R-:W-:-:S05]  /*1e70*/  @P0 BRA `(.L_x_315) ;  /* 0xfffff7e000000947 */ /* 0x000fca000383ffff */
.L_x_314:
[----:B------:R-:W-:-:S04]  /*1e80*/  ISETP.NE.U32.AND P0, PT, RZ, c[0x0][0x2f0], PT ;  /* 0x0000bc00ff007a0c */ /* 0x000fc80003f05070 */
[----:B------:R-:W-:-:S12]  /*1e90*/  ISETP.NE.AND.EX P0, PT, RZ, c[0x0][0x2f4], PT, P0 ;  /* 0x0000bd00ff007a0c */ /* 0x000fd80003f05300 */
[----:B0-----:R-:W-:Y:S02]  /*1ea0*/  @P0 IMAD.MOV.U32 R18, RZ, RZ, c[0x0][0x2f0] ;  /* 0x0000bc00ff120624 */ /* 0x001fe400078e00ff */
[----:B------:R-:W-:-:S08]  /*1eb0*/  @P0 IMAD.MOV.U32 R19, RZ, RZ, c[0x0][0x2f4] ;  /* 0x0000bd00ff130624 */ /* 0x000fd000078e00ff */
[----:B-----5:R0:W4:Y:S01]  /*1ec0*/  @P0 LDG.E.U16.SYS R32, [R18] ;  /* 0x0000000012200381 */ /* 0x02012200001ee500 */
[----:B------:R-:W-:Y:S01]  /*1ed0*/  MOV R0, c[0x0][0x308] ;  /* 0x0000c20000007a02 */ /* 0x000fe20000000f00 */
[----:B------:R-:W-:Y:S01]  /*1ee0*/  ULDC UR5, c[0x0][0x1a8] ;  /* 0x00006a0000057ab9 */ /* 0x000fe20000000800 */
[----:B-1----:R-:W-:Y:S01]  /*1ef0*/  IMAD.MOV.U32 R20, RZ, RZ, c[0x0][0x308] ;  /* 0x0000c200ff147624 */ /* 0x002fe200078e00ff */
[----:B------:R-:W-:Y:S01]  /*1f00*/  UIMAD UR5, UR28, UR5, UR29 ;  /* 0x000000051c0572a4 */ /* 0x000fe2000f8e021d */
[----:B------:R-:W-:Y:S01]  /*1f10*/  MOV R21, 0xffffffff ;  /* 0xffffffff00157802 */ /* 0x000fe20000000f00 */
[----:B------:R-:W-:Y:S02]  /*1f20*/  UMOV UR4, 0x4 ;  /* 0x0000000400047882 */ /* 0x000fe40000000000 */
[----:B------:R-:W-:Y:S02]  /*1f30*/  ULDC.64 UR6, c[0x0][0x300] ;  /* 0x0000c00000067ab9 */ /* 0x000fe40000000a00 */
[----:B------:R-:W-:-:S03]  /*1f40*/  UIMAD.WIDE UR6, UR5, UR4, UR6 ;  /* 0x00000004050672a5 */ /* 0x000fc6000f8e0206 */
[----:B------:R-:W-:Y:S01]  /*1f50*/  ULDC.U16 UR4, c[0x0][0x2ec] ;  /* 0x0000bb0000047ab9 */ /* 0x000fe20000000400 */
[----:B------:R-:W1:Y:S01]  /*1f60*/  @!P0 LDC.U16 R32, c[0x0][0x2e8] ;  /* 0x0000ba00ff208b82 */ /* 0x000e620000000400 */
[----:B------:R-:W-:Y:S01]  /*1f70*/  ISETP.NE.AND P0, PT, R0, 0x1, PT ;  /* 0x000000010000780c */ /* 0x000fe20003f05270 */
[----:B------:R-:W-:-:S11]  /*1f80*/  IMAD.U32 R0, RZ, RZ, UR4 ;  /* 0x00000004ff007e24 */ /* 0x000fd6000f8e00ff */
[----:B------:R-:W-:Y:S05]  /*1f90*/  @P0 BRA `(.L_x_316) ;  /* 0x000000f000000947 */ /* 0x000fea0003800000 */
[----:B0-----:R-:W-:Y:S01]  /*1fa0*/  IMAD.MOV.U32 R18, RZ, RZ, c[0x0][0x1b0] ;  /* 0x00006c00ff127624 */ /* 0x001fe200078e00ff */
        /* <DEDUP_REMOVED lines=10> */
.L_x_318:
[----:B------:R-:W-:Y:S05]  /*2050*/  BSYNC B0 ;  /* 0x0000000000007941 */ /* 0x000fea0003800000 */
.L_x_317:
[----:B------:R-:W-:-:S04]  /*2060*/  IADD3 R19, R18, -0x1, RZ ;  /* 0xffffffff12137810 */ /* 0x000fc80007ffe0ff */
[----:B------:R-:W-:-:S04]  /*2070*/  ISETP.NE.AND P1, PT, R19, R54, PT ;  /* 0x000000361300720c */ /* 0x000fc80003f25270 */
[----:B------:R-:W-:Y:S02]  /*2080*/  SEL R0, R0, 0xffff, !P1 ;  /* 0x0000ffff00007807 */ /* 0x000fe40004800000 */
.L_x_316:
[----:B0-----:R-:W-:Y:S01]  /*2090*/  SHF.R.S32.HI R29, RZ, 0x1f, R62 ;  /* 0x0000001fff1d7819 */ /* 0x001fe2000001143e */
[----:B------:R-:W-:Y:S01]  /*20a0*/  IMAD.U32 R22, RZ, RZ, UR28 ;  /* 0x0000001cff167e24 */ /* 0x000fe2000f8e00ff */
[----:B------:R-:W-:Y:S01]  /*20b0*/  LEA.HI R34, R64, R53, RZ, 0x7 ;  /* 0x0000003540227211 */ /* 0x000fe200078f38ff */
[----:B------:R-:W-:Y:S01]  /*20c0*/  ULEA UR24, UR25, UR24, 0x1 ;  /* 0x0000001819187291 */ /* 0x000fe2000f8e083f */
[----:B------:R-:W-:Y:S01]  /*20d0*/  LEA.HI R29, R29, R62, RZ, 0x2 ;  /* 0x0000003e1d1d7211 */ /* 0x000fe200078f10ff */
[----:B------:R-:W-:Y:S01]  /*20e0*/  USHF.L.U32 UR23, UR23, 0x4, URZ ;  /* 0x0000000417177899 */ /* 0x000fe2000800063f */
[----:B--2---:R-:W-:Y:S01]  /*20f0*/  LEA.HI R26, R60, R61, RZ, 0x3 ;  /* 0x0000003d3c1a7211 */ /* 0x004fe200078f18ff */
[----:B------:R-:W-:Y:S01]  /*2100*/  USHF.L.U32 UR24, UR24, 0x3, URZ ;  /* 0x0000000318187899 */ /* 0x000fe2000800063f */
[----:B------:R-:W-:Y:S01]  /*2110*/  LOP3.LUT R29, R29, 0xfffffffc, RZ, 0xc0, !PT ;  /* 0xfffffffc1d1d7812 */ /* 0x000fe200078ec0ff */
[----:B------:R-:W-:Y:S01]  /*2120*/  IMAD.MOV.U32 R38, RZ, RZ, c[0x0][0x278] ;  /* 0x00009e00ff267624 */ /* 0x000fe200078e00ff */
[----:B------:R-:W-:Y:S01]  /*2130*/  SHF.R.S32.HI R34, RZ, 0x7, R34 ;  /* 0x00000007ff227819 */ /* 0x000fe20000011422 */
[----:B------:R-:W-:Y:S01]  /*2140*/  UIMAD UR23, UR24, 0x28, UR23 ;  /* 0x00000028181778a4 */ /* 0x000fe2000f8e0217 */
[----:B------:R-:W-:Y:S01]  /*2150*/  LOP3.LUT R18, R26, 0xfffffff8, RZ, 0xc0, !PT ;  /* 0xfffffff81a127812 */ /* 0x000fe200078ec0ff */
[----:B------:R-:W-:Y:S01]  /*2160*/  IMAD.IADD R29, R62, 0x1, -R29 ;  /* 0x000000013e1d7824 */ /* 0x000fe200078e0a1d */
[----:B------:R-:W-:Y:S01]  /*2170*/  MOV R40, UR29 ;  /* 0x0000001d00287c02 */ /* 0x000fe20008000f00 */
[----:B------:R-:W-:Y:S01]  /*2180*/  IMAD.SHL.U32 R23, R34, 0x40, RZ ;  /* 0x0000004022177824 */ /* 0x000fe200078e00ff */
[----:B------:R-:W-:Y:S01]  /*2190*/  LOP3.LUT R24, R53, 0x1f, RZ, 0xc0, !PT ;  /* 0x0000001f35187812 */ /* 0x000fe200078ec0ff */
[----:B------:R-:W-:Y:S01]  /*21a0*/  IMAD.IADD R61, R61, 0x1, -R18 ;  /* 0x000000013d3d7824 */ /* 0x000fe200078e0a12 */
[----:B------:R-:W-:Y:S01]  /*21b0*/  LEA.HI R19, R29, R29, RZ, 0x1 ;  /* 0x0000001d1d137211 */ /* 0x000fe200078f08ff */
[----:B------:R-:W-:Y:S01]  /*21c0*/  IMAD.MOV.U32 R18, RZ, RZ, c[0x0][0x1b0] ;  /* 0x00006c00ff127624 */ /* 0x000fe200078e00ff */
[----:B------:R-:W-:Y:S01]  /*21d0*/  LEA.HI.SX32 R26, R26, R23, 0x1d ;  /* 0x000000171a1a7211 */ /* 0x000fe200078feaff */
[----:B------:R-:W-:Y:S01]  /*21e0*/  IMAD R23, R22, 0x8, R61 ;  /* 0x0000000816177824 */ /* 0x000fe200078e023d */
[----:B------:R-:W-:Y:S01]  /*21f0*/  LOP3.LUT R22, R19, 0x3ffffffe, RZ, 0xc0, !PT ;  /* 0x3ffffffe13167812 */ /* 0x000fe200078ec0ff */
[----:B------:R-:W-:Y:S01]  /*2200*/  IMAD.MOV.U32 R37, RZ, RZ, c[0x0][0x27c] ;  /* 0x00009f00ff257624 */ /* 0x000fe200078e00ff */
[----:B------:R-:W-:Y:S01]  /*2210*/  SHF.R.S32.HI R19, RZ, 0x1, R19 ;  /* 0x00000001ff137819 */ /* 0x000fe20000011413 */
[----:B------:R-:W-:Y:S01]  /*2220*/  IMAD R34, R34, -0x30, R26 ;  /* 0xffffffd022227824 */ /* 0x000fe200078e021a */
[----:B------:R-:W-:Y:S01]  /*2230*/  ISETP.GT.AND P2, PT, R18, 0x1, PT ;  /* 0x000000011200780c */ /* 0x000fe20003f44270 */
[----:B------:R-:W-:Y:S01]  /*2240*/  IMAD.IADD R29, R29, 0x1, -R22 ;  /* 0x000000011d1d7824 */ /* 0x000fe200078e0a16 */
[----:B------:R-:W-:Y:S01]  /*2250*/  LOP3.LUT R33, R53, 0x3, RZ, 0xc0, !PT ;  /* 0x0000000335217812 */ /* 0x000fe200078ec0ff */
[----:B------:R-:W-:Y:S01]  /*2260*/  IMAD R28, R19, 0x20, R26 ;  /* 0x00000020131c7824 */ /* 0x000fe200078e021a */
[----:B------:R-:W-:Y:S01]  /*2270*/  SHF.R.U32.HI R24, RZ, 0x2, R24 ;  /* 0x00000002ff187819 */ /* 0x000fe20000011618 */
[----:B------:R-:W-:Y:S01]  /*2280*/  IMAD.SHL.U32 R18, R23, 0x8, RZ ;  /* 0x0000000817127824 */ /* 0x000fe200078e00ff */
[----:B------:R-:W-:Y:S01]  /*2290*/  ISETP.NE.U32.AND P6, PT, RZ, c[0x0][0x2e0], PT ;  /* 0x0000b800ff007a0c */ /* 0x000fe20003fc5070 */
[----:B------:R-:W-:-:S02]  /*22a0*/  IMAD R25, R29, 0x4, R28 ;  /* 0x000000041d197824 */ /* 0x000fc400078e021c */
[C---:B------:R-:W-:Y:S01]  /*22b0*/  IMAD.WIDE R22, R18.reuse, 0x2, RZ ;  /* 0x0000000212167825 */ /* 0x040fe200078e02ff */
[----:B------:R-:W-:-:S03]  /*22c0*/  ISETP.GE.AND P4, PT, R18, c[0x0][0x178], PT ;  /* 0x00005e0012007a0c */ /* 0x000fc60003f86270 */
[----:B------:R-:W-:Y:S01]  /*22d0*/  IMAD R40, R40, 0x40, R25 ;  /* 0x0000004028287824 */ /* 0x000fe200078e0219 */
[----:B------:R-:W-:Y:S01]  /*22e0*/  LOP3.LUT R22, R22, 0xfffffff0, RZ, 0xc0, !PT ;  /* 0xfffffff016167812 */ /* 0x000fe200078ec0ff */
[----:B------:R-:W-:Y:S01]  /*22f0*/  IMAD R33, R24, 0x28, R33 ;  /* 0x0000002818217824 */ /* 0x000fe200078e0221 */
[----:B------:R-:W-:Y:S01]  /*2300*/  LOP3.LUT R23, R23, 0x1fffffff, RZ, 0xc0, !PT ;  /* 0x1fffffff17177812 */ /* 0x000fe200078ec0ff */
[----:B------:R-:W-:Y:S01]  /*2310*/  IMAD R34, R19, 0x8, R34 ;  /* 0x0000000813227824 */ /* 0x000fe200078e0222 */
[----:B------:R-:W-:Y:S02]  /*2320*/  SHF.R.S32.HI R27, RZ, 0x1f, R40 ;  /* 0x0000001fff1b7819 */ /* 0x000fe40000011428 */
[----:B------:R-:W-:Y:S01]  /*2330*/  IADD3 R33, R33, UR23, RZ ;  /* 0x0000001721217c10 */ /* 0x000fe2000fffe0ff */
[----:B------:R-:W-:Y:S01]  /*2340*/  IMAD.WIDE.U32 R24, R40, c[0x0][0x2a0], R22 ;  /* 0x0000a80028187a25 */ /* 0x000fe200078e0016 */
[----:B------:R-:W-:-:S03]  /*2350*/  ISETP.NE.AND.EX P6, PT, RZ, c[0x0][0x2e4], !P4, P6 ;  /* 0x0000b900ff007a0c */ /* 0x000fc600067c5360 */
        /* <DEDUP_REMOVED lines=13> */
[----:B------:R-:W-:Y:S01]  /*2430*/  IMAD R34, R34, 0xa, R61 ;  /* 0x0000000a22227824 */ /* 0x000fe200078e023d */
[----:B------:R-:W-:Y:S01]  /*2440*/  ISETP.NE.U32.AND P3, PT, RZ, c[0x0][0x298], PT ;  /* 0x0000a600ff007a0c */ /* 0x000fe20003f65070 */
[----:B------:R-:W-:Y:S01]  /*2450*/  IMAD.MOV.U32 R22, RZ, RZ, c[0x0][0x27c] ;  /* 0x00009f00ff167624 */ /* 0x000fe200078e00ff */
[----:B------:R-:W-:Y:S01]  /*2460*/  MOV R23, c[0x0][0x278] ;  /* 0x00009e0000177a02 */ /* 0x000fe20000000f00 */
[----:B------:R-:W-:Y:S01]  /*2470*/  IMAD R35, R35, c[0x0][0x174], RZ ;  /* 0x00005d0023237a24 */ /* 0x000fe200078e02ff */
[----:B------:R-:W-:-:S04]  /*2480*/  ISETP.NE.AND.EX P3, PT, RZ, c[0x0][0x29c], !P4, P3 ;  /* 0x0000a700ff007a0c */ /* 0x000fc80006765330 */
[----:B------:R-:W-:Y:S02]  /*2490*/  SEL R25, RZ, 0x1, !P3 ;  /* 0x00000001ff197807 */ /* 0x000fe40005800000 */
        /* <DEDUP_REMOVED lines=30> */
.L_x_319:
[----:B------:R-:W-:-:S12]  /*2680*/  ISETP.NE.AND P1, PT, R21, R54, PT ;  /* 0x000000361500720c */ /* 0x000fd80003f25270 */
[----:B------:R-:W-:Y:S01]  /*2690*/  BAR.RED.AND.DEFER_BLOCKING 0x0, P1 ;  /* 0x0000000000007b1d */ /* 0x000fe20000814400 */
[----:B------:R-:W-:-:S04]  /*26a0*/  ISETP.NE.AND P1, PT, R54, RZ, PT ;  /* 0x000000ff3600720c */ /* 0x000fc80003f25270 */
[----:B------:R-:W-:Y:S02]  /*26b0*/  SEL R43, R43, R18, !P1 ;  /* 0x000000122b2b7207 */ /* 0x000fe40004800000 */
[----:B------:R-:W-:Y:S02]  /*26c0*/  SEL R28, R28, R19, !P1 ;  /* 0x000000131c1c7207 */ /* 0x000fe40004800000 */
[----:B------:R-:W-:Y:S02]  /*26d0*/  SEL R38, R23, c[0x0][0x2c0], !P1 ;  /* 0x0000b00017267a07 */ /* 0x000fe40004800000 */
[----:B------:R-:W-:Y:S02]  /*26e0*/  SEL R37, R22, c[0x0][0x2c4], !P1 ;  /* 0x0000b10016257a07 */ /* 0x000fe40004800000 */
[----:B------:R-:W-:Y:S01]  /*26f0*/  @P1 SEL R25, RZ, 0x1, !P6 ;  /* 0x00000001ff191807 */ /* 0x000fe20007000000 */
[----:B------:R-:W0:Y:S02]  /*2700*/  B2R.RESULT RZ, P2 ;  /* 0x0000000000ff731c */ /* 0x000e240000044000 */
[----:B0-----:R-:W-:Y:S05]  /*2710*/  @!P2 BRA `(.L_x_321) ;  /* 0x000000f00000a947 */ /* 0x001fea0003800000 */
[----:B------:R-:W-:-:S12]  /*2720*/  ISETP.GT.AND P2, PT, R53, RZ, PT ;  /* 0x000000ff3500720c */ /* 0x000fd80003f44270 */
.L_x_323:
[----:B------:R-:W-:Y:S05]  /*2730*/  @P2 BRA `(.L_x_322) ;  /* 0x0000002000002947 */ /* 0x000fea0003800000 */
[----:B------:R-:W2:Y:S02]  /*2740*/  LDG.E.STRONG.GPU R21, [UR6] ;  /* 0x00000006ff157981 */ /* 0x000ea4000c1f4900 */
[----:B--2---:R-:W-:-:S05]  /*2750*/  CCTL.IVALL ;  /* 0x00000000ff00798f */ /* 0x004fca0002000000 */
.L_x_322:
[----:B------:R-:W-:Y:S01]  /*2760*/  ISETP.NE.AND P1, PT, R21, R54, PT ;  /* 0x000000361500720c */ /* 0x000fe20003f25270 */
[----:B------:R-:W-:Y:S11]  /*2770*/  WARPSYNC 0xffffffff ;  /* 0xffffffff00007948 */ /* 0x000ff60003800000 */
[----:B------:R-:W-:Y:S05]  /*2780*/  BAR.RED.AND.DEFER_BLOCKING 0x0, P1 ;  /* 0x0000000000007b1d */ /* 0x000fea0000814400 */
[----:B------:R-:W0:Y:S02]  /*2790*/  B2R.RESULT RZ, P1 ;  /* 0x0000000000ff731c */ /* 0x000e240000024000 */
[----:B0-----:R-:W-:Y:S05]  /*27a0*/  @!P1 BRA `(.L_x_321) ;  /* 0x0000006000009947 */ /* 0x001fea0003800000 */
.L_x_324:
[----:B------:R-:W-:Y:S01]  /*27b0*/  VOTE.ANY R20, PT, PT ;  /* 0x0000000000147806 */ /* 0x000fe200038e0100 */
[----:B------:R-:W-:Y:S01]  /*27c0*/  YIELD ;  /* 0x0000000000007946 */ /* 0x000fe20003800000 */
[----:B------:R-:W-:-:S02]  /*27d0*/  VOTEU.ANY UR4, UPT, PT ;  /* 0x0000000000047886 */ /* 0x000fc400038e0100 */
[----:B------:R-:W-:-:S12]  /*27e0*/  LOP3.LUT P1, RZ, R20, UR4, RZ, 0xc, !PT ;  /* 0x0000000414ff7c12 */ /* 0x000fd8000f820cff */
[----:B-1--4-:R-:W-:Y:S05]  /*27f0*/  @!P1 BRA.U `(.L_x_323) ;  /* 0xffffff3100009947 */ /* 0x012fea000383ffff */
[----:B------:R-:W-:Y:S05]  /*2800*/  BRA `(.L_x_324) ;  /* 0xffffffa000007947 */ /* 0x000fea000383ffff */
.L_x_321:
[----:B------:R-:W-:Y:S04]  /*2810*/  WARPSYNC 0xffffffff ;  /* 0xffffffff00007948 */ /* 0x000fe80003800000 */
[----:B------:R-:W-:Y:S05]  /*2820*/  BAR.SYNC.DEFER_BLOCKING 0x0 ;  /* 0x0000000000007b1d */ /* 0x000fea0000010000 */
.L_x_320:
[----:B------:R-:W-:Y:S01]  /*2830*/  PRMT R36, R25, 0x9910, RZ ;  /* 0x0000991019247816 */ /* 0x000fe200000000ff */
[----:B------:R-:W-:Y:S01]  /*2840*/  CS2R R20, SRZ ;  /* 0x0000000000147805 */ /* 0x000fe2000001ff00 */
[----:B------:R-:W-:Y:S01]  /*2850*/  ISETP.GE.AND P1, PT, R40, R35, PT ;  /* 0x000000232800720c */ /* 0x000fe20003f26270 */
[----:B------:R-:W-:-:S03]  /*2860*/  CS2R R22, SRZ ;  /* 0x0000000000167805 */ /* 0x000fc6000001ff00 */
[----:B------:R-:W-:-:S12]  /*2870*/  ISETP.NE.AND P1, PT, R36, RZ, !P1 ;  /* 0x000000ff2400720c */ /* 0x000fd80004f25270 */
[----:B------:R-:W-:Y:S02]  /*2880*/  @P1 IMAD.MOV.U32 R30, RZ, RZ, R43 ;  /* 0x000000ffff1e1224 */ /* 0x000fe400078e002b */
[----:B------:R-:W-:-:S08]  /*2890*/  @P1 IMAD.MOV.U32 R31, RZ, RZ, R28 ;  /* 0x000000ffff1f1224 */ /* 0x000fd000078e001c */
[----:B------:R-:W2:Y:S04]  /*28a0*/  @P1 LDG.E.LTC128B.128.SYS R20, [R30] ;  /* 0x000000001e141381 */ /* 0x000ea800001eed20 */
[----:B------:R-:W-:Y:S05]  /*28b0*/  BAR.SYNC.DEFER_BLOCKING 0x0 ;  /* 0x0000000000007b1d */ /* 0x000fea0000010000 */
[----:B------:R-:W-:Y:S04]  /*28c0*/  STS [R33.X4], R16 ;  /* 0x0000001021007388 */ /* 0x000fe80000004800 */
[----:B------:R-:W-:Y:S04]  /*28d0*/  STS [R33.X4+0x10], R10 ;  /* 0x0000100a21007388 */ /* 0x000fe80000004800 */
[----:B------:R-:W-:Y:S04]  /*28e0*/  STS [R33.X4+0x20], R8 ;  /* 0x0000200821007388 */ /* 0x000fe80000004800 */
[----:B------:R0:W-:Y:S04]  /*28f0*/  STS [R33.X4+0x30], R2 ;  /* 0x0000300221007388 */ /* 0x0001e80000004800 */
[----:B------:R-:W-:Y:S01]  /*2900*/  BAR.SYNC.DEFER_BLOCKING 0x0 ;  /* 0x0000000000007b1d */ /* 0x000fe20000010000 */
[----:B0-----:R-:W-:-:S04]  /*2910*/  IADD3 R2, R40, 0x8, RZ ;  /* 0x0000000828027810 */ /* 0x001fc80007ffe0ff */
[----:B------:R-:W2:Y:S02]  /*2920*/  LDS.U.128 R24, [R34.X16] ;  /* 0x0000000022187984 */ /* 0x000ea4000000dc00 */
[C---:B-12-4-:R-:W-:Y:S02]  /*2930*/  HFMA2 R24, R32.reuse.H0_H0, R24, R20 ;  /* 0x0000001820187231 */ /* 0x056fe40000000814 */
[C---:B------:R-:W-:Y:S02]  /*2940*/  HFMA2 R25, R32.reuse.H0_H0, R25, R21 ;  /* 0x0000001920197231 */ /* 0x040fe40000000815 */
[C---:B------:R-:W-:Y:S02]  /*2950*/  HFMA2 R26, R32.reuse.H0_H0, R26, R22 ;  /* 0x0000001a201a7231 */ /* 0x040fe40000000816 */
[----:B------:R-:W-:Y:S02]  /*2960*/  HFMA2 R27, R32.H0_H0, R27, R23 ;  /* 0x0000001b201b7231 */ /* 0x000fe40000000817 */
[----:B------:R-:W-:-:S02]  /*2970*/  SHF.R.U32.HI R29, RZ, 0x10, R24 ;  /* 0x00000010ff1d7819 */ /* 0x000fc40000011618 */
[--C-:B------:R-:W-:Y:S02]  /*2980*/  PRMT R31, R24, 0x5410, R25.reuse ;  /* 0x00005410181f7816 */ /* 0x100fe40000000019 */
[----:B------:R-:W-:Y:S02]  /*2990*/  SHF.R.U32.HI R8, RZ, 0x10, R25 ;  /* 0x00000010ff087819 */ /* 0x000fe40000011619 */
[--C-:B------:R-:W-:Y:S02]  /*29a0*/  SHF.R.U32.HI R39, RZ, 0x10, R26.reuse ;  /* 0x00000010ff277819 */ /* 0x100fe4000001161a */
[--C-:B------:R-:W-:Y:S01]  /*29b0*/  HSETP2.GEU.AND P3, P1, R31, R0.reuse.H0_H0, PT ;  /* 0x200000001f007234 */ /* 0x100fe2000396e000 */
[----:B------:R-:W-:Y:S02]  /*29c0*/  PRMT R31, R29, 0x5410, R26 ;  /* 0x000054101d1f7816 */ /* 0x000fe4000000001a */
[----:B------:R-:W-:Y:S01]  /*29d0*/  PRMT R41, R8, 0x5410, R27 ;  /* 0x0000541008297816 */ /* 0x000fe2000000001b */
[----:B------:R-:W-:-:S03]  /*29e0*/  HSETP2.GEU.AND P5, PT, R39.H0_H0, R0.H0_H0, PT ;  /* 0x2000000027007234 */ /* 0x000fc60003fae800 */
[--C-:B------:R-:W-:Y:S01]  /*29f0*/  HSETP2.GEU.AND P4, P2, R31, R0.reuse.H0_H0, PT ;  /* 0x200000001f007234 */ /* 0x100fe20003a8e000 */
[----:B------:R-:W-:Y:S02]  /*2a00*/  SHF.R.U32.HI R31, RZ, 0x10, R27 ;  /* 0x00000010ff1f7819 */ /* 0x000fe4000001161b */
[-C--:B------:R-:W-:Y:S02]  /*2a10*/  SEL R24, R24, R0.reuse, P3 ;  /* 0x0000000018187207 */ /* 0x080fe40001800000 */
[-C--:B------:R-:W-:Y:S02]  /*2a20*/  SEL R25, R25, R0.reuse, P1 ;  /* 0x0000000019197207 */ /* 0x080fe40000800000 */
[--C-:B------:R-:W-:Y:S01]  /*2a30*/  HSETP2.GEU.AND P1, P3, R41, R0.reuse.H0_H0, PT ;  /* 0x2000000029007234 */ /* 0x100fe20003b2e000 */
[-C--:B------:R-:W-:Y:S02]  /*2a40*/  SEL R26, R26, R0.reuse, P2 ;  /* 0x000000001a1a7207 */ /* 0x080fe40001000000 */
[----:B------:R-:W-:Y:S01]  /*2a50*/  HSETP2.GEU.AND P2, PT, R31.H0_H0, R0.H0_H0, PT ;  /* 0x200000001f007234 */ /* 0x000fe20003f4e800 */
[----:B------:R-:W-:-:S02]  /*2a60*/  SEL R29, R29, R0, P4 ;  /* 0x000000001d1d7207 */ /* 0x000fc40002000000 */
[-C--:B------:R-:W-:Y:S02]  /*2a70*/  ISETP.GE.AND P4, PT, R2, R35.reuse, PT ;  /* 0x000000230200720c */ /* 0x080fe40003f86270 */
[-C--:B------:R-:W-:Y:S02]  /*2a80*/  SEL R39, R39, R0.reuse, P5 ;  /* 0x0000000027277207 */ /* 0x080fe40002800000 */
[-C--:B------:R-:W-:Y:S02]  /*2a90*/  SEL R8, R8, R0.reuse, P1 ;  /* 0x0000000008087207 */ /* 0x080fe40000800000 */
[----:B------:R-:W-:Y:S02]  /*2aa0*/  ISETP.LT.AND P5, PT, R40, R35, P6 ;  /* 0x000000232800720c */ /* 0x000fe400037a1270 */
[----:B------:R-:W-:Y:S02]  /*2ab0*/  IADD3 R42, P1, R38, R43, RZ ;  /* 0x0000002b262a7210 */ /* 0x000fe40007f3e0ff */
[----:B------:R-:W-:-:S02]  /*2ac0*/  SEL R31, R31, R0, P2 ;  /* 0x000000001f1f7207 */ /* 0x000fc40001000000 */
[----:B------:R-:W-:Y:S01]  /*2ad0*/  SEL R10, R27, R0, P3 ;  /* 0x000000001b0a7207 */ /* 0x000fe20001800000 */
[----:B------:R-:W-:Y:S01]  /*2ae0*/  IMAD.X R43, R37, 0x1, R28, P1 ;  /* 0x00000001252b7824 */ /* 0x000fe200008e061c */
[----:B------:R-:W-:Y:S02]  /*2af0*/  ISETP.NE.AND P4, PT, R36, RZ, !P4 ;  /* 0x000000ff2400720c */ /* 0x000fe40006785270 */
[----:B------:R-:W-:Y:S02]  /*2b00*/  PRMT R24, R24, 0x5410, R29 ;  /* 0x0000541018187816 */ /* 0x000fe4000000001d */
[----:B------:R-:W-:Y:S02]  /*2b10*/  PRMT R26, R26, 0x5410, R39 ;  /* 0x000054101a1a7816 */ /* 0x000fe40000000027 */
[----:B------:R-:W-:Y:S02]  /*2b20*/  PRMT R25, R25, 0x5410, R8 ;  /* 0x0000541019197816 */ /* 0x000fe40000000008 */
[----:B------:R-:W-:-:S08]  /*2b30*/  PRMT R27, R10, 0x5410, R31 ;  /* 0x000054100a1b7816 */ /* 0x000fd0000000001f */
[----:B------:R-:W-:Y:S04]  /*2b40*/  @P5 STG.E.128.SYS [R18], R24 ;  /* 0x0000001812005386 */ /* 0x000fe8000010ed00 */
[----:B------:R-:W2:Y:S04]  /*2b50*/  @P4 LDG.E.LTC128B.128.SYS R20, [R42] ;  /* 0x000000002a144381 */ /* 0x000ea800001eed20 */
[----:B------:R-:W-:Y:S01]  /*2b60*/  BAR.SYNC.DEFER_BLOCKING 0x0 ;  /* 0x0000000000007b1d */ /* 0x000fe20000010000 */
[----:B------:R-:W-:Y:S02]  /*2b70*/  ISETP.LT.AND P5, PT, R2, R35, P6 ;  /* 0x000000230200720c */ /* 0x000fe400037a1270 */
[----:B------:R-:W-:-:S02]  /*2b80*/  IADD3 R2, R40, 0x10, RZ ;  /* 0x0000001028027810 */ /* 0x000fc40007ffe0ff */
[----:B------:R-:W-:Y:S04]  /*2b90*/  STS [R33.X4], R17 ;  /* 0x0000001121007388 */ /* 0x000fe80000004800 */
[----:B------:R-:W-:Y:S04]  /*2ba0*/  STS [R33.X4+0x10], R11 ;  /* 0x0000100b21007388 */ /* 0x000fe80000004800 */
[----:B------:R-:W-:Y:S04]  /*2bb0*/  STS [R33.X4+0x20], R9 ;  /* 0x0000200921007388 */ /* 0x000fe80000004800 */
[----:B------:R-:W-:Y:S04]  /*2bc0*/  STS [R33.X4+0x30], R3 ;  /* 0x0000300321007388 */ /* 0x000fe80000004800 */
[----:B------:R-:W-:Y:S05]  /*2bd0*/  BAR.SYNC.DEFER_BLOCKING 0x0 ;  /* 0x0000000000007b1d */ /* 0x000fea0000010000 */
[----:B------:R-:W2:Y:S02]  /*2be0*/  LDS.U.128 R28, [R34.X16] ;  /* 0x00000000221c7984 */ /* 0x000ea4000000dc00 */
[----:B--2---:R-:W-:-:S02]  /*2bf0*/  HFMA2 R28, R32.H0_H0, R28, R20 ;  /* 0x0000001c201c7231 */ /* 0x004fc40000000814 */
[C---:B------:R-:W-:Y:S02]  /*2c00*/  HFMA2 R29, R32.reuse.H0_H0, R29, R21 ;  /* 0x0000001d201d7231 */ /* 0x040fe40000000815 */
[C---:B------:R-:W-:Y:S02]  /*2c10*/  HFMA2 R30, R32.reuse.H0_H0, R30, R22 ;  /* 0x0000001e201e7231 */ /* 0x040fe40000000816 */
[----:B------:R-:W-:Y:S02]  /*2c20*/  HFMA2 R31, R32.H0_H0, R31, R23 ;  /* 0x0000001f201f7231 */ /* 0x000fe40000000817 */
[----:B------:R-:W-:Y:S02]  /*2c30*/  SHF.R.U32.HI R25, RZ, 0x10, R28 ;  /* 0x00000010ff197819 */ /* 0x000fe4000001161c */
[----:B------:R-:W-:Y:S02]  /*2c40*/  PRMT R3, R28, 0x5410, R29 ;  /* 0x000054101c037816 */ /* 0x000fe4000000001d */
[----:B------:R-:W-:-:S02]  /*2c50*/  SHF.R.U32.HI R17, RZ, 0x10, R30 ;  /* 0x00000010ff117819 */ /* 0x000fc4000001161e */
[----:B------:R-:W-:Y:S02]  /*2c60*/  SHF.R.U32.HI R16, RZ, 0x10, R29 ;  /* 0x00000010ff107819 */ /* 0x000fe4000001161d */
[--C-:B------:R-:W-:Y:S01]  /*2c70*/  HSETP2.GEU.AND P1, P2, R3, R0.reuse.H0_H0, PT ;  /* 0x2000000003007234 */ /* 0x100fe20003a2e000 */
[----:B------:R-:W-:Y:S02]  /*2c80*/  PRMT R3, R25, 0x5410, R30 ;  /* 0x0000541019037816 */ /* 0x000fe4000000001e */
[--C-:B------:R-:W-:Y:S02]  /*2c90*/  SHF.R.U32.HI R11, RZ, 0x10, R31.reuse ;  /* 0x00000010ff0b7819 */ /* 0x100fe4000001161f */
[----:B------:R-:W-:Y:S02]  /*2ca0*/  PRMT R27, R16, 0x5410, R31 ;  /* 0x00005410101b7816 */ /* 0x000fe4000000001f */
[----:B------:R-:W-:Y:S01]  /*2cb0*/  HSETP2.GEU.AND P4, P3, R3, R0.H0_H0, PT ;  /* 0x2000000003007234 */ /* 0x000fe20003b8e000 */
[----:B------:R-:W-:-:S02]  /*2cc0*/  SEL R8, R28, R0, P1 ;  /* 0x000000001c087207 */ /* 0x000fc40000800000 */
[--C-:B------:R-:W-:Y:S01]  /*2cd0*/  HSETP2.GEU.AND P1, PT, R17.H0_H0, R0.reuse.H0_H0, PT ;  /* 0x2000000011007234 */ /* 0x100fe20003f2e800 */
[-C--:B------:R-:W-:Y:S02]  /*2ce0*/  SEL R9, R29, R0.reuse, P2 ;  /* 0x000000001d097207 */ /* 0x080fe40001000000 */
[--C-:B------:R-:W-:Y:S02]  /*2cf0*/  HSETP2.GEU.AND P2, PT, R11.H0_H0, R0.reuse.H0_H0, PT ;  /* 0x200000000b007234 */ /* 0x100fe40003f4e800 */
[-C--:B------:R-:W-:Y:S02]  /*2d00*/  SEL R25, R25, R0.reuse, P4 ;  /* 0x0000000019197207 */ /* 0x080fe40002000000 */
[-C--:B------:R-:W-:Y:S02]  /*2d10*/  SEL R3, R30, R0.reuse, P3 ;  /* 0x000000001e037207 */ /* 0x080fe40001800000 */
[----:B------:R-:W-:Y:S01]  /*2d20*/  HSETP2.GEU.AND P4, P3, R27, R0.H0_H0, PT ;  /* 0x200000001b007234 */ /* 0x000fe20003b8e000 */
[----:B------:R-:W-:-:S02]  /*2d30*/  SEL R10, R17, R0, P1 ;  /* 0x00000000110a7207 */ /* 0x000fc40000800000 */
[----:B------:R-:W-:Y:S02]  /*2d40*/  IADD3 R24, P1, R18, c[0x0][0x2c0], RZ ;  /* 0x0000b00012187a10 */ /* 0x000fe40007f3e0ff */
[-C--:B------:R-:W-:Y:S02]  /*2d50*/  SEL R11, R11, R0.reuse, P2 ;  /* 0x000000000b0b7207 */ /* 0x080fe40001000000 */
[----:B------:R-:W-:Y:S02]  /*2d60*/  ISETP.GE.AND P2, PT, R2, R35, PT ;  /* 0x000000230200720c */ /* 0x000fe40003f46270 */
[----:B------:R-:W-:Y:S02]  /*2d70*/  PRMT R8, R8, 0x5410, R25 ;  /* 0x0000541008087816 */ /* 0x000fe40000000019 */
[----:B------:R-:W-:Y:S02]  /*2d80*/  IADD3.X R25, R19, c[0x0][0x2c4], RZ, P1, !PT ;  /* 0x0000b10013197a10 */ /* 0x000fe40000ffe4ff */
[----:B------:R-:W-:-:S02]  /*2d90*/  SEL R16, R16, R0, P4 ;  /* 0x0000000010107207 */ /* 0x000fc40002000000 */
[----:B------:R-:W-:Y:S02]  /*2da0*/  IADD3 R26, P1, R38, R42, RZ ;  /* 0x0000002a261a7210 */ /* 0x000fe40007f3e0ff */
[----:B------:R-:W-:Y:S02]  /*2db0*/  SEL R18, R31, R0, P3 ;  /* 0x000000001f127207 */ /* 0x000fe40001800000 */
[----:B------:R-:W-:Y:S01]  /*2dc0*/  ISETP.NE.AND P2, PT, R36, RZ, !P2 ;  /* 0x000000ff2400720c */ /* 0x000fe20005745270 */
[----:B------:R-:W-:Y:S01]  /*2dd0*/  IMAD.X R27, R37, 0x1, R43, P1 ;  /* 0x00000001251b7824 */ /* 0x000fe200008e062b */
[----:B------:R-:W-:Y:S02]  /*2de0*/  PRMT R10, R3, 0x5410, R10 ;  /* 0x00005410030a7816 */ /* 0x000fe4000000000a */
[----:B------:R-:W-:Y:S02]  /*2df0*/  PRMT R9, R9, 0x5410, R16 ;  /* 0x0000541009097816 */ /* 0x000fe40000000010 */
[----:B------:R-:W-:-:S08]  /*2e00*/  PRMT R11, R18, 0x5410, R11 ;  /* 0x00005410120b7816 */ /* 0x000fd0000000000b */
[----:B------:R-:W-:Y:S04]  /*2e10*/  @P5 STG.E.128.SYS [R24], R8 ;  /* 0x0000000818005386 */ /* 0x000fe8000010ed00 */
[----:B------:R-:W2:Y:S01]  /*2e20*/  @P2 LDG.E.LTC128B.128.SYS R20, [R26] ;  /* 0x000000001a142381 */ /* 0x000ea200001eed20 */
[----:B------:R-:W-:-:S03]  /*2e30*/  IADD3 R40, R40, 0x18, RZ ;  /* 0x0000001828287810 */ /* 0x000fc60007ffe0ff */
[----:B------:R-:W-:Y:S05]  /*2e40*/  BAR.SYNC.DEFER_BLOCKING 0x0 ;  /* 0x0000000000007b1d */ /* 0x000fea0000010000 */
        /* <DEDUP_REMOVED lines=12> */
[----:B------:R-:W-:-:S02]  /*2f10*/  PRMT R11, R3, 0x5410, R18 ;  /* 0x00005410030b7816 */ /* 0x000fc40000000012 */
[----:B------:R-:W-:Y:S02]  /*2f20*/  SHF.R.U32.HI R4, RZ, 0x10, R17 ;  /* 0x00000010ff047819 */ /* 0x000fe40000011611 */
[--C-:B------:R-:W-:Y:S01]  /*2f30*/  HSETP2.GEU.AND P3, P1, R9, R0.reuse.H0_H0, PT ;  /* 0x2000000009007234 */ /* 0x100fe2000396e000 */
[----:B------:R-:W-:Y:S01]  /*2f40*/  SHF.R.U32.HI R9, RZ, 0x10, R18 ;  /* 0x00000010ff097819 */ /* 0x000fe20000011612 */
[--C-:B------:R-:W-:Y:S01]  /*2f50*/  HSETP2.GEU.AND P2, P4, R11, R0.reuse.H0_H0, PT ;  /* 0x200000000b007234 */ /* 0x100fe20003c4e000 */
[--C-:B------:R-:W-:Y:S02]  /*2f60*/  PRMT R29, R4, 0x5410, R19.reuse ;  /* 0x00005410041d7816 */ /* 0x100fe40000000013 */
[----:B------:R-:W-:Y:S02]  /*2f70*/  SHF.R.U32.HI R11, RZ, 0x10, R19 ;  /* 0x00000010ff0b7819 */ /* 0x000fe40000011613 */
[----:B------:R-:W-:Y:S01]  /*2f80*/  HSETP2.GEU.AND P5, PT, R9.H0_H0, R0.H0_H0, PT ;  /* 0x2000000009007234 */ /* 0x000fe20003fae800 */
[----:B------:R-:W-:-:S02]  /*2f90*/  SEL R8, R16, R0, P3 ;  /* 0x0000000010087207 */ /* 0x000fc40001800000 */
[-C--:B------:R-:W-:Y:S02]  /*2fa0*/  SEL R17, R17, R0.reuse, P1 ;  /* 0x0000000011117207 */ /* 0x080fe40000800000 */
[-C--:B------:R-:W-:Y:S01]  /*2fb0*/  SEL R3, R3, R0.reuse, P2 ;  /* 0x0000000003037207 */ /* 0x080fe20001000000 */
[--C-:B------:R-:W-:Y:S01]  /*2fc0*/  HSETP2.GEU.AND P1, P3, R29, R0.reuse.H0_H0, PT ;  /* 0x200000001d007234 */ /* 0x100fe20003b2e000 */
[-C--:B------:R-:W-:Y:S01]  /*2fd0*/  SEL R10, R18, R0.reuse, P4 ;  /* 0x00000000120a7207 */ /* 0x080fe20002000000 */
[----:B------:R-:W-:Y:S01]  /*2fe0*/  HSETP2.GEU.AND P2, PT, R11.H0_H0, R0.H0_H0, PT ;  /* 0x200000000b007234 */ /* 0x000fe20003f4e800 */
[-C--:B------:R-:W-:Y:S02]  /*2ff0*/  ISETP.GE.AND P4, PT, R40, R35.reuse, PT ;  /* 0x000000232800720c */ /* 0x080fe40003f86270 */
[----:B------:R-:W-:Y:S02]  /*3000*/  SEL R9, R9, R0, P5 ;  /* 0x0000000009097207 */ /* 0x000fe40002800000 */
[----:B------:R-:W-:-:S02]  /*3010*/  ISETP.LT.AND P5, PT, R2, R35, P6 ;  /* 0x000000230200720c */ /* 0x000fc400037a1270 */
[-C--:B------:R-:W-:Y:S02]  /*3020*/  SEL R4, R4, R0.reuse, P1 ;  /* 0x0000000004047207 */ /* 0x080fe40000800000 */
[----:B------:R-:W-:Y:S02]  /*3030*/  SEL R11, R11, R0, P2 ;  /* 0x000000000b0b7207 */ /* 0x000fe40001000000 */
[----:B------:R-:W-:Y:S02]  /*3040*/  IADD3 R38, P1, R38, R26, RZ ;  /* 0x0000001a26267210 */ /* 0x000fe40007f3e0ff */
[----:B------:R-:W-:Y:S02]  /*3050*/  IADD3 R24, P2, R24, c[0x0][0x2c0], RZ ;  /* 0x0000b00018187a10 */ /* 0x000fe40007f5e0ff */
[----:B------:R-:W-:Y:S01]  /*3060*/  SEL R2, R19, R0, P3 ;  /* 0x0000000013027207 */ /* 0x000fe20001800000 */
[----:B------:R-:W-:Y:S01]  /*3070*/  IMAD.X R39, R37, 0x1, R27, P1 ;  /* 0x0000000125277824 */ /* 0x000fe200008e061b */
[----:B------:R-:W-:-:S02]  /*3080*/  ISETP.NE.AND P4, PT, R36, RZ, !P4 ;  /* 0x000000ff2400720c */ /* 0x000fc40006785270 */
[----:B------:R-:W-:Y:S02]  /*3090*/  PRMT R10, R10, 0x5410, R9 ;  /* 0x000054100a0a7816 */ /* 0x000fe40000000009 */
[----:B------:R-:W-:Y:S02]  /*30a0*/  IADD3.X R25, R25, c[0x0][0x2c4], RZ, P2, !PT ;  /* 0x0000b10019197a10 */ /* 0x000fe400017fe4ff */
[----:B------:R-:W-:Y:S02]  /*30b0*/  PRMT R8, R8, 0x5410, R3 ;  /* 0x0000541008087816 */ /* 0x000fe40000000003 */
[----:B------:R-:W-:Y:S02]  /*30c0*/  PRMT R9, R17, 0x5410, R4 ;  /* 0x0000541011097816 */ /* 0x000fe40000000004 */
[----:B------:R-:W-:-:S08]  /*30d0*/  PRMT R11, R2, 0x5410, R11 ;  /* 0x00005410020b7816 */ /* 0x000fd0000000000b */
[----:B------:R-:W-:Y:S04]  /*30e0*/  @P5 STG.E.128.SYS [R24], R8 ;  /* 0x0000000818005386 */ /* 0x000fe8000010ed00 */
[----:B------:R-:W2:Y:S04]  /*30f0*/  @P4 LDG.E.LTC128B.128.SYS R20, [R38] ;  /* 0x0000000026144381 */ /* 0x000ea800001eed20 */
[----:B------:R-:W-:Y:S01]  /*3100*/  BAR.SYNC.DEFER_BLOCKING 0x0 ;  /* 0x0000000000007b1d */ /* 0x000fe20000010000 */
[----:B------:R-:W-:-:S04]  /*3110*/  ISETP.LT.AND P6, PT, R40, R35, P6 ;  /* 0x000000232800720c */ /* 0x000fc800037c1270 */
[----:B------:R-:W-:Y:S01]  /*3120*/  ULDC.64 UR4, c[0x0][0x2c0] ;  /* 0x0000b00000047ab9 */ /* 0x000fe20000000a00 */
        /* <DEDUP_REMOVED lines=15> */
[----:B------:R-:W-:Y:S02]  /*3220*/  PRMT R5, R3, 0x5410, R18 ;  /* 0x0000541003057816 */ /* 0x000fe40000000012 */
[----:B------:R-:W-:-:S04]  /*3230*/  PRMT R7, R2, 0x5410, R19 ;  /* 0x0000541002077816 */ /* 0x000fc80000000013 */
[--C-:B------:R-:W-:Y:S01]  /*3240*/  HSETP2.GEU.AND P1, P4, R5, R0.reuse.H0_H0, PT ;  /* 0x2000000005007234 */ /* 0x100fe20003c2e000 */
[----:B------:R-:W-:Y:S02]  /*3250*/  SHF.R.U32.HI R5, RZ, 0x10, R18 ;  /* 0x00000010ff057819 */ /* 0x000fe40000011612 */
[-C--:B------:R-:W-:Y:S02]  /*3260*/  SEL R4, R16, R0.reuse, P3 ;  /* 0x0000000010047207 */ /* 0x080fe40001800000 */
[-C--:B------:R-:W-:Y:S02]  /*3270*/  SEL R17, R17, R0.reuse, P2 ;  /* 0x0000000011117207 */ /* 0x080fe40001000000 */
[--C-:B------:R-:W-:Y:S01]  /*3280*/  HSETP2.GEU.AND P3, PT, R5.H0_H0, R0.reuse.H0_H0, PT ;  /* 0x2000000005007234 */ /* 0x100fe20003f6e800 */
[----:B------:R-:W-:Y:S01]  /*3290*/  SEL R3, R3, R0, P1 ;  /* 0x0000000003037207 */ /* 0x000fe20000800000 */
[--C-:B------:R-:W-:Y:S02]  /*32a0*/  HSETP2.GEU.AND P5, P2, R7, R0.reuse.H0_H0, PT ;  /* 0x2000000007007234 */ /* 0x100fe40003aae000 */
[----:B------:R-:W-:Y:S01]  /*32b0*/  HSETP2.GEU.AND P1, PT, R9.H0_H0, R0.H0_H0, PT ;  /* 0x2000000009007234 */ /* 0x000fe20003f2e800 */
[----:B------:R-:W-:-:S03]  /*32c0*/  PRMT R4, R4, 0x5410, R3 ;  /* 0x0000541004047816 */ /* 0x000fc60000000003 */
[-C--:B------:R-:W-:Y:S02]  /*32d0*/  SEL R6, R5, R0.reuse, P3 ;  /* 0x0000000005067207 */ /* 0x080fe40001800000 */
[-C--:B------:R-:W-:Y:S02]  /*32e0*/  SEL R5, R18, R0.reuse, P4 ;  /* 0x0000000012057207 */ /* 0x080fe40002000000 */
[-C--:B------:R-:W-:Y:S02]  /*32f0*/  SEL R2, R2, R0.reuse, P5 ;  /* 0x0000000002027207 */ /* 0x080fe40002800000 */
[-C--:B------:R-:W-:Y:S02]  /*3300*/  SEL R7, R9, R0.reuse, P1 ;  /* 0x0000000009077207 */ /* 0x080fe40000800000 */
[----:B------:R-:W-:Y:S02]  /*3310*/  SEL R0, R19, R0, P2 ;  /* 0x0000000013007207 */ /* 0x000fe40001000000 */
        /* <DEDUP_REMOVED lines=9> */
[----:B------:R-:W-:Y:S02]  /*33b0*/  ISETP.GT.AND P0, PT, R53, RZ, PT ;  /* 0x000000ff3500720c */ /* 0x000fe40003f04270 */
[----:B------:R-:W-:-:S04]  /*33c0*/  IADD3 R54, R54, 0x1, RZ ;  /* 0x0000000136367810 */ /* 0x000fc80007ffe0ff */
[----:B------:R-:W-:-:S04]  /*33d0*/  ISETP.NE.AND P1, PT, R54, c[0x0][0x1b0], PT ;  /* 0x00006c0036007a0c */ /* 0x000fc80003f25270 */
[----:B------:R-:W-:Y:S02]  /*33e0*/  SEL R54, R54, RZ, P1 ;  /* 0x000000ff36367207 */ /* 0x000fe40000800000 */
[----:B------:R-:W-:Y:S06]  /*33f0*/  @P0 EXIT ;  /* 0x000000000000094d */ /* 0x000fec0003800000 */
[----:B------:R-:W-:Y:S05]  /*3400*/  MEMBAR.ALL.GPU ;  /* 0x0000000000007992 */ /* 0x000fea000000a000 */
[----:B------:R-:W-:-:S00]  /*3410*/  ERRBAR ;  /* 0x00000000000079ab */ /* 0x000fc00000000000 */
[----:B------:R-:W-:Y:S01]  /*3420*/  STG.E.STRONG.GPU [UR6], R54 ;  /* 0x00000036ff007986 */ /* 0x000fe2000c114906 */
[----:B------:R-:W-:Y:S06]  /*3430*/  EXIT ;  /* 0x000000000000794d */ /* 0x000fec0003800000 */
.L_x_325:
[----:B------:R-:W-:-:S00]  /*3440*/  BRA `(.L_x_325) ;  /* 0xfffffff000007947 */ /* 0x000fc0000383ffff */
[----:B------:R-:W-:-:S00]  /*3450*/  NOP ;  /* 0x0000000000007918 */ /* 0x000fc00000000000 */
[----:B------:R-:W-:-:S00]  /*3460*/  NOP ;  /* 0x0000000000007918 */ /* 0x000fc00000000000 */
[----:B------:R-:W-:-:S00]  /*3470*/  NOP ;  /* 0x0000000000007918 */ /* 0x000fc00000000000 */
.L_x_333:


//--------------------- .nv.shared._ZN7cutlass9reference6device6kernel21TensorScaleBiasConv2dINS_9TensorRefINS_6half_tENS_6layout10TensorNHWCEEES8_S5_NS4_IS5_NS6_8RowMajorEEENS_16NumericConverterIS5_S5_LNS_15FloatRoundStyleE2EEELi4ELi4ELi16ELi8EEEvNS_4conv17Conv2dProblemSizeET_T0_T1_T2_SJ_ --------------------------
	.section	.nv.shared._ZN7cutlass9reference6device6kernel21TensorScaleBiasConv2dINS_9TensorRefINS_6half_tENS_6layout10TensorNHWCEEES8_S5_NS4_IS5_NS6_8RowMajorEEENS_16NumericConverterIS5_S5_LNS_15FloatRoundStyleE2EEELi4ELi4ELi16ELi8EEEvNS_4conv17Conv2dProblemSizeET_T0_T1_T2_SJ_,"aw",@nobits
	.sectionflags	@""
	.align	16


//--------------------- .nv.global                --------------------------
	.section	.nv.global,"aw",@nobits
.nv.global:
	.type		_ZN34_INTERNAL_7500d6ad_4_k_cu_371cd5504cute1_E,@object
	.size		_ZN34_INTERNAL_7500d6ad_4_k_cu_371cd5504cute1_E,(_ZN34_INTERNAL_7500d6ad_4_k_cu_371cd5504cuda3std3__45__cpo6cbeginE - _ZN34_INTERNAL_7500d6ad_4_k_cu_371cd5504cute1_E)
_ZN34_INTERNAL_7500d6ad_4_k_cu_371cd5504cute1_E:
	.zero		1
	.type		_ZN34_INTERNAL_7500d6ad_4_k_cu_371cd5504cuda3std3__45__cpo6cbeginE,@object
	.size		_ZN34_INTERNAL_7500d6ad_4_k_cu_371cd5504cuda3std3__45__cpo6cbeginE,(_ZN34_INTERNAL_7500d6ad_4_k_cu_371cd5504cuda3std3__48in_placeE - _ZN34_INTERNAL_7500d6ad_4_k_cu_371cd5504cuda3std3__45__cpo6cbeginE)
_ZN34_INTERNAL_7500d6ad_4_k_cu_371cd5504cuda3std3__45__cpo6cbeginE:
	.zero		1
	.type		_ZN34_INTERNAL_7500d6ad_4_k_cu_371cd5504cuda3std3__48in_placeE,@object
	.size		_ZN34_INTERNAL_7500d6ad_4_k_cu_371cd5504cuda3std3__48in_placeE,(_ZN34_INTERNAL_7500d6ad_4_k_cu_371cd5504cuda3std6ranges3__45__cpo9iter_moveE - _ZN34_INTERNAL_7500d6ad_4_k_cu_371cd5504cuda3std3__48in_placeE)
_ZN34_INTERNAL_7500d6ad_4_k_cu_371cd5504cuda3std3__48in_placeE:
	.zero		1
	.type		_ZN34_INTERNAL_7500d6ad_4_k_cu_371cd5504cuda3std6ranges3__45__cpo9iter_moveE,@object
	.size		_ZN34_INTERNAL_7500d6ad_4_k_cu_371cd5504cuda3std6ranges3__45__cpo9iter_moveE,(_ZN34_INTERNAL_7500d6ad_4_k_cu_371cd5504cuda3std3__45__cpo5beginE - _ZN34_INTERNAL_7500d6ad_4_k_cu_371cd5504cuda3std6ranges3__45__cpo9iter_moveE)
_ZN34_INTERNAL_7500d6ad_4_k_cu_371cd5504cuda3std6ranges3__45__cpo9iter_moveE:
	.zero		1
	.type		_ZN34_INTERNAL_7500d6ad_4_k_cu_371cd5504cuda3std3__45__cpo5beginE,@object
	.size		_ZN34_INTERNAL_7500d6ad_4_k_cu_371cd5504cuda3std3__45__cpo5beginE,(_ZN34_INTERNAL_7500d6ad_4_k_cu_371cd5504cuda3std3__436_GLOBAL__N__7500d6ad_4_k_cu_371cd5506ignoreE - _ZN34_INTERNAL_7500d6ad_4_k_cu_371cd5504cuda3std3__45__cpo5beginE)
_ZN34_INTERNAL_7500d6ad_4_k_cu_371cd5504cuda3std3__45__cpo5beginE:
	.zero		1
	.type		_ZN34_INTERNAL_7500d6ad_4_k_cu_371cd5504cuda3std3__436_GLOBAL__N__7500d6ad_4_k_cu_371cd5506ignoreE,@object
	.size		_ZN34_INTERNAL_7500d6ad_4_k_cu_371cd5504cuda3std3__436_GLOBAL__N__7500d6ad_4_k_cu_371cd5506ignoreE,(_ZN34_INTERNAL_7500d6ad_4_k_cu_371cd5504cute7productE - _ZN34_INTERNAL_7500d6ad_4_k_cu_371cd5504cuda3std3__436_GLOBAL__N__7500d6ad_4_k_cu_371cd5506ignoreE)
_ZN34_INTERNAL_7500d6ad_4_k_cu_371cd5504cuda3std3__436_GLOBAL__N__7500d6ad_4_k_cu_371cd5506ignoreE:
	.zero		1
	.type		_ZN34_INTERNAL_7500d6ad_4_k_cu_371cd5504cute7productE,@object
	.size		_ZN34_INTERNAL_7500d6ad_4_k_cu_371cd5504cute7productE,(_ZN34_INTERNAL_7500d6ad_4_k_cu_371cd5504cuda3std3__45__cpo3endE - _ZN34_INTERNAL_7500d6ad_4_k_cu_371cd5504cute7productE)
_ZN34_INTERNAL_7500d6ad_4_k_cu_371cd5504cute7productE:
	.zero		1
	.type		_ZN34_INTERNAL_7500d6ad_4_k_cu_371cd5504cuda3std3__45__cpo3endE,@object
	.size		_ZN34_INTERNAL_7500d6ad_4_k_cu_371cd5504cuda3std3__45__cpo3endE,(_ZN34_INTERNAL_7500d6ad_4_k_cu_371cd5504cuda3std3__419piecewise_constructE - _ZN34_INTERNAL_7500d6ad_4_k_cu_371cd5504cuda3std3__45__cpo3endE)
_ZN34_INTERNAL_7500d6ad_4_k_cu_371cd5504cuda3std3__45__cpo3endE:
	.zero		1
	.type		_ZN34_INTERNAL_7500d6ad_4_k_cu_371cd5504cuda3std3__419piecewise_constructE,@object
	.size		_ZN34_INTERNAL_7500d6ad_4_k_cu_371cd5504cuda3std3__419piecewise_constructE,(_ZN34_INTERNAL_7500d6ad_4_k_cu_371cd5504cuda3std3__45__cpo4cendE - _ZN34_INTERNAL_7500d6ad_4_k_cu_371cd5504cuda3std3__419piecewise_constructE)
_ZN34_INTERNAL_7500d6ad_4_k_cu_371cd5504cuda3std3__419piecewise_constructE:
	.zero		1
	.type		_ZN34_INTERNAL_7500d6ad_4_k_cu_371cd5504cuda3std3__45__cpo4cendE,@object
	.size		_ZN34_INTERNAL_7500d6ad_4_k_cu_371cd5504cuda3std3__45__cpo4cendE,(_ZN34_INTERNAL_7500d6ad_4_k_cu_371cd5504cuda3std6ranges3__45__cpo4swapE - _ZN34_INTERNAL_7500d6ad_4_k_cu_371cd5504cuda3std3__45__cpo4cendE)
_ZN34_INTERNAL_7500d6ad_4_k_cu_371cd5504cuda3std3__45__cpo4cendE:
	.zero		1
	.type		_ZN34_INTERNAL_7500d6ad_4_k_cu_371cd5504cuda3std6ranges3__45__cpo4swapE,@object
	.size		_ZN34_INTERNAL_7500d6ad_4_k_cu_371cd5504cuda3std6ranges3__45__cpo4swapE,(.L_7 - _ZN34_INTERNAL_7500d6ad_4_k_cu_371cd5504cuda3std6ranges3__45__cpo4swapE)
_ZN34_INTERNAL_7500d6ad_4_k_cu_371cd5504cuda3std6ranges3__45__cpo4swapE:
	.zero		1
.L_7:


//--------------------- .nv.shared._ZN7cutlass9reference6device6kernel13TensorForEachINS1_6detail14TensorReLuFuncINS_6half_tENS_6layout10TensorNHWCEEELi4ENS9_6ParamsEEEvNS_5CoordIXT0_EilEET1_ --------------------------
	.section	.nv.shared._ZN7cutlass9reference6device6kernel13TensorForEachINS1_6detail14TensorReLuFuncINS_6half_tENS_6layout10TensorNHWCEEELi4ENS9_6ParamsEEEvNS_5CoordIXT0_EilEET1_,"aw",@nobits
	.sectionflags	@""
	.align	16


//--------------------- .nv.shared._ZN7cutlass9reference6device6kernel11Conv2dWgradINS_6half_tENS_6layout10TensorNHWCES4_S6_S4_S6_S4_S4_NS_16NumericConverterIS4_S4_LNS_15FloatRoundStyleE2EEENS_12multiply_addIS4_S4_S4_EELi2ELi4ELi8ELi16EEEvNS_4conv17Conv2dProblemSizeENS_9TensorRefIT_T0_EENSE_IT1_T2_EENSE_IT3_T4_EESN_T5_SO_ --------------------------
	.section	.nv.shared._ZN7cutlass9reference6device6kernel11Conv2dWgradINS_6half_tENS_6layout10TensorNHWCES4_S6_S4_S6_S4_S4_NS_16NumericConverterIS4_S4_LNS_15FloatRoundStyleE2EEENS_12multiply_addIS4_S4_S4_EELi2ELi4ELi8ELi16EEEvNS_4conv17Conv2dProblemSizeENS_9TensorRefIT_T0_EENSE_IT1_T2_EENSE_IT3_T4_EESN_T5_SO_,"aw",@nobits
	.sectionflags	@""
	.align	16


//--------------------- .nv.shared._ZN7cutlass9reference6device6kernel11Conv2dDgradINS_6half_tENS_6layout10TensorNHWCES4_S6_S4_S6_S4_S4_NS_16NumericConverterIS4_S4_LNS_15FloatRoundStyleE2EEENS_12multiply_addIS4_S4_S4_EELi2ELi4ELi16ELi8EEEvNS_4conv17Conv2dProblemSizeENS_9TensorRefIT_T0_EENSE_IT1_T2_EENSE_IT3_T4_EESN_T5_SO_ --------------------------
	.section	.nv.shared._ZN7cutlass9reference6device6kernel11Conv2dDgradINS_6half_tENS_6layout10TensorNHWCES4_S6_S4_S6_S4_S4_NS_16NumericConverterIS4_S4_LNS_15FloatRoundStyleE2EEENS_12multiply_addIS4_S4_S4_EELi2ELi4ELi16ELi8EEEvNS_4conv17Conv2dProblemSizeENS_9TensorRefIT_T0_EENSE_IT1_T2_EENSE_IT3_T4_EESN_T5_SO_,"aw",@nobits
	.sectionflags	@""
	.align	16


//--------------------- .nv.shared._ZN7cutlass9reference6device6kernel11Conv2dFpropINS_6half_tENS_6layout10TensorNHWCES4_S6_S4_S6_S4_S4_NS_16NumericConverterIS4_S4_LNS_15FloatRoundStyleE2EEENS_12multiply_addIS4_S4_S4_EELi4ELi4ELi16ELi8EEEvNS_4conv17Conv2dProblemSizeENS_9TensorRefIT_T0_EENSE_IT1_T2_EENSE_IT3_T4_EESN_T5_SO_ --------------------------
	.section	.nv.shared._ZN7cutlass9reference6device6kernel11Conv2dFpropINS_6half_tENS_6layout10TensorNHWCES4_S6_S4_S6_S4_S4_NS_16NumericConverterIS4_S4_LNS_15FloatRoundStyleE2EEENS_12multiply_addIS4_S4_S4_EELi4ELi4ELi16ELi8EEEvNS_4conv17Conv2dProblemSizeENS_9TensorRefIT_T0_EENSE_IT1_T2_EENSE_IT3_T4_EESN_T5_SO_,"aw",@nobits
	.sectionflags	@""
	.align	16


//--------------------- .nv.shared._ZN7cutlass6KernelINS_4conv6kernel26B2bImplicitGemmConvolutionINS1_11threadblock24B2bImplicitGemmPipelinedINS_4gemm9GemmShapeILi64ELi64ELi32EEENS4_12TileIteratorINS4_48Conv2dFpropActivationTileAccessIteratorOptimizedINS_11MatrixShapeILi64ELi32EEENS_6half_tENS_6layout10TensorNHWCENS_9transform29PitchLinearWarpRakedThreadMapINS_16PitchLinearShapeILi32ELi64EEELi128ENSI_ILi4ELi8EEELi8EEENS_12AlignedArrayISD_Li8ELi16EEEEEEENSG_11threadblock19RegularTileIteratorISC_SD_NSE_37RowMajorTensorOpMultiplicandCrosswiseILi16ELi32EEELi0ESL_Li16EEENS9_INS4_44Conv2dFpropFilterTileAccessIteratorOptimizedINSB_ILi32ELi64EEESD_SF_SL_SN_Lb0EEEEENSR_ISW_SD_NSE_40ColumnMajorTensorOpMultiplicandCrosswiseILi16ELi32EEELi1ESL_Li16EEENS7_ILi64ELi128ELi32EEENS6_4warp27MmaTensorOpFragmentIteratorINSB_ILi16ELi8EEENSB_ILi16ELi64EEELi32ESD_SD_NSE_11ColumnMajorENS7_ILi16ELi8ELi8EEENS_8epilogue6thread21LinearCombinationReluISD_Li4ESD_SD_LNS1A_9ScaleType4KindE2ELNS_15FloatRoundStyleE2EEEEENSQ_14VectorIteratorINSQ_30PredicatedVectorAccessIteratorINSB_ILi64ELi64EEENSB_ILi16ELi32EEESD_NSE_8RowMajorELi2ELb0EEEEENSG_4warp22VectorFragmentIteratorINSB_ILi1ELi8EEESD_S1L_S18_Li2EEENS9_INSV_INSB_ILi32ELi128EEESD_SF_NSH_INSI_ILi32ELi128EEELi128ESK_Li8EEESN_Lb0EEEEENSR_IS1S_SD_S10_Li1ES1U_Li16EEESD_SF_S1F_NS6_11threadblock9MmaPolicyINS13_11MmaTensorOpINS7_ILi16ELi64ELi32EEESD_ST_SD_S10_SD_S1L_NS13_17MmaTensorOpPolicyINS_4arch3MmaIS18_Li32ESD_S1L_SD_S17_SD_S1L_NS23_13OpMultiplyAddEEENSB_ILi1ELi1EEEEELi1ELb0EbEENSB_ILi0ELi0EEES2A_Li1EEENS1Z_INS20_INS7_ILi16ELi128ELi32EEESD_ST_SD_S10_SD_S1L_S28_Li1ELb0EbEES2A_S2A_Li1EEENS_21NumericArrayConverterISD_SD_Li16ELS1E_2ENSG_6thread14UnaryTransform8IdentityEEES2J_NS2F_ISD_SD_Li32ELS1E_2ES2I_EEbEENS19_11threadblock8EpilogueIS12_S2D_Li1ENS2M_22PredicatedTileIteratorINS2M_26OutputTileOptimalThreadMapINS2M_15OutputTileShapeILi128ELi8ELi4ELi1ELi1EEENS2Q_ILi1ELi2ELi1ELi1ELi2EEELi128ELi8ELi16EEESD_Lb0ENSE_9NoPermuteELb0EEENS19_4warp24FragmentIteratorTensorOpIS2C_S18_SD_NS_5ArrayISD_Li4ELb0EEES1L_EENS2W_20TileIteratorTensorOpIS2C_S18_SD_S1L_EENS2M_18SharedLoadIteratorINS2T_18CompactedThreadMapESD_Li16EEENS1B_ISD_Li8ESD_SD_LS1D_1ELS1E_2EEENSB_ILi0ELi16EEELi1ELi1EEENS1Y_30GemmIdentityThreadblockSwizzleILi1EEELNS1_8OperatorE0ENS1_17Conv2dProblemSizeEEEEEvNT_6ParamsE --------------------------
	.section	.nv.shared._ZN7cutlass6KernelINS_4conv6kernel26B2bImplicitGemmConvolutionINS1_11threadblock24B2bImplicitGemmPipelinedINS_4gemm9GemmShapeILi64ELi64ELi32EEENS4_12TileIteratorINS4_48Conv2dFpropActivationTileAccessIteratorOptimizedINS_11MatrixShapeILi64ELi32EEENS_6half_tENS_6layout10TensorNHWCENS_9transform29PitchLinearWarpRakedThreadMapINS_16PitchLinearShapeILi32ELi64EEELi128ENSI_ILi4ELi8EEELi8EEENS_12AlignedArrayISD_Li8ELi16EEEEEEENSG_11threadblock19RegularTileIteratorISC_SD_NSE_37RowMajorTensorOpMultiplicandCrosswiseILi16ELi32EEELi0ESL_Li16EEENS9_INS4_44Conv2dFpropFilterTileAccessIteratorOptimizedINSB_ILi32ELi64EEESD_SF_SL_SN_Lb0EEEEENSR_ISW_SD_NSE_40ColumnMajorTensorOpMultiplicandCrosswiseILi16ELi32EEELi1ESL_Li16EEENS7_ILi64ELi128ELi32EEENS6_4warp27MmaTensorOpFragmentIteratorINSB_ILi16ELi8EEENSB_ILi16ELi64EEELi32ESD_SD_NSE_11ColumnMajorENS7_ILi16ELi8ELi8EEENS_8epilogue6thread21LinearCombinationReluISD_Li4ESD_SD_LNS1A_9ScaleType4KindE2ELNS_15FloatRoundStyleE2EEEEENSQ_14VectorIteratorINSQ_30PredicatedVectorAccessIteratorINSB_ILi64ELi64EEENSB_ILi16ELi32EEESD_NSE_8RowMajorELi2ELb0EEEEENSG_4warp22VectorFragmentIteratorINSB_ILi1ELi8EEESD_S1L_S18_Li2EEENS9_INSV_INSB_ILi32ELi128EEESD_SF_NSH_INSI_ILi32ELi128EEELi128ESK_Li8EEESN_Lb0EEEEENSR_IS1S_SD_S10_Li1ES1U_Li16EEESD_SF_S1F_NS6_11threadblock9MmaPolicyINS13_11MmaTensorOpINS7_ILi16ELi64ELi32EEESD_ST_SD_S10_SD_S1L_NS13_17MmaTensorOpPolicyINS_4arch3MmaIS18_Li32ESD_S1L_SD_S17_SD_S1L_NS23_13OpMultiplyAddEEENSB_ILi1ELi1EEEEELi1ELb0EbEENSB_ILi0ELi0EEES2A_Li1EEENS1Z_INS20_INS7_ILi16ELi128ELi32EEESD_ST_SD_S10_SD_S1L_S28_Li1ELb0EbEES2A_S2A_Li1EEENS_21NumericArrayConverterISD_SD_Li16ELS1E_2ENSG_6thread14UnaryTransform8IdentityEEES2J_NS2F_ISD_SD_Li32ELS1E_2ES2I_EEbEENS19_11threadblock8EpilogueIS12_S2D_Li1ENS2M_22PredicatedTileIteratorINS2M_26OutputTileOptimalThreadMapINS2M_15OutputTileShapeILi128ELi8ELi4ELi1ELi1EEENS2Q_ILi1ELi2ELi1ELi1ELi2EEELi128ELi8ELi16EEESD_Lb0ENSE_9NoPermuteELb0EEENS19_4warp24FragmentIteratorTensorOpIS2C_S18_SD_NS_5ArrayISD_Li4ELb0EEES1L_EENS2W_20TileIteratorTensorOpIS2C_S18_SD_S1L_EENS2M_18SharedLoadIteratorINS2T_18CompactedThreadMapESD_Li16EEENS1B_ISD_Li8ESD_SD_LS1D_1ELS1E_2EEENSB_ILi0ELi16EEELi1ELi1EEENS1Y_30GemmIdentityThreadblockSwizzleILi1EEELNS1_8OperatorE0ENS1_17Conv2dProblemSizeEEEEEvNT_6ParamsE,"aw",@nobits
	.sectionflags	@""
	.align	16


//--------------------- .nv.shared._ZN7cutlass6KernelINS_4conv6kernel23ImplicitGemmConvolutionINS1_11threadblock21ImplicitGemmPipelinedINS_4gemm9GemmShapeILi128ELi128ELi32EEENS4_12TileIteratorINS4_48Conv2dFpropActivationTileAccessIteratorOptimizedINS_11MatrixShapeILi128ELi32EEENS_6half_tENS_6layout10TensorNHWCENS_9transform29PitchLinearWarpRakedThreadMapINS_16PitchLinearShapeILi32ELi128EEELi128ENSI_ILi4ELi8EEELi8EEENS_12AlignedArrayISD_Li8ELi16EEEEEEENSG_11threadblock19RegularTileIteratorISC_SD_NSE_37RowMajorTensorOpMultiplicandCrosswiseILi16ELi32EEELi0ESL_Li16EEENS9_INS4_44Conv2dFpropFilterTileAccessIteratorOptimizedINSB_ILi32ELi128EEESD_SF_SL_SN_Lb0EEEEENSR_ISW_SD_NSE_40ColumnMajorTensorOpMultiplicandCrosswiseILi16ELi32EEELi1ESL_Li16EEESD_SF_NS6_11threadblock9MmaPolicyINS6_4warp11MmaTensorOpINS7_ILi64ELi64ELi32EEESD_ST_SD_S10_SD_NSE_8RowMajorENS14_17MmaTensorOpPolicyINS_4arch3MmaINS7_ILi16ELi8ELi8EEELi32ESD_S17_SD_NSE_11ColumnMajorESD_S17_NS19_13OpMultiplyAddEEENSB_ILi1ELi1EEEEELi1ELb0EbEENSB_ILi0ELi0EEES1I_Li1EEENS_21NumericArrayConverterISD_SD_Li32ELNS_15FloatRoundStyleE2ENSG_6thread14UnaryTransform8IdentityEEES1P_bEENS_8epilogue11threadblock8EpilogueIS8_S1H_Li1ENS1S_22PredicatedTileIteratorINS1S_26OutputTileOptimalThreadMapINS1S_15OutputTileShapeILi128ELi8ELi2ELi1ELi1EEENS1W_ILi1ELi8ELi1ELi1ELi8EEELi128ELi8ELi16EEESD_Lb0ENSE_9NoPermuteELb0EEENS1R_4warp24FragmentIteratorTensorOpIS16_S1B_SD_NS_5ArrayISD_Li4ELb0EEES17_EENS22_20TileIteratorTensorOpIS16_S1B_SD_S17_EENS1S_18SharedLoadIteratorINS1Z_18CompactedThreadMapESD_Li16EEENS1R_6thread21LinearCombinationReluISD_Li8ESD_SD_LNS2C_9ScaleType4KindE1ELS1L_2EEENSB_ILi0ELi16EEELi1ELi1EEENS12_30GemmIdentityThreadblockSwizzleILi1EEELNS1_8OperatorE0ENS1_17Conv2dProblemSizeELNS1_9GroupModeE0EEEEEvNT_6ParamsE --------------------------
	.section	.nv.shared._ZN7cutlass6KernelINS_4conv6kernel23ImplicitGemmConvolutionINS1_11threadblock21ImplicitGemmPipelinedINS_4gemm9GemmShapeILi128ELi128ELi32EEENS4_12TileIteratorINS4_48Conv2dFpropActivationTileAccessIteratorOptimizedINS_11MatrixShapeILi128ELi32EEENS_6half_tENS_6layout10TensorNHWCENS_9transform29PitchLinearWarpRakedThreadMapINS_16PitchLinearShapeILi32ELi128EEELi128ENSI_ILi4ELi8EEELi8EEENS_12AlignedArrayISD_Li8ELi16EEEEEEENSG_11threadblock19RegularTileIteratorISC_SD_NSE_37RowMajorTensorOpMultiplicandCrosswiseILi16ELi32EEELi0ESL_Li16EEENS9_INS4_44Conv2dFpropFilterTileAccessIteratorOptimizedINSB_ILi32ELi128EEESD_SF_SL_SN_Lb0EEEEENSR_ISW_SD_NSE_40ColumnMajorTensorOpMultiplicandCrosswiseILi16ELi32EEELi1ESL_Li16EEESD_SF_NS6_11threadblock9MmaPolicyINS6_4warp11MmaTensorOpINS7_ILi64ELi64ELi32EEESD_ST_SD_S10_SD_NSE_8RowMajorENS14_17MmaTensorOpPolicyINS_4arch3MmaINS7_ILi16ELi8ELi8EEELi32ESD_S17_SD_NSE_11ColumnMajorESD_S17_NS19_13OpMultiplyAddEEENSB_ILi1ELi1EEEEELi1ELb0EbEENSB_ILi0ELi0EEES1I_Li1EEENS_21NumericArrayConverterISD_SD_Li32ELNS_15FloatRoundStyleE2ENSG_6thread14UnaryTransform8IdentityEEES1P_bEENS_8epilogue11threadblock8EpilogueIS8_S1H_Li1ENS1S_22PredicatedTileIteratorINS1S_26OutputTileOptimalThreadMapINS1S_15OutputTileShapeILi128ELi8ELi2ELi1ELi1EEENS1W_ILi1ELi8ELi1ELi1ELi8EEELi128ELi8ELi16EEESD_Lb0ENSE_9NoPermuteELb0EEENS1R_4warp24FragmentIteratorTensorOpIS16_S1B_SD_NS_5ArrayISD_Li4ELb0EEES17_EENS22_20TileIteratorTensorOpIS16_S1B_SD_S17_EENS1S_18SharedLoadIteratorINS1Z_18CompactedThreadMapESD_Li16EEENS1R_6thread21LinearCombinationReluISD_Li8ESD_SD_LNS2C_9ScaleType4KindE1ELS1L_2EEENSB_ILi0ELi16EEELi1ELi1EEENS12_30GemmIdentityThreadblockSwizzleILi1EEELNS1_8OperatorE0ENS1_17Conv2dProblemSizeELNS1_9GroupModeE0EEEEEvNT_6ParamsE,"aw",@nobits
	.sectionflags	@""
	.align	16


//--------------------- .nv.shared._ZN7cutlass6KernelINS_4conv6kernel23ImplicitGemmConvolutionINS1_11threadblock21ImplicitGemmPipelinedINS_4gemm9GemmShapeILi64ELi64ELi32EEENS4_12TileIteratorINS4_48Conv2dFpropActivationTileAccessIteratorOptimizedINS_11MatrixShapeILi64ELi32EEENS_6half_tENS_6layout10TensorNHWCENS_9transform29PitchLinearWarpRakedThreadMapINS_16PitchLinearShapeILi32ELi64EEELi128ENSI_ILi4ELi8EEELi8EEENS_12AlignedArrayISD_Li8ELi16EEEEEEENSG_11threadblock19RegularTileIteratorISC_SD_NSE_37RowMajorTensorOpMultiplicandCrosswiseILi16ELi32EEELi0ESL_Li16EEENS9_INS4_44Conv2dFpropFilterTileAccessIteratorOptimizedINSB_ILi32ELi64EEESD_SF_SL_SN_Lb0EEEEENSR_ISW_SD_NSE_40ColumnMajorTensorOpMultiplicandCrosswiseILi16ELi32EEELi1ESL_Li16EEESD_SF_NS6_11threadblock9MmaPolicyINS6_4warp11MmaTensorOpINS7_ILi32ELi32ELi32EEESD_ST_SD_S10_SD_NSE_8RowMajorENS14_17MmaTensorOpPolicyINS_4arch3MmaINS7_ILi16ELi8ELi8EEELi32ESD_S17_SD_NSE_11ColumnMajorESD_S17_NS19_13OpMultiplyAddEEENSB_ILi1ELi1EEEEELi1ELb0EbEENSB_ILi0ELi0EEES1I_Li1EEENS_21NumericArrayConverterISD_SD_Li16ELNS_15FloatRoundStyleE2ENSG_6thread14UnaryTransform8IdentityEEES1P_bEENS_8epilogue11threadblock8EpilogueIS8_S1H_Li1ENS1S_22PredicatedTileIteratorINS1S_26OutputTileOptimalThreadMapINS1S_15OutputTileShapeILi64ELi8ELi2ELi1ELi1EEENS1W_ILi1ELi4ELi1ELi1ELi4EEELi128ELi8ELi16EEESD_Lb0ENSE_9NoPermuteELb0EEENS1R_4warp24FragmentIteratorTensorOpIS16_S1B_SD_NS_5ArrayISD_Li4ELb0EEES17_EENS22_20TileIteratorTensorOpIS16_S1B_SD_S17_EENS1S_18SharedLoadIteratorINS1Z_18CompactedThreadMapESD_Li16EEENS1R_6thread21LinearCombinationReluISD_Li8ESD_SD_LNS2C_9ScaleType4KindE1ELS1L_2EEENSB_ILi0ELi16EEELi1ELi1EEENS12_30GemmIdentityThreadblockSwizzleILi1EEELNS1_8OperatorE0ENS1_17Conv2dProblemSizeELNS1_9GroupModeE0EEEEEvNT_6ParamsE --------------------------
	.section	.nv.shared._ZN7cutlass6KernelINS_4conv6kernel23ImplicitGemmConvolutionINS1_11threadblock21ImplicitGemmPipelinedINS_4gemm9GemmShapeILi64ELi64ELi32EEENS4_12TileIteratorINS4_48Conv2dFpropActivationTileAccessIteratorOptimizedINS_11MatrixShapeILi64ELi32EEENS_6half_tENS_6layout10TensorNHWCENS_9transform29PitchLinearWarpRakedThreadMapINS_16PitchLinearShapeILi32ELi64EEELi128ENSI_ILi4ELi8EEELi8EEENS_12AlignedArrayISD_Li8ELi16EEEEEEENSG_11threadblock19RegularTileIteratorISC_SD_NSE_37RowMajorTensorOpMultiplicandCrosswiseILi16ELi32EEELi0ESL_Li16EEENS9_INS4_44Conv2dFpropFilterTileAccessIteratorOptimizedINSB_ILi32ELi64EEESD_SF_SL_SN_Lb0EEEEENSR_ISW_SD_NSE_40ColumnMajorTensorOpMultiplicandCrosswiseILi16ELi32EEELi1ESL_Li16EEESD_SF_NS6_11threadblock9MmaPolicyINS6_4warp11MmaTensorOpINS7_ILi32ELi32ELi32EEESD_ST_SD_S10_SD_NSE_8RowMajorENS14_17MmaTensorOpPolicyINS_4arch3MmaINS7_ILi16ELi8ELi8EEELi32ESD_S17_SD_NSE_11ColumnMajorESD_S17_NS19_13OpMultiplyAddEEENSB_ILi1ELi1EEEEELi1ELb0EbEENSB_ILi0ELi0EEES1I_Li1EEENS_21NumericArrayConverterISD_SD_Li16ELNS_15FloatRoundStyleE2ENSG_6thread14UnaryTransform8IdentityEEES1P_bEENS_8epilogue11threadblock8EpilogueIS8_S1H_Li1ENS1S_22PredicatedTileIteratorINS1S_26OutputTileOptimalThreadMapINS1S_15OutputTileShapeILi64ELi8ELi2ELi1ELi1EEENS1W_ILi1ELi4ELi1ELi1ELi4EEELi128ELi8ELi16EEESD_Lb0ENSE_9NoPermuteELb0EEENS1R_4warp24FragmentIteratorTensorOpIS16_S1B_SD_NS_5ArrayISD_Li4ELb0EEES17_EENS22_20TileIteratorTensorOpIS16_S1B_SD_S17_EENS1S_18SharedLoadIteratorINS1Z_18CompactedThreadMapESD_Li16EEENS1R_6thread21LinearCombinationReluISD_Li8ESD_SD_LNS2C_9ScaleType4KindE1ELS1L_2EEENSB_ILi0ELi16EEELi1ELi1EEENS12_30GemmIdentityThreadblockSwizzleILi1EEELNS1_8OperatorE0ENS1_17Conv2dProblemSizeELNS1_9GroupModeE0EEEEEvNT_6ParamsE,"aw",@nobits
	.sectionflags	@""
	.align	16
